	.target	sm_90a

	.elftype	@"ET_EXEC"


//--------------------- .note.nv.tkinfo           --------------------------
	.section	.note.nv.tkinfo,"",@"SHT_NOTE"
	.sectionflags	@"SHF_NOTE_NV_TKINFO"
	.tkinfo
        /*0018*/ 	.word	0x00000002
        /*0030*/ 	.string	""
        /*0030*/ 	.string	"ptxas"
        /*0030*/ 	.string	"Cuda compilation tools, release 13.0, V13.0.88"
        /*0030*/ 	.string	"Build cuda_13.0.r13.0/compiler.36424714_0"
        /*0030*/ 	.string	"-arch sm_90a -m 64 "



//--------------------- .note.nv.cuinfo           --------------------------
	.section	.note.nv.cuinfo,"",@"SHT_NOTE"
	.sectionflags	@"SHF_NOTE_NV_CUINFO"
        /*0018*/ 	.short	0x0002
        /*001a*/ 	.short	0x005a
        /*001c*/ 	.short	0x0082
	.zero		2


//--------------------- .nv.info                  --------------------------
	.section	.nv.info,"",@"SHT_CUDA_INFO"
	.align	4


	//----- nvinfo : EIATTR_REGCOUNT
	.align		4
        /*0000*/ 	.byte	0x04, 0x2f
        /*0002*/ 	.short	(.L_16 - .L_15)
	.align		4
.L_15:
        /*0004*/ 	.word	index@(_ZN7cutlass13device_kernelINS_4gemm6kernel13GemmUniversalIN4cute5tupleIJiiiiEEENS1_10collective13CollectiveMmaINS1_37MainloopSm90TmaGmmaWarpSpecializedFP8ILi12ENS5_IJNS4_1CILi2EEENSA_ILi1EEESC_EEENS1_35KernelTmaWarpSpecializedCooperativeEEENS5_IJNSA_ILi128EEESG_NSA_ILi64EEEEEENS_12float_e4m3_tENS5_IJlSC_lEEESJ_SK_NS4_8TiledMMAINS4_8MMA_AtomIJNS4_4SM904GMMA31MMA_64x128x32_F32E4M3E4M3_SS_TNILNSO_7ScaleInE1ELSQ_1EEEEEENS4_6LayoutISD_NS5_IJSC_NSA_ILi0EEESU_EEEEENS5_IJNS4_10UnderscoreESX_SX_EEEEENS4_13SM90_TMA_LOADENS4_14ComposedLayoutINS4_7SwizzleILi2ELi4ELi3EEENS4_18smem_ptr_flag_bitsILi8EEENST_INS5_IJNSA_ILi8EEESH_EEENS5_IJSH_SC_EEEEEEEvNS4_8identityENS4_23SM90_TMA_LOAD_MULTICASTES1A_vS1B_EENS_8epilogue10collective18CollectiveEpilogueINS1E_22Sm90TmaWarpSpecializedILi4ELi2ELi16ELb0ELb0EEEJSI_NS5_IJSG_NSA_ILi32EEEEEESJ_SK_SJ_SK_NS1E_6fusion15FusionCallbacksIS1I_NS1L_13LinCombEltActINS1E_6thread4GELUESJ_fSJ_fLNS_15FloatRoundStyleE2EEESI_S1K_JEEES10_NS11_INS12_ILi1ELi4ELi3EEES15_NST_INS5_IJS16_S1J_EEENS5_IJS1J_SC_EEEEEEENS4_39AutoVectorizingCopyWithAssumedAlignmentILi128EEENS4_14SM90_TMA_STOREES1X_S1Z_NS4_9Copy_AtomIJNS4_17SM90_U32x4_STSM_NENS_6half_tEEEEvEEEvvEEEEvNT_6ParamsE)
        /*0008*/ 	.word	0x000000a8


	//----- nvinfo : EIATTR_FRAME_SIZE
	.align		4
.L_16:
        /*000c*/ 	.byte	0x04, 0x11
        /*000e*/ 	.short	(.L_18 - .L_17)
	.align		4
.L_17:
        /*0010*/ 	.word	index@(_ZN7cutlass13device_kernelINS_4gemm6kernel13GemmUniversalIN4cute5tupleIJiiiiEEENS1_10collective13CollectiveMmaINS1_37MainloopSm90TmaGmmaWarpSpecializedFP8ILi12ENS5_IJNS4_1CILi2EEENSA_ILi1EEESC_EEENS1_35KernelTmaWarpSpecializedCooperativeEEENS5_IJNSA_ILi128EEESG_NSA_ILi64EEEEEENS_12float_e4m3_tENS5_IJlSC_lEEESJ_SK_NS4_8TiledMMAINS4_8MMA_AtomIJNS4_4SM904GMMA31MMA_64x128x32_F32E4M3E4M3_SS_TNILNSO_7ScaleInE1ELSQ_1EEEEEENS4_6LayoutISD_NS5_IJSC_NSA_ILi0EEESU_EEEEENS5_IJNS4_10UnderscoreESX_SX_EEEEENS4_13SM90_TMA_LOADENS4_14ComposedLayoutINS4_7SwizzleILi2ELi4ELi3EEENS4_18smem_ptr_flag_bitsILi8EEENST_INS5_IJNSA_ILi8EEESH_EEENS5_IJSH_SC_EEEEEEEvNS4_8identityENS4_23SM90_TMA_LOAD_MULTICASTES1A_vS1B_EENS_8epilogue10collective18CollectiveEpilogueINS1E_22Sm90TmaWarpSpecializedILi4ELi2ELi16ELb0ELb0EEEJSI_NS5_IJSG_NSA_ILi32EEEEEESJ_SK_SJ_SK_NS1E_6fusion15FusionCallbacksIS1I_NS1L_13LinCombEltActINS1E_6thread4GELUESJ_fSJ_fLNS_15FloatRoundStyleE2EEESI_S1K_JEEES10_NS11_INS12_ILi1ELi4ELi3EEES15_NST_INS5_IJS16_S1J_EEENS5_IJS1J_SC_EEEEEEENS4_39AutoVectorizingCopyWithAssumedAlignmentILi128EEENS4_14SM90_TMA_STOREES1X_S1Z_NS4_9Copy_AtomIJNS4_17SM90_U32x4_STSM_NENS_6half_tEEEEvEEEvvEEEEvNT_6ParamsE)
        /*0014*/ 	.word	0x00000000


	//----- nvinfo : EIATTR_MIN_STACK_SIZE
	.align		4
.L_18:
        /*0018*/ 	.byte	0x04, 0x12
        /*001a*/ 	.short	(.L_20 - .L_19)
	.align		4
.L_19:
        /*001c*/ 	.word	index@(_ZN7cutlass13device_kernelINS_4gemm6kernel13GemmUniversalIN4cute5tupleIJiiiiEEENS1_10collective13CollectiveMmaINS1_37MainloopSm90TmaGmmaWarpSpecializedFP8ILi12ENS5_IJNS4_1CILi2EEENSA_ILi1EEESC_EEENS1_35KernelTmaWarpSpecializedCooperativeEEENS5_IJNSA_ILi128EEESG_NSA_ILi64EEEEEENS_12float_e4m3_tENS5_IJlSC_lEEESJ_SK_NS4_8TiledMMAINS4_8MMA_AtomIJNS4_4SM904GMMA31MMA_64x128x32_F32E4M3E4M3_SS_TNILNSO_7ScaleInE1ELSQ_1EEEEEENS4_6LayoutISD_NS5_IJSC_NSA_ILi0EEESU_EEEEENS5_IJNS4_10UnderscoreESX_SX_EEEEENS4_13SM90_TMA_LOADENS4_14ComposedLayoutINS4_7SwizzleILi2ELi4ELi3EEENS4_18smem_ptr_flag_bitsILi8EEENST_INS5_IJNSA_ILi8EEESH_EEENS5_IJSH_SC_EEEEEEEvNS4_8identityENS4_23SM90_TMA_LOAD_MULTICASTES1A_vS1B_EENS_8epilogue10collective18CollectiveEpilogueINS1E_22Sm90TmaWarpSpecializedILi4ELi2ELi16ELb0ELb0EEEJSI_NS5_IJSG_NSA_ILi32EEEEEESJ_SK_SJ_SK_NS1E_6fusion15FusionCallbacksIS1I_NS1L_13LinCombEltActINS1E_6thread4GELUESJ_fSJ_fLNS_15FloatRoundStyleE2EEESI_S1K_JEEES10_NS11_INS12_ILi1ELi4ELi3EEES15_NST_INS5_IJS16_S1J_EEENS5_IJS1J_SC_EEEEEEENS4_39AutoVectorizingCopyWithAssumedAlignmentILi128EEENS4_14SM90_TMA_STOREES1X_S1Z_NS4_9Copy_AtomIJNS4_17SM90_U32x4_STSM_NENS_6half_tEEEEvEEEvvEEEEvNT_6ParamsE)
        /*0020*/ 	.word	0x00000000
.L_20:


//--------------------- .nv.compat                --------------------------
	.section	.nv.compat,"",@"SHT_CUDA_COMPAT_INFO"
	.align	4
        /*0000*/ 	.byte	0x02, 0x09, 0x01, 0x00, 0x02, 0x02, 0x04, 0x00, 0x02, 0x05, 0x05, 0x00, 0x03, 0x07, 0x01, 0x01
        /*0010*/ 	.byte	0x02, 0x03, 0x01, 0x00, 0x02, 0x06, 0x01, 0x00, 0x04, 0x0b, 0x08, 0x00, 0x00, 0x00, 0x00, 0x00
        /*0020*/ 	.byte	0x00, 0x00, 0x00, 0x00


//--------------------- .nv.info._ZN7cutlass13device_kernelINS_4gemm6kernel13GemmUniversalIN4cute5tupleIJiiiiEEENS1_10collective13CollectiveMmaINS1_37MainloopSm90TmaGmmaWarpSpecializedFP8ILi12ENS5_IJNS4_1CILi2EEENSA_ILi1EEESC_EEENS1_35KernelTmaWarpSpecializedCooperativeEEENS5_IJNSA_ILi128EEESG_NSA_ILi64EEEEEENS_12float_e4m3_tENS5_IJlSC_lEEESJ_SK_NS4_8TiledMMAINS4_8MMA_AtomIJNS4_4SM904GMMA31MMA_64x128x32_F32E4M3E4M3_SS_TNILNSO_7ScaleInE1ELSQ_1EEEEEENS4_6LayoutISD_NS5_IJSC_NSA_ILi0EEESU_EEEEENS5_IJNS4_10UnderscoreESX_SX_EEEEENS4_13SM90_TMA_LOADENS4_14ComposedLayoutINS4_7SwizzleILi2ELi4ELi3EEENS4_18smem_ptr_flag_bitsILi8EEENST_INS5_IJNSA_ILi8EEESH_EEENS5_IJSH_SC_EEEEEEEvNS4_8identityENS4_23SM90_TMA_LOAD_MULTICASTES1A_vS1B_EENS_8epilogue10collective18CollectiveEpilogueINS1E_22Sm90TmaWarpSpecializedILi4ELi2ELi16ELb0ELb0EEEJSI_NS5_IJSG_NSA_ILi32EEEEEESJ_SK_SJ_SK_NS1E_6fusion15FusionCallbacksIS1I_NS1L_13LinCombEltActINS1E_6thread4GELUESJ_fSJ_fLNS_15FloatRoundStyleE2EEESI_S1K_JEEES10_NS11_INS12_ILi1ELi4ELi3EEES15_NST_INS5_IJS16_S1J_EEENS5_IJS1J_SC_EEEEEEENS4_39AutoVectorizingCopyWithAssumedAlignmentILi128EEENS4_14SM90_TMA_STOREES1X_S1Z_NS4_9Copy_AtomIJNS4_17SM90_U32x4_STSM_NENS_6half_tEEEEvEEEvvEEEEvNT_6ParamsE --------------------------
	.section	.nv.info._ZN7cutlass13device_kernelINS_4gemm6kernel13GemmUniversalIN4cute5tupleIJiiiiEEENS1_10collective13CollectiveMmaINS1_37MainloopSm90TmaGmmaWarpSpecializedFP8ILi12ENS5_IJNS4_1CILi2EEENSA_ILi1EEESC_EEENS1_35KernelTmaWarpSpecializedCooperativeEEENS5_IJNSA_ILi128EEESG_NSA_ILi64EEEEEENS_12float_e4m3_tENS5_IJlSC_lEEESJ_SK_NS4_8TiledMMAINS4_8MMA_AtomIJNS4_4SM904GMMA31MMA_64x128x32_F32E4M3E4M3_SS_TNILNSO_7ScaleInE1ELSQ_1EEEEEENS4_6LayoutISD_NS5_IJSC_NSA_ILi0EEESU_EEEEENS5_IJNS4_10UnderscoreESX_SX_EEEEENS4_13SM90_TMA_LOADENS4_14ComposedLayoutINS4_7SwizzleILi2ELi4ELi3EEENS4_18smem_ptr_flag_bitsILi8EEENST_INS5_IJNSA_ILi8EEESH_EEENS5_IJSH_SC_EEEEEEEvNS4_8identityENS4_23SM90_TMA_LOAD_MULTICASTES1A_vS1B_EENS_8epilogue10collective18CollectiveEpilogueINS1E_22Sm90TmaWarpSpecializedILi4ELi2ELi16ELb0ELb0EEEJSI_NS5_IJSG_NSA_ILi32EEEEEESJ_SK_SJ_SK_NS1E_6fusion15FusionCallbacksIS1I_NS1L_13LinCombEltActINS1E_6thread4GELUESJ_fSJ_fLNS_15FloatRoundStyleE2EEESI_S1K_JEEES10_NS11_INS12_ILi1ELi4ELi3EEES15_NST_INS5_IJS16_S1J_EEENS5_IJS1J_SC_EEEEEEENS4_39AutoVectorizingCopyWithAssumedAlignmentILi128EEENS4_14SM90_TMA_STOREES1X_S1Z_NS4_9Copy_AtomIJNS4_17SM90_U32x4_STSM_NENS_6half_tEEEEvEEEvvEEEEvNT_6ParamsE,"",@"SHT_CUDA_INFO"
	.sectionflags	@""
	.align	4


	//----- nvinfo : EIATTR_CUDA_API_VERSION
	.align		4
        /*0000*/ 	.byte	0x04, 0x37
        /*0002*/ 	.short	(.L_22 - .L_21)
.L_21:
        /*0004*/ 	.word	0x00000082


	//----- nvinfo : EIATTR_KPARAM_INFO
	.align		4
.L_22:
        /*0008*/ 	.byte	0x04, 0x17
        /*000a*/ 	.short	(.L_24 - .L_23)
.L_23:
        /*000c*/ 	.word	0x00000000
        /*0010*/ 	.short	0x0000
        /*0012*/ 	.short	0x0070
        /*0014*/ 	.byte	0x00, 0xf0, 0x01, 0x1c


	//----- nvinfo : EIATTR_SPARSE_MMA_MASK
	.align		4
.L_24:
        /*0018*/ 	.byte	0x03, 0x50
        /*001a*/ 	.short	0x0000


	//----- nvinfo : EIATTR_MAXREG_COUNT
	.align		4
        /*001c*/ 	.byte	0x03, 0x1b
        /*001e*/ 	.short	0x00a8


	//----- nvinfo : EIATTR_NUM_BARRIERS
	.align		4
        /*0020*/ 	.byte	0x02, 0x4c
        /*0022*/ 	.byte	0x02
	.zero		1


	//----- nvinfo : EIATTR_EXTERNS
	.align		4
        /*0024*/ 	.byte	0x04, 0x0f
        /*0026*/ 	.short	(.L_26 - .L_25)


	//   ....[0]....
	.align		4
.L_25:
        /*0028*/ 	.word	index@(__assertfail)


	//----- nvinfo : EIATTR_MERCURY_ISA_VERSION
	.align		4
.L_26:
        /*002c*/ 	.byte	0x03, 0x5f
        /*002e*/ 	.short	0x0101


	//----- nvinfo : EIATTR_INT_WARP_WIDE_INSTR_OFFSETS
	.align		4
        /*0030*/ 	.byte	0x04, 0x31
        /*0032*/ 	.short	(.L_28 - .L_27)


	//   ....[0]....
.L_27:
        /*0034*/ 	.word	0x00000b50


	//   ....[1]....
        /*0038*/ 	.word	0x00000b70


	//   ....[2]....
        /*003c*/ 	.word	0x00000c70


	//----- nvinfo : EIATTR_COOP_GROUP_MASK_REGIDS
	.align		4
.L_28:
        /*0040*/ 	.byte	0x04, 0x29
        /*0042*/ 	.short	(.L_30 - .L_29)


	//   ....[0]....
.L_29:
        /*0044*/ 	.word	0xffffffff


	//   ....[1]....
        /*0048*/ 	.word	0xffffffff


	//   ....[2]....
        /*004c*/ 	.word	0xffffffff


	//   ....[3]....
        /*0050*/ 	.word	0xffffffff


	//   ....[4]....
        /*0054*/ 	.word	0xffffffff


	//   ....[5]....
        /*0058*/ 	.word	0xffffffff


	//   ....[6]....
        /*005c*/ 	.word	0xffffffff


	//----- nvinfo : EIATTR_COOP_GROUP_INSTR_OFFSETS
	.align		4
.L_30:
        /*0060*/ 	.byte	0x04, 0x28
        /*0062*/ 	.short	(.L_32 - .L_31)


	//   ....[0]....
.L_31:
        /*0064*/ 	.word	0x00000070


	//   ....[1]....
        /*0068*/ 	.word	0x00000080


	//   ....[2]....
        /*006c*/ 	.word	0x00000440


	//   ....[3]....
        /*0070*/ 	.word	0x00000740


	//   ....[4]....
        /*0074*/ 	.word	0x000009a0


	//   ....[5]....
        /*0078*/ 	.word	0x00000db0


	//   ....[6]....
        /*007c*/ 	.word	0x00001840


	//----- nvinfo : EIATTR_REG_RECONFIG
	.align		4
.L_32:
        /*0080*/ 	.byte	0x01, 0x54
	.zero		2


	//----- nvinfo : EIATTR_SYSCALL_OFFSETS
	.align		4
        /*0084*/ 	.byte	0x04, 0x46
        /*0086*/ 	.short	(.L_34 - .L_33)


	//   ....[0]....
.L_33:
        /*0088*/ 	.word	0x00003610


	//   ....[1]....
        /*008c*/ 	.word	0x00003750


	//----- nvinfo : EIATTR_MBARRIER_INSTR_OFFSETS
	.align		4
.L_34:
        /*0090*/ 	.byte	0x04, 0x39
        /*0092*/ 	.short	(.L_36 - .L_35)


	//   ....[0]....
.L_35:
        /*0094*/ 	.word	0x00000560
        /*0098*/ 	.word	0x000000ff
        /*009c*/ 	.word	0x00000000
        /*00a0*/ 	.short	0x0100
        /*00a2*/ 	.byte	0x08
	.zero		1


	//   ....[1]....
        /*00a4*/ 	.word	0x00000570
        /*00a8*/ 	.word	0x000000ff
        /*00ac*/ 	.word	0x00000060
        /*00b0*/ 	.short	0x0100
        /*00b2*/ 	.byte	0x08
	.zero		1


	//   ....[2]....
        /*00b4*/ 	.word	0x00000580
        /*00b8*/ 	.word	0x000000ff
        /*00bc*/ 	.word	0x00000008
        /*00c0*/ 	.short	0x0100
        /*00c2*/ 	.byte	0x08
	.zero		1


	//   ....[3]....
        /*00c4*/ 	.word	0x00000590
        /*00c8*/ 	.word	0x000000ff
        /*00cc*/ 	.word	0x00000068
        /*00d0*/ 	.short	0x0100
        /*00d2*/ 	.byte	0x08
	.zero		1


	//   ....[4]....
        /*00d4*/ 	.word	0x000005a0
        /*00d8*/ 	.word	0x000000ff
        /*00dc*/ 	.word	0x00000010
        /*00e0*/ 	.short	0x0100
        /*00e2*/ 	.byte	0x08
	.zero		1


	//   ....[5]....
        /*00e4*/ 	.word	0x000005b0
        /*00e8*/ 	.word	0x000000ff
        /*00ec*/ 	.word	0x00000070
        /*00f0*/ 	.short	0x0100
        /*00f2*/ 	.byte	0x08
	.zero		1


	//   ....[6]....
        /*00f4*/ 	.word	0x000005c0
        /*00f8*/ 	.word	0x000000ff
        /*00fc*/ 	.word	0x00000018
        /*0100*/ 	.short	0x0100
        /*0102*/ 	.byte	0x08
	.zero		1


	//   ....[7]....
        /*0104*/ 	.word	0x000005d0
        /*0108*/ 	.word	0x000000ff
        /*010c*/ 	.word	0x00000078
        /*0110*/ 	.short	0x0100
        /*0112*/ 	.byte	0x08
	.zero		1


	//   ....[8]....
        /*0114*/ 	.word	0x000005e0
        /*0118*/ 	.word	0x000000ff
        /*011c*/ 	.word	0x00000020
        /*0120*/ 	.short	0x0100
        /*0122*/ 	.byte	0x08
	.zero		1


	//   ....[9]....
        /*0124*/ 	.word	0x000005f0
        /*0128*/ 	.word	0x000000ff
        /*012c*/ 	.word	0x00000080
        /*0130*/ 	.short	0x0100
        /*0132*/ 	.byte	0x08
	.zero		1


	//   ....[10]....
        /*0134*/ 	.word	0x00000600
        /*0138*/ 	.word	0x000000ff
        /*013c*/ 	.word	0x00000028
        /*0140*/ 	.short	0x0100
        /*0142*/ 	.byte	0x08
	.zero		1


	//   ....[11]....
        /*0144*/ 	.word	0x00000610
        /*0148*/ 	.word	0x000000ff
        /*014c*/ 	.word	0x00000088
        /*0150*/ 	.short	0x0100
        /*0152*/ 	.byte	0x08
	.zero		1


	//   ....[12]....
        /*0154*/ 	.word	0x00000620
        /*0158*/ 	.word	0x000000ff
        /*015c*/ 	.word	0x00000030
        /*0160*/ 	.short	0x0100
        /*0162*/ 	.byte	0x08
	.zero		1


	//   ....[13]....
        /*0164*/ 	.word	0x00000630
        /*0168*/ 	.word	0x000000ff
        /*016c*/ 	.word	0x00000090
        /*0170*/ 	.short	0x0100
        /*0172*/ 	.byte	0x08
	.zero		1


	//   ....[14]....
        /*0174*/ 	.word	0x00000640
        /*0178*/ 	.word	0x000000ff
        /*017c*/ 	.word	0x00000038
        /*0180*/ 	.short	0x0100
        /*0182*/ 	.byte	0x08
	.zero		1


	//   ....[15]....
        /*0184*/ 	.word	0x00000650
        /*0188*/ 	.word	0x000000ff
        /*018c*/ 	.word	0x00000098
        /*0190*/ 	.short	0x0100
        /*0192*/ 	.byte	0x08
	.zero		1


	//   ....[16]....
        /*0194*/ 	.word	0x00000660
        /*0198*/ 	.word	0x000000ff
        /*019c*/ 	.word	0x00000040
        /*01a0*/ 	.short	0x0100
        /*01a2*/ 	.byte	0x08
	.zero		1


	//   ....[17]....
        /*01a4*/ 	.word	0x00000670
        /*01a8*/ 	.word	0x000000ff
        /*01ac*/ 	.word	0x000000a0
        /*01b0*/ 	.short	0x0100
        /*01b2*/ 	.byte	0x08
	.zero		1


	//   ....[18]....
        /*01b4*/ 	.word	0x00000680
        /*01b8*/ 	.word	0x000000ff
        /*01bc*/ 	.word	0x00000048
        /*01c0*/ 	.short	0x0100
        /*01c2*/ 	.byte	0x08
	.zero		1


	//   ....[19]....
        /*01c4*/ 	.word	0x00000690
        /*01c8*/ 	.word	0x000000ff
        /*01cc*/ 	.word	0x000000a8
        /*01d0*/ 	.short	0x0100
        /*01d2*/ 	.byte	0x08
	.zero		1


	//   ....[20]....
        /*01d4*/ 	.word	0x000006a0
        /*01d8*/ 	.word	0x000000ff
        /*01dc*/ 	.word	0x00000050
        /*01e0*/ 	.short	0x0100
        /*01e2*/ 	.byte	0x08
	.zero		1


	//   ....[21]....
        /*01e4*/ 	.word	0x000006b0
        /*01e8*/ 	.word	0x000000ff
        /*01ec*/ 	.word	0x000000b0
        /*01f0*/ 	.short	0x0100
        /*01f2*/ 	.byte	0x08
	.zero		1


	//   ....[22]....
        /*01f4*/ 	.word	0x000006c0
        /*01f8*/ 	.word	0x000000ff
        /*01fc*/ 	.word	0x00000058
        /*0200*/ 	.short	0x0100
        /*0202*/ 	.byte	0x08
	.zero		1


	//   ....[23]....
        /*0204*/ 	.word	0x000006d0
        /*0208*/ 	.word	0x000000ff
        /*020c*/ 	.word	0x000000b8
        /*0210*/ 	.short	0x0100
        /*0212*/ 	.byte	0x08
	.zero		1


	//   ....[24]....
        /*0214*/ 	.word	0x00000900
        /*0218*/ 	.word	0x000000ff
        /*021c*/ 	.word	0x000000c0
        /*0220*/ 	.short	0x0100
        /*0222*/ 	.byte	0x08
	.zero		1


	//   ....[25]....
        /*0224*/ 	.word	0x00000910
        /*0228*/ 	.word	0x000000ff
        /*022c*/ 	.word	0x000000e0
        /*0230*/ 	.short	0x0100
        /*0232*/ 	.byte	0x08
	.zero		1


	//   ....[26]....
        /*0234*/ 	.word	0x00000920
        /*0238*/ 	.word	0x000000ff
        /*023c*/ 	.word	0x000000c8
        /*0240*/ 	.short	0x0100
        /*0242*/ 	.byte	0x08
	.zero		1


	//   ....[27]....
        /*0244*/ 	.word	0x00000930
        /*0248*/ 	.word	0x000000ff
        /*024c*/ 	.word	0x000000e8
        /*0250*/ 	.short	0x0100
        /*0252*/ 	.byte	0x08
	.zero		1


	//   ....[28]....
        /*0254*/ 	.word	0x00000940
        /*0258*/ 	.word	0x000000ff
        /*025c*/ 	.word	0x000000d0
        /*0260*/ 	.short	0x0100
        /*0262*/ 	.byte	0x08
	.zero		1


	//   ....[29]....
        /*0264*/ 	.word	0x00000950
        /*0268*/ 	.word	0x000000ff
        /*026c*/ 	.word	0x000000f0
        /*0270*/ 	.short	0x0100
        /*0272*/ 	.byte	0x08
	.zero		1


	//   ....[30]....
        /*0274*/ 	.word	0x00000960
        /*0278*/ 	.word	0x000000ff
        /*027c*/ 	.word	0x000000d8
        /*0280*/ 	.short	0x0100
        /*0282*/ 	.byte	0x08
	.zero		1


	//   ....[31]....
        /*0284*/ 	.word	0x00000970
        /*0288*/ 	.word	0x000000ff
        /*028c*/ 	.word	0x000000f8
        /*0290*/ 	.short	0x0100
        /*0292*/ 	.byte	0x08
	.zero		1


	//   ....[32]....
        /*0294*/ 	.word	0x00000ce0
        /*0298*/ 	.word	0x000000ff
        /*029c*/ 	.word	0x00000100
        /*02a0*/ 	.short	0x0100
        /*02a2*/ 	.byte	0x06
	.zero		1


	//   ....[33]....
        /*02a4*/ 	.word	0x00000d60
        /*02a8*/ 	.word	0x000000ff
        /*02ac*/ 	.word	0x00000108
        /*02b0*/ 	.short	0x0100
        /*02b2*/ 	.byte	0x06
	.zero		1


	//   ....[34]....
        /*02b4*/ 	.word	0x00001d70
        /*02b8*/ 	.word	0x000000ff
        /*02bc*/ 	.word	0x00000000
        /*02c0*/ 	.short	0x010a
        /*02c2*/ 	.byte	0x05
	.zero		1


	//   ....[35]....
        /*02c4*/ 	.word	0x00001db0
        /*02c8*/ 	.word	0x000000ff
        /*02cc*/ 	.word	0x00000000
        /*02d0*/ 	.short	0x010a
        /*02d2*/ 	.byte	0x05
	.zero		1


	//   ....[36]....
        /*02d4*/ 	.word	0x000026d0
        /*02d8*/ 	.word	0x000000ff
        /*02dc*/ 	.word	0x00000000
        /*02e0*/ 	.short	0x010a
        /*02e2*/ 	.byte	0x08
	.zero		1


	//   ....[37]....
        /*02e4*/ 	.word	0x00002710
        /*02e8*/ 	.word	0x000000ff
        /*02ec*/ 	.word	0x00000000
        /*02f0*/ 	.short	0x010a
        /*02f2*/ 	.byte	0x08
	.zero		1


	//   ....[38]....
        /*02f4*/ 	.word	0x00002d50
        /*02f8*/ 	.word	0x00000006
        /*02fc*/ 	.word	0x00000000
        /*0300*/ 	.short	0x0101
        /*0302*/ 	.byte	0x3f
	.zero		1


	//   ....[39]....
        /*0304*/ 	.word	0x000033d0
        /*0308*/ 	.word	0x00000000
        /*030c*/ 	.word	0x00000000
        /*0310*/ 	.short	0x0101
        /*0312*/ 	.byte	0x3f
	.zero		1


	//   ....[40]....
        /*0314*/ 	.word	0x00003bf0
        /*0318*/ 	.word	0x0000000d
        /*031c*/ 	.word	0x000000c0
        /*0320*/ 	.short	0x010a
        /*0322*/ 	.byte	0x3f
	.zero		1


	//   ....[41]....
        /*0324*/ 	.word	0x00003f10
        /*0328*/ 	.word	0x00000006
        /*032c*/ 	.word	0x00000000
        /*0330*/ 	.short	0x0101
        /*0332*/ 	.byte	0x3f
	.zero		1


	//   ....[42]....
        /*0334*/ 	.word	0x00006000
        /*0338*/ 	.word	0x0000001a
        /*033c*/ 	.word	0x000000c0
        /*0340*/ 	.short	0x010a
        /*0342*/ 	.byte	0x3f
	.zero		1


	//   ....[43]....
        /*0344*/ 	.word	0x00006230
        /*0348*/ 	.word	0x0000000f
        /*034c*/ 	.word	0x00000000
        /*0350*/ 	.short	0x0101
        /*0352*/ 	.byte	0x3f
	.zero		1


	//   ....[44]....
        /*0354*/ 	.word	0x000081d0
        /*0358*/ 	.word	0x00000019
        /*035c*/ 	.word	0x000000c0
        /*0360*/ 	.short	0x010a
        /*0362*/ 	.byte	0x3f
	.zero		1


	//   ....[45]....
        /*0364*/ 	.word	0x00008400
        /*0368*/ 	.word	0x0000000f
        /*036c*/ 	.word	0x00000000
        /*0370*/ 	.short	0x0101
        /*0372*/ 	.byte	0x3f
	.zero		1


	//   ....[46]....
        /*0374*/ 	.word	0x0000a3a0
        /*0378*/ 	.word	0x00000014
        /*037c*/ 	.word	0x000000c0
        /*0380*/ 	.short	0x010a
        /*0382*/ 	.byte	0x3f
	.zero		1


	//   ....[47]....
        /*0384*/ 	.word	0x0000a5f0
        /*0388*/ 	.word	0x0000000e
        /*038c*/ 	.word	0x00000000
        /*0390*/ 	.short	0x0101
        /*0392*/ 	.byte	0x3f
	.zero		1


	//   ....[48]....
        /*0394*/ 	.word	0x0000d1a0
        /*0398*/ 	.word	0x000000ff
        /*039c*/ 	.word	0x00000108
        /*03a0*/ 	.short	0x010a
        /*03a2*/ 	.byte	0x04
	.zero		1


	//   ....[49]....
        /*03a4*/ 	.word	0x0000d5b0
        /*03a8*/ 	.word	0x000000ff
        /*03ac*/ 	.word	0x000000e0
        /*03b0*/ 	.short	0x010a
        /*03b2*/ 	.byte	0x05
	.zero		1


	//   ....[50]....
        /*03b4*/ 	.word	0x0000d6a0
        /*03b8*/ 	.word	0x000000ff
        /*03bc*/ 	.word	0x000000c0
        /*03c0*/ 	.short	0x010b
        /*03c2*/ 	.byte	0x05
	.zero		1


	//   ....[51]....
        /*03c4*/ 	.word	0x0000d700
        /*03c8*/ 	.word	0x000000ff
        /*03cc*/ 	.word	0x00000000
        /*03d0*/ 	.short	0x0101
        /*03d2*/ 	.byte	0x04
	.zero		1


	//   ....[52]....
        /*03d4*/ 	.word	0x0000d730
        /*03d8*/ 	.word	0x000000ff
        /*03dc*/ 	.word	0x000000e8
        /*03e0*/ 	.short	0x010a
        /*03e2*/ 	.byte	0x05
	.zero		1


	//   ....[53]....
        /*03e4*/ 	.word	0x0000d840
        /*03e8*/ 	.word	0x000000ff
        /*03ec*/ 	.word	0x000000c8
        /*03f0*/ 	.short	0x010b
        /*03f2*/ 	.byte	0x05
	.zero		1


	//   ....[54]....
        /*03f4*/ 	.word	0x0000d8a0
        /*03f8*/ 	.word	0x000000ff
        /*03fc*/ 	.word	0x00000000
        /*0400*/ 	.short	0x0101
        /*0402*/ 	.byte	0x04
	.zero		1


	//   ....[55]....
        /*0404*/ 	.word	0x0000d8d0
        /*0408*/ 	.word	0x000000ff
        /*040c*/ 	.word	0x000000f0
        /*0410*/ 	.short	0x010a
        /*0412*/ 	.byte	0x05
	.zero		1


	//   ....[56]....
        /*0414*/ 	.word	0x0000d9e0
        /*0418*/ 	.word	0x000000ff
        /*041c*/ 	.word	0x000000d0
        /*0420*/ 	.short	0x010b
        /*0422*/ 	.byte	0x05
	.zero		1


	//   ....[57]....
        /*0424*/ 	.word	0x0000da40
        /*0428*/ 	.word	0x000000ff
        /*042c*/ 	.word	0x00000000
        /*0430*/ 	.short	0x0101
        /*0432*/ 	.byte	0x04
	.zero		1


	//   ....[58]....
        /*0434*/ 	.word	0x0000da70
        /*0438*/ 	.word	0x000000ff
        /*043c*/ 	.word	0x000000f8
        /*0440*/ 	.short	0x010a
        /*0442*/ 	.byte	0x05
	.zero		1


	//   ....[59]....
        /*0444*/ 	.word	0x0000db80
        /*0448*/ 	.word	0x000000ff
        /*044c*/ 	.word	0x000000d8
        /*0450*/ 	.short	0x010b
        /*0452*/ 	.byte	0x05
	.zero		1


	//   ....[60]....
        /*0454*/ 	.word	0x0000dc60
        /*0458*/ 	.word	0x000000ff
        /*045c*/ 	.word	0x00000000
        /*0460*/ 	.short	0x0101
        /*0462*/ 	.byte	0x04
	.zero		1


	//   ....[61]....
        /*0464*/ 	.word	0x0000e2c0
        /*0468*/ 	.word	0x00000003
        /*046c*/ 	.word	0x000000e0
        /*0470*/ 	.short	0x010a
        /*0472*/ 	.byte	0x3f
	.zero		1


	//   ....[62]....
        /*0474*/ 	.word	0x0000e300
        /*0478*/ 	.word	0x00000003
        /*047c*/ 	.word	0x000000e8
        /*0480*/ 	.short	0x010a
        /*0482*/ 	.byte	0x3f
	.zero		1


	//   ....[63]....
        /*0484*/ 	.word	0x0000e340
        /*0488*/ 	.word	0x00000003
        /*048c*/ 	.word	0x000000f0
        /*0490*/ 	.short	0x010a
        /*0492*/ 	.byte	0x3f
	.zero		1


	//   ....[64]....
        /*0494*/ 	.word	0x0000e390
        /*0498*/ 	.word	0x00000003
        /*049c*/ 	.word	0x000000f8
        /*04a0*/ 	.short	0x010a
        /*04a2*/ 	.byte	0x3f
	.zero		1


	//   ....[65]....
        /*04a4*/ 	.word	0x0000e6e0
        /*04a8*/ 	.word	0x0000000e
        /*04ac*/ 	.word	0x00000060
        /*04b0*/ 	.short	0x010a
        /*04b2*/ 	.byte	0x3f
	.zero		1


	//   ....[66]....
        /*04b4*/ 	.word	0x0000ea30
        /*04b8*/ 	.word	0x00000006
        /*04bc*/ 	.word	0x00000108
        /*04c0*/ 	.short	0x0101
        /*04c2*/ 	.byte	0x3f
	.zero		1


	//   ....[67]....
        /*04c4*/ 	.word	0x0000f190
        /*04c8*/ 	.word	0x00000007
        /*04cc*/ 	.word	0x00000000
        /*04d0*/ 	.short	0x010a
        /*04d2*/ 	.byte	0x3f
	.zero		1


	//   ....[68]....
        /*04d4*/ 	.word	0x0000f210
        /*04d8*/ 	.word	0x00000009
        /*04dc*/ 	.word	0x00000000
        /*04e0*/ 	.short	0x010a
        /*04e2*/ 	.byte	0x3f
	.zero		1


	//   ....[69]....
        /*04e4*/ 	.word	0x0000f2a0
        /*04e8*/ 	.word	0x00000006
        /*04ec*/ 	.word	0x00000000
        /*04f0*/ 	.short	0x010a
        /*04f2*/ 	.byte	0x3f
	.zero		1


	//   ....[70]....
        /*04f4*/ 	.word	0x0000f330
        /*04f8*/ 	.word	0x00000009
        /*04fc*/ 	.word	0x00000000
        /*0500*/ 	.short	0x010a
        /*0502*/ 	.byte	0x3f
	.zero		1


	//   ....[71]....
        /*0504*/ 	.word	0x0000f3c0
        /*0508*/ 	.word	0x00000006
        /*050c*/ 	.word	0x00000000
        /*0510*/ 	.short	0x010a
        /*0512*/ 	.byte	0x3f
	.zero		1


	//   ....[72]....
        /*0514*/ 	.word	0x0000f450
        /*0518*/ 	.word	0x00000009
        /*051c*/ 	.word	0x00000000
        /*0520*/ 	.short	0x010a
        /*0522*/ 	.byte	0x3f
	.zero		1


	//   ....[73]....
        /*0524*/ 	.word	0x0000f4e0
        /*0528*/ 	.word	0x00000006
        /*052c*/ 	.word	0x00000000
        /*0530*/ 	.short	0x010a
        /*0532*/ 	.byte	0x3f
	.zero		1


	//   ....[74]....
        /*0534*/ 	.word	0x0000f570
        /*0538*/ 	.word	0x00000009
        /*053c*/ 	.word	0x00000000
        /*0540*/ 	.short	0x010a
        /*0542*/ 	.byte	0x3f
	.zero		1


	//   ....[75]....
        /*0544*/ 	.word	0x0000f600
        /*0548*/ 	.word	0x00000006
        /*054c*/ 	.word	0x00000000
        /*0550*/ 	.short	0x010a
        /*0552*/ 	.byte	0x3f
	.zero		1


	//   ....[76]....
        /*0554*/ 	.word	0x0000f690
        /*0558*/ 	.word	0x00000009
        /*055c*/ 	.word	0x00000000
        /*0560*/ 	.short	0x010a
        /*0562*/ 	.byte	0x3f
	.zero		1


	//   ....[77]....
        /*0564*/ 	.word	0x0000f720
        /*0568*/ 	.word	0x00000006
        /*056c*/ 	.word	0x00000000
        /*0570*/ 	.short	0x010a
        /*0572*/ 	.byte	0x3f
	.zero		1


	//   ....[78]....
        /*0574*/ 	.word	0x0000f7b0
        /*0578*/ 	.word	0x00000003
        /*057c*/ 	.word	0x00000000
        /*0580*/ 	.short	0x010a
        /*0582*/ 	.byte	0x3f
	.zero		1


	//   ....[79]....
        /*0584*/ 	.word	0x0000f820
        /*0588*/ 	.word	0x00000005
        /*058c*/ 	.word	0x00000000
        /*0590*/ 	.short	0x010a
        /*0592*/ 	.byte	0x3f
	.zero		1


	//   ....[80]....
        /*0594*/ 	.word	0x0000f880
        /*0598*/ 	.word	0x00000006
        /*059c*/ 	.word	0x00000000
        /*05a0*/ 	.short	0x010a
        /*05a2*/ 	.byte	0x3f
	.zero		1


	//   ....[81]....
        /*05a4*/ 	.word	0x0000f8d0
        /*05a8*/ 	.word	0x0000000d
        /*05ac*/ 	.word	0x000000c0
        /*05b0*/ 	.short	0x010a
        /*05b2*/ 	.byte	0x3f
	.zero		1


	//   ....[82]....
        /*05b4*/ 	.word	0x0000f920
        /*05b8*/ 	.word	0x0000001a
        /*05bc*/ 	.word	0x000000c0
        /*05c0*/ 	.short	0x010a
        /*05c2*/ 	.byte	0x3f
	.zero		1


	//   ....[83]....
        /*05c4*/ 	.word	0x0000f970
        /*05c8*/ 	.word	0x00000019
        /*05cc*/ 	.word	0x000000c0
        /*05d0*/ 	.short	0x010a
        /*05d2*/ 	.byte	0x3f
	.zero		1


	//   ....[84]....
        /*05d4*/ 	.word	0x0000f9c0
        /*05d8*/ 	.word	0x00000014
        /*05dc*/ 	.word	0x000000c0
        /*05e0*/ 	.short	0x010a
        /*05e2*/ 	.byte	0x3f
	.zero		1


	//   ....[85]....
        /*05e4*/ 	.word	0x0000fa20
        /*05e8*/ 	.word	0x00000004
        /*05ec*/ 	.word	0x00000108
        /*05f0*/ 	.short	0x010a
        /*05f2*/ 	.byte	0x3f
	.zero		1


	//   ....[86]....
        /*05f4*/ 	.word	0x0000fa80
        /*05f8*/ 	.word	0x00000005
        /*05fc*/ 	.word	0x000000e0
        /*0600*/ 	.short	0x010a
        /*0602*/ 	.byte	0x3f
	.zero		1


	//   ....[87]....
        /*0604*/ 	.word	0x0000fae0
        /*0608*/ 	.word	0x00000005
        /*060c*/ 	.word	0x000000e8
        /*0610*/ 	.short	0x010a
        /*0612*/ 	.byte	0x3f
	.zero		1


	//   ....[88]....
        /*0614*/ 	.word	0x0000fb40
        /*0618*/ 	.word	0x00000005
        /*061c*/ 	.word	0x000000f0
        /*0620*/ 	.short	0x010a
        /*0622*/ 	.byte	0x3f
	.zero		1


	//   ....[89]....
        /*0624*/ 	.word	0x0000fba0
        /*0628*/ 	.word	0x00000005
        /*062c*/ 	.word	0x000000f8
        /*0630*/ 	.short	0x010a
        /*0632*/ 	.byte	0x3f
	.zero		1


	//   ....[90]....
        /*0634*/ 	.word	0x0000fbf0
        /*0638*/ 	.word	0x00000003
        /*063c*/ 	.word	0x000000e0
        /*0640*/ 	.short	0x010a
        /*0642*/ 	.byte	0x3f
	.zero		1


	//   ....[91]....
        /*0644*/ 	.word	0x0000fc40
        /*0648*/ 	.word	0x00000003
        /*064c*/ 	.word	0x000000e8
        /*0650*/ 	.short	0x010a
        /*0652*/ 	.byte	0x3f
	.zero		1


	//   ....[92]....
        /*0654*/ 	.word	0x0000fc90
        /*0658*/ 	.word	0x00000003
        /*065c*/ 	.word	0x000000f0
        /*0660*/ 	.short	0x010a
        /*0662*/ 	.byte	0x3f
	.zero		1


	//   ....[93]....
        /*0664*/ 	.word	0x0000fd60
        /*0668*/ 	.word	0x0000000e
        /*066c*/ 	.word	0x00000060
        /*0670*/ 	.short	0x010a
        /*0672*/ 	.byte	0x3f
	.zero		1


	//   ....[94]....
        /*0674*/ 	.word	0x0000fe30
        /*0678*/ 	.word	0x00000007
        /*067c*/ 	.word	0x00000000
        /*0680*/ 	.short	0x010a
        /*0682*/ 	.byte	0x3f
	.zero		1


	//   ....[95]....
        /*0684*/ 	.word	0x0000fe80
        /*0688*/ 	.word	0x00000009
        /*068c*/ 	.word	0x00000000
        /*0690*/ 	.short	0x010a
        /*0692*/ 	.byte	0x3f
	.zero		1


	//   ....[96]....
        /*0694*/ 	.word	0x0000fed0
        /*0698*/ 	.word	0x00000006
        /*069c*/ 	.word	0x00000000
        /*06a0*/ 	.short	0x010a
        /*06a2*/ 	.byte	0x3f
	.zero		1


	//   ....[97]....
        /*06a4*/ 	.word	0x0000ff20
        /*06a8*/ 	.word	0x00000009
        /*06ac*/ 	.word	0x00000000
        /*06b0*/ 	.short	0x010a
        /*06b2*/ 	.byte	0x3f
	.zero		1


	//   ....[98]....
        /*06b4*/ 	.word	0x0000ff70
        /*06b8*/ 	.word	0x00000006
        /*06bc*/ 	.word	0x00000000
        /*06c0*/ 	.short	0x010a
        /*06c2*/ 	.byte	0x3f
	.zero		1


	//   ....[99]....
        /*06c4*/ 	.word	0x0000ffc0
        /*06c8*/ 	.word	0x00000009
        /*06cc*/ 	.word	0x00000000
        /*06d0*/ 	.short	0x010a
        /*06d2*/ 	.byte	0x3f
	.zero		1


	//   ....[100]....
        /*06d4*/ 	.word	0x00010010
        /*06d8*/ 	.word	0x00000006
        /*06dc*/ 	.word	0x00000000
        /*06e0*/ 	.short	0x010a
        /*06e2*/ 	.byte	0x3f
	.zero		1


	//   ....[101]....
        /*06e4*/ 	.word	0x00010060
        /*06e8*/ 	.word	0x00000009
        /*06ec*/ 	.word	0x00000000
        /*06f0*/ 	.short	0x010a
        /*06f2*/ 	.byte	0x3f
	.zero		1


	//   ....[102]....
        /*06f4*/ 	.word	0x000100b0
        /*06f8*/ 	.word	0x00000006
        /*06fc*/ 	.word	0x00000000
        /*0700*/ 	.short	0x010a
        /*0702*/ 	.byte	0x3f
	.zero		1


	//   ....[103]....
        /*0704*/ 	.word	0x00010100
        /*0708*/ 	.word	0x00000009
        /*070c*/ 	.word	0x00000000
        /*0710*/ 	.short	0x010a
        /*0712*/ 	.byte	0x3f
	.zero		1


	//   ....[104]....
        /*0714*/ 	.word	0x00010150
        /*0718*/ 	.word	0x00000006
        /*071c*/ 	.word	0x00000000
        /*0720*/ 	.short	0x010a
        /*0722*/ 	.byte	0x3f
	.zero		1


	//----- nvinfo : EIATTR_NUM_MBARRIERS
	.align		4
.L_36:
        /*0724*/ 	.byte	0x03, 0x38
        /*0726*/ 	.short	0x0022


	//----- nvinfo : EIATTR_EXIT_INSTR_OFFSETS
	.align		4
        /*0728*/ 	.byte	0x04, 0x1c
        /*072a*/ 	.short	(.L_38 - .L_37)


	//   ....[0]....
.L_37:
        /*072c*/ 	.word	0x00000f90


	//   ....[1]....
        /*0730*/ 	.word	0x000016e0


	//   ....[2]....
        /*0734*/ 	.word	0x0000cba0


	//   ....[3]....
        /*0738*/ 	.word	0x0000d100


	//   ....[4]....
        /*073c*/ 	.word	0x0000d130


	//   ....[5]....
        /*0740*/ 	.word	0x0000e3e0


	//   ....[6]....
        /*0744*/ 	.word	0x0000f800


	//----- nvinfo : EIATTR_MAX_THREADS
	.align		4
.L_38:
        /*0748*/ 	.byte	0x04, 0x05
        /*074a*/ 	.short	(.L_40 - .L_39)
.L_39:
        /*074c*/ 	.word	0x00000180
        /*0750*/ 	.word	0x00000001
        /*0754*/ 	.word	0x00000001


	//----- nvinfo : EIATTR_CRS_STACK_SIZE
	.align		4
.L_40:
        /*0758*/ 	.byte	0x04, 0x1e
        /*075a*/ 	.short	(.L_42 - .L_41)
.L_41:
        /*075c*/ 	.word	0x00000000


	//----- nvinfo : EIATTR_CBANK_PARAM_SIZE
	.align		4
.L_42:
        /*0760*/ 	.byte	0x03, 0x19
        /*0762*/ 	.short	0x0770


	//----- nvinfo : EIATTR_PARAM_CBANK
	.align		4
        /*0764*/ 	.byte	0x04, 0x0a
        /*0766*/ 	.short	(.L_44 - .L_43)
	.align		4
.L_43:
        /*0768*/ 	.word	index@(.nv.constant0._ZN7cutlass13device_kernelINS_4gemm6kernel13GemmUniversalIN4cute5tupleIJiiiiEEENS1_10collective13CollectiveMmaINS1_37MainloopSm90TmaGmmaWarpSpecializedFP8ILi12ENS5_IJNS4_1CILi2EEENSA_ILi1EEESC_EEENS1_35KernelTmaWarpSpecializedCooperativeEEENS5_IJNSA_ILi128EEESG_NSA_ILi64EEEEEENS_12float_e4m3_tENS5_IJlSC_lEEESJ_SK_NS4_8TiledMMAINS4_8MMA_AtomIJNS4_4SM904GMMA31MMA_64x128x32_F32E4M3E4M3_SS_TNILNSO_7ScaleInE1ELSQ_1EEEEEENS4_6LayoutISD_NS5_IJSC_NSA_ILi0EEESU_EEEEENS5_IJNS4_10UnderscoreESX_SX_EEEEENS4_13SM90_TMA_LOADENS4_14ComposedLayoutINS4_7SwizzleILi2ELi4ELi3EEENS4_18smem_ptr_flag_bitsILi8EEENST_INS5_IJNSA_ILi8EEESH_EEENS5_IJSH_SC_EEEEEEEvNS4_8identityENS4_23SM90_TMA_LOAD_MULTICASTES1A_vS1B_EENS_8epilogue10collective18CollectiveEpilogueINS1E_22Sm90TmaWarpSpecializedILi4ELi2ELi16ELb0ELb0EEEJSI_NS5_IJSG_NSA_ILi32EEEEEESJ_SK_SJ_SK_NS1E_6fusion15FusionCallbacksIS1I_NS1L_13LinCombEltActINS1E_6thread4GELUESJ_fSJ_fLNS_15FloatRoundStyleE2EEESI_S1K_JEEES10_NS11_INS12_ILi1ELi4ELi3EEES15_NST_INS5_IJS16_S1J_EEENS5_IJS1J_SC_EEEEEEENS4_39AutoVectorizingCopyWithAssumedAlignmentILi128EEENS4_14SM90_TMA_STOREES1X_S1Z_NS4_9Copy_AtomIJNS4_17SM90_U32x4_STSM_NENS_6half_tEEEEvEEEvvEEEEvNT_6ParamsE)
        /*076c*/ 	.short	0x0210
        /*076e*/ 	.short	0x0770


	//----- nvinfo : EIATTR_SW_WAR
	.align		4
.L_44:
        /*0770*/ 	.byte	0x04, 0x36
        /*0772*/ 	.short	(.L_46 - .L_45)
.L_45:
        /*0774*/ 	.word	0x00000008
.L_46:


//--------------------- .nv.callgraph             --------------------------
	.section	.nv.callgraph,"",@"SHT_CUDA_CALLGRAPH"
	.align	4
	.sectionentsize	8
	.align		4
        /*0000*/ 	.word	0x00000000
	.align		4
        /*0004*/ 	.word	0xffffffff
	.align		4
        /*0008*/ 	.word	index@(_ZN7cutlass13device_kernelINS_4gemm6kernel13GemmUniversalIN4cute5tupleIJiiiiEEENS1_10collective13CollectiveMmaINS1_37MainloopSm90TmaGmmaWarpSpecializedFP8ILi12ENS5_IJNS4_1CILi2EEENSA_ILi1EEESC_EEENS1_35KernelTmaWarpSpecializedCooperativeEEENS5_IJNSA_ILi128EEESG_NSA_ILi64EEEEEENS_12float_e4m3_tENS5_IJlSC_lEEESJ_SK_NS4_8TiledMMAINS4_8MMA_AtomIJNS4_4SM904GMMA31MMA_64x128x32_F32E4M3E4M3_SS_TNILNSO_7ScaleInE1ELSQ_1EEEEEENS4_6LayoutISD_NS5_IJSC_NSA_ILi0EEESU_EEEEENS5_IJNS4_10UnderscoreESX_SX_EEEEENS4_13SM90_TMA_LOADENS4_14ComposedLayoutINS4_7SwizzleILi2ELi4ELi3EEENS4_18smem_ptr_flag_bitsILi8EEENST_INS5_IJNSA_ILi8EEESH_EEENS5_IJSH_SC_EEEEEEEvNS4_8identityENS4_23SM90_TMA_LOAD_MULTICASTES1A_vS1B_EENS_8epilogue10collective18CollectiveEpilogueINS1E_22Sm90TmaWarpSpecializedILi4ELi2ELi16ELb0ELb0EEEJSI_NS5_IJSG_NSA_ILi32EEEEEESJ_SK_SJ_SK_NS1E_6fusion15FusionCallbacksIS1I_NS1L_13LinCombEltActINS1E_6thread4GELUESJ_fSJ_fLNS_15FloatRoundStyleE2EEESI_S1K_JEEES10_NS11_INS12_ILi1ELi4ELi3EEES15_NST_INS5_IJS16_S1J_EEENS5_IJS1J_SC_EEEEEEENS4_39AutoVectorizingCopyWithAssumedAlignmentILi128EEENS4_14SM90_TMA_STOREES1X_S1Z_NS4_9Copy_AtomIJNS4_17SM90_U32x4_STSM_NENS_6half_tEEEEvEEEvvEEEEvNT_6ParamsE)
	.align		4
        /*000c*/ 	.word	index@(__assertfail)
	.align		4
        /*0010*/ 	.word	0x00000000
	.align		4
        /*0014*/ 	.word	0xfffffffe
	.align		4
        /*0018*/ 	.word	0x00000000
	.align		4
        /*001c*/ 	.word	0xfffffffd
	.align		4
        /*0020*/ 	.word	0x00000000
	.align		4
        /*0024*/ 	.word	0xfffffffc


//--------------------- .nv.constant4             --------------------------
	.section	.nv.constant4,"a",@progbits
	.align	8
	.align		8
.nv.constant4:
        /*0000*/ 	.dword	__assertfail
	.align		8
        /*0008*/ 	.dword	__unnamed_1
	.align		8
        /*0010*/ 	.dword	__unnamed_2
	.align		8
        /*0018*/ 	.dword	_ZN39_INTERNAL_6313a1cc_4_k_cu_a543f514_30824cuda3std3__45__cpo5beginE
	.align		8
        /*0020*/ 	.dword	_ZN39_INTERNAL_6313a1cc_4_k_cu_a543f514_30824cuda3std3__45__cpo3endE
	.align		8
        /*0028*/ 	.dword	_ZN39_INTERNAL_6313a1cc_4_k_cu_a543f514_30824cuda3std3__45__cpo6cbeginE
	.align		8
        /*0030*/ 	.dword	_ZN39_INTERNAL_6313a1cc_4_k_cu_a543f514_30824cuda3std3__45__cpo4cendE
	.align		8
        /*0038*/ 	.dword	_ZN39_INTERNAL_6313a1cc_4_k_cu_a543f514_30824cuda3std3__441_GLOBAL__N__6313a1cc_4_k_cu_a543f514_30826ignoreE
	.align		8
        /*0040*/ 	.dword	_ZN39_INTERNAL_6313a1cc_4_k_cu_a543f514_30824cuda3std3__419piecewise_constructE
	.align		8
        /*0048*/ 	.dword	_ZN39_INTERNAL_6313a1cc_4_k_cu_a543f514_30824cuda3std3__48in_placeE
	.align		8
        /*0050*/ 	.dword	_ZN39_INTERNAL_6313a1cc_4_k_cu_a543f514_30824cuda3std6ranges3__45__cpo4swapE
	.align		8
        /*0058*/ 	.dword	_ZN39_INTERNAL_6313a1cc_4_k_cu_a543f514_30824cuda3std6ranges3__45__cpo9iter_moveE
	.align		8
        /*0060*/ 	.dword	_ZN39_INTERNAL_6313a1cc_4_k_cu_a543f514_30824cute7productE
	.align		8
        /*0068*/ 	.dword	_ZN39_INTERNAL_6313a1cc_4_k_cu_a543f514_30824cute1_E
	.align		8
        /*0070*/ 	.dword	$str$24
	.align		8
        /*0078*/ 	.dword	$str$25


//--------------------- .text._ZN7cutlass13device_kernelINS_4gemm6kernel13GemmUniversalIN4cute5tupleIJiiiiEEENS1_10collective13CollectiveMmaINS1_37MainloopSm90TmaGmmaWarpSpecializedFP8ILi12ENS5_IJNS4_1CILi2EEENSA_ILi1EEESC_EEENS1_35KernelTmaWarpSpecializedCooperativeEEENS5_IJNSA_ILi128EEESG_NSA_ILi64EEEEEENS_12float_e4m3_tENS5_IJlSC_lEEESJ_SK_NS4_8TiledMMAINS4_8MMA_AtomIJNS4_4SM904GMMA31MMA_64x128x32_F32E4M3E4M3_SS_TNILNSO_7ScaleInE1ELSQ_1EEEEEENS4_6LayoutISD_NS5_IJSC_NSA_ILi0EEESU_EEEEENS5_IJNS4_10UnderscoreESX_SX_EEEEENS4_13SM90_TMA_LOADENS4_14ComposedLayoutINS4_7SwizzleILi2ELi4ELi3EEENS4_18smem_ptr_flag_bitsILi8EEENST_INS5_IJNSA_ILi8EEESH_EEENS5_IJSH_SC_EEEEEEEvNS4_8identityENS4_23SM90_TMA_LOAD_MULTICASTES1A_vS1B_EENS_8epilogue10collective18CollectiveEpilogueINS1E_22Sm90TmaWarpSpecializedILi4ELi2ELi16ELb0ELb0EEEJSI_NS5_IJSG_NSA_ILi32EEEEEESJ_SK_SJ_SK_NS1E_6fusion15FusionCallbacksIS1I_NS1L_13LinCombEltActINS1E_6thread4GELUESJ_fSJ_fLNS_15FloatRoundStyleE2EEESI_S1K_JEEES10_NS11_INS12_ILi1ELi4ELi3EEES15_NST_INS5_IJS16_S1J_EEENS5_IJS1J_SC_EEEEEEENS4_39AutoVectorizingCopyWithAssumedAlignmentILi128EEENS4_14SM90_TMA_STOREES1X_S1Z_NS4_9Copy_AtomIJNS4_17SM90_U32x4_STSM_NENS_6half_tEEEEvEEEvvEEEEvNT_6ParamsE --------------------------
	.section	.text._ZN7cutlass13device_kernelINS_4gemm6kernel13GemmUniversalIN4cute5tupleIJiiiiEEENS1_10collective13CollectiveMmaINS1_37MainloopSm90TmaGmmaWarpSpecializedFP8ILi12ENS5_IJNS4_1CILi2EEENSA_ILi1EEESC_EEENS1_35KernelTmaWarpSpecializedCooperativeEEENS5_IJNSA_ILi128EEESG_NSA_ILi64EEEEEENS_12float_e4m3_tENS5_IJlSC_lEEESJ_SK_NS4_8TiledMMAINS4_8MMA_AtomIJNS4_4SM904GMMA31MMA_64x128x32_F32E4M3E4M3_SS_TNILNSO_7ScaleInE1ELSQ_1EEEEEENS4_6LayoutISD_NS5_IJSC_NSA_ILi0EEESU_EEEEENS5_IJNS4_10UnderscoreESX_SX_EEEEENS4_13SM90_TMA_LOADENS4_14ComposedLayoutINS4_7SwizzleILi2ELi4ELi3EEENS4_18smem_ptr_flag_bitsILi8EEENST_INS5_IJNSA_ILi8EEESH_EEENS5_IJSH_SC_EEEEEEEvNS4_8identityENS4_23SM90_TMA_LOAD_MULTICASTES1A_vS1B_EENS_8epilogue10collective18CollectiveEpilogueINS1E_22Sm90TmaWarpSpecializedILi4ELi2ELi16ELb0ELb0EEEJSI_NS5_IJSG_NSA_ILi32EEEEEESJ_SK_SJ_SK_NS1E_6fusion15FusionCallbacksIS1I_NS1L_13LinCombEltActINS1E_6thread4GELUESJ_fSJ_fLNS_15FloatRoundStyleE2EEESI_S1K_JEEES10_NS11_INS12_ILi1ELi4ELi3EEES15_NST_INS5_IJS16_S1J_EEENS5_IJS1J_SC_EEEEEEENS4_39AutoVectorizingCopyWithAssumedAlignmentILi128EEENS4_14SM90_TMA_STOREES1X_S1Z_NS4_9Copy_AtomIJNS4_17SM90_U32x4_STSM_NENS_6half_tEEEEvEEEvvEEEEvNT_6ParamsE,"ax",@progbits
	.align	128
.text._ZN7cutlass13device_kernelINS_4gemm6kernel13GemmUniversalIN4cute5tupleIJiiiiEEENS1_10collective13CollectiveMmaINS1_37MainloopSm90TmaGmmaWarpSpecializedFP8ILi12ENS5_IJNS4_1CILi2EEENSA_ILi1EEESC_EEENS1_35KernelTmaWarpSpecializedCooperativeEEENS5_IJNSA_ILi128EEESG_NSA_ILi64EEEEEENS_12float_e4m3_tENS5_IJlSC_lEEESJ_SK_NS4_8TiledMMAINS4_8MMA_AtomIJNS4_4SM904GMMA31MMA_64x128x32_F32E4M3E4M3_SS_TNILNSO_7ScaleInE1ELSQ_1EEEEEENS4_6LayoutISD_NS5_IJSC_NSA_ILi0EEESU_EEEEENS5_IJNS4_10UnderscoreESX_SX_EEEEENS4_13SM90_TMA_LOADENS4_14ComposedLayoutINS4_7SwizzleILi2ELi4ELi3EEENS4_18smem_ptr_flag_bitsILi8EEENST_INS5_IJNSA_ILi8EEESH_EEENS5_IJSH_SC_EEEEEEEvNS4_8identityENS4_23SM90_TMA_LOAD_MULTICASTES1A_vS1B_EENS_8epilogue10collective18CollectiveEpilogueINS1E_22Sm90TmaWarpSpecializedILi4ELi2ELi16ELb0ELb0EEEJSI_NS5_IJSG_NSA_ILi32EEEEEESJ_SK_SJ_SK_NS1E_6fusion15FusionCallbacksIS1I_NS1L_13LinCombEltActINS1E_6thread4GELUESJ_fSJ_fLNS_15FloatRoundStyleE2EEESI_S1K_JEEES10_NS11_INS12_ILi1ELi4ELi3EEES15_NST_INS5_IJS16_S1J_EEENS5_IJS1J_SC_EEEEEEENS4_39AutoVectorizingCopyWithAssumedAlignmentILi128EEENS4_14SM90_TMA_STOREES1X_S1Z_NS4_9Copy_AtomIJNS4_17SM90_U32x4_STSM_NENS_6half_tEEEEvEEEvvEEEEvNT_6ParamsE:
        .type           _ZN7cutlass13device_kernelINS_4gemm6kernel13GemmUniversalIN4cute5tupleIJiiiiEEENS1_10collective13CollectiveMmaINS1_37MainloopSm90TmaGmmaWarpSpecializedFP8ILi12ENS5_IJNS4_1CILi2EEENSA_ILi1EEESC_EEENS1_35KernelTmaWarpSpecializedCooperativeEEENS5_IJNSA_ILi128EEESG_NSA_ILi64EEEEEENS_12float_e4m3_tENS5_IJlSC_lEEESJ_SK_NS4_8TiledMMAINS4_8MMA_AtomIJNS4_4SM904GMMA31MMA_64x128x32_F32E4M3E4M3_SS_TNILNSO_7ScaleInE1ELSQ_1EEEEEENS4_6LayoutISD_NS5_IJSC_NSA_ILi0EEESU_EEEEENS5_IJNS4_10UnderscoreESX_SX_EEEEENS4_13SM90_TMA_LOADENS4_14ComposedLayoutINS4_7SwizzleILi2ELi4ELi3EEENS4_18smem_ptr_flag_bitsILi8EEENST_INS5_IJNSA_ILi8EEESH_EEENS5_IJSH_SC_EEEEEEEvNS4_8identityENS4_23SM90_TMA_LOAD_MULTICASTES1A_vS1B_EENS_8epilogue10collective18CollectiveEpilogueINS1E_22Sm90TmaWarpSpecializedILi4ELi2ELi16ELb0ELb0EEEJSI_NS5_IJSG_NSA_ILi32EEEEEESJ_SK_SJ_SK_NS1E_6fusion15FusionCallbacksIS1I_NS1L_13LinCombEltActINS1E_6thread4GELUESJ_fSJ_fLNS_15FloatRoundStyleE2EEESI_S1K_JEEES10_NS11_INS12_ILi1ELi4ELi3EEES15_NST_INS5_IJS16_S1J_EEENS5_IJS1J_SC_EEEEEEENS4_39AutoVectorizingCopyWithAssumedAlignmentILi128EEENS4_14SM90_TMA_STOREES1X_S1Z_NS4_9Copy_AtomIJNS4_17SM90_U32x4_STSM_NENS_6half_tEEEEvEEEvvEEEEvNT_6ParamsE,@function
        .size           _ZN7cutlass13device_kernelINS_4gemm6kernel13GemmUniversalIN4cute5tupleIJiiiiEEENS1_10collective13CollectiveMmaINS1_37MainloopSm90TmaGmmaWarpSpecializedFP8ILi12ENS5_IJNS4_1CILi2EEENSA_ILi1EEESC_EEENS1_35KernelTmaWarpSpecializedCooperativeEEENS5_IJNSA_ILi128EEESG_NSA_ILi64EEEEEENS_12float_e4m3_tENS5_IJlSC_lEEESJ_SK_NS4_8TiledMMAINS4_8MMA_AtomIJNS4_4SM904GMMA31MMA_64x128x32_F32E4M3E4M3_SS_TNILNSO_7ScaleInE1ELSQ_1EEEEEENS4_6LayoutISD_NS5_IJSC_NSA_ILi0EEESU_EEEEENS5_IJNS4_10UnderscoreESX_SX_EEEEENS4_13SM90_TMA_LOADENS4_14ComposedLayoutINS4_7SwizzleILi2ELi4ELi3EEENS4_18smem_ptr_flag_bitsILi8EEENST_INS5_IJNSA_ILi8EEESH_EEENS5_IJSH_SC_EEEEEEEvNS4_8identityENS4_23SM90_TMA_LOAD_MULTICASTES1A_vS1B_EENS_8epilogue10collective18CollectiveEpilogueINS1E_22Sm90TmaWarpSpecializedILi4ELi2ELi16ELb0ELb0EEEJSI_NS5_IJSG_NSA_ILi32EEEEEESJ_SK_SJ_SK_NS1E_6fusion15FusionCallbacksIS1I_NS1L_13LinCombEltActINS1E_6thread4GELUESJ_fSJ_fLNS_15FloatRoundStyleE2EEESI_S1K_JEEES10_NS11_INS12_ILi1ELi4ELi3EEES15_NST_INS5_IJS16_S1J_EEENS5_IJS1J_SC_EEEEEEENS4_39AutoVectorizingCopyWithAssumedAlignmentILi128EEENS4_14SM90_TMA_STOREES1X_S1Z_NS4_9Copy_AtomIJNS4_17SM90_U32x4_STSM_NENS_6half_tEEEEvEEEvvEEEEvNT_6ParamsE,(.L_x_210 - _ZN7cutlass13device_kernelINS_4gemm6kernel13GemmUniversalIN4cute5tupleIJiiiiEEENS1_10collective13CollectiveMmaINS1_37MainloopSm90TmaGmmaWarpSpecializedFP8ILi12ENS5_IJNS4_1CILi2EEENSA_ILi1EEESC_EEENS1_35KernelTmaWarpSpecializedCooperativeEEENS5_IJNSA_ILi128EEESG_NSA_ILi64EEEEEENS_12float_e4m3_tENS5_IJlSC_lEEESJ_SK_NS4_8TiledMMAINS4_8MMA_AtomIJNS4_4SM904GMMA31MMA_64x128x32_F32E4M3E4M3_SS_TNILNSO_7ScaleInE1ELSQ_1EEEEEENS4_6LayoutISD_NS5_IJSC_NSA_ILi0EEESU_EEEEENS5_IJNS4_10UnderscoreESX_SX_EEEEENS4_13SM90_TMA_LOADENS4_14ComposedLayoutINS4_7SwizzleILi2ELi4ELi3EEENS4_18smem_ptr_flag_bitsILi8EEENST_INS5_IJNSA_ILi8EEESH_EEENS5_IJSH_SC_EEEEEEEvNS4_8identityENS4_23SM90_TMA_LOAD_MULTICASTES1A_vS1B_EENS_8epilogue10collective18CollectiveEpilogueINS1E_22Sm90TmaWarpSpecializedILi4ELi2ELi16ELb0ELb0EEEJSI_NS5_IJSG_NSA_ILi32EEEEEESJ_SK_SJ_SK_NS1E_6fusion15FusionCallbacksIS1I_NS1L_13LinCombEltActINS1E_6thread4GELUESJ_fSJ_fLNS_15FloatRoundStyleE2EEESI_S1K_JEEES10_NS11_INS12_ILi1ELi4ELi3EEES15_NST_INS5_IJS16_S1J_EEENS5_IJS1J_SC_EEEEEEENS4_39AutoVectorizingCopyWithAssumedAlignmentILi128EEENS4_14SM90_TMA_STOREES1X_S1Z_NS4_9Copy_AtomIJNS4_17SM90_U32x4_STSM_NENS_6half_tEEEEvEEEvvEEEEvNT_6ParamsE)
        .other          _ZN7cutlass13device_kernelINS_4gemm6kernel13GemmUniversalIN4cute5tupleIJiiiiEEENS1_10collective13CollectiveMmaINS1_37MainloopSm90TmaGmmaWarpSpecializedFP8ILi12ENS5_IJNS4_1CILi2EEENSA_ILi1EEESC_EEENS1_35KernelTmaWarpSpecializedCooperativeEEENS5_IJNSA_ILi128EEESG_NSA_ILi64EEEEEENS_12float_e4m3_tENS5_IJlSC_lEEESJ_SK_NS4_8TiledMMAINS4_8MMA_AtomIJNS4_4SM904GMMA31MMA_64x128x32_F32E4M3E4M3_SS_TNILNSO_7ScaleInE1ELSQ_1EEEEEENS4_6LayoutISD_NS5_IJSC_NSA_ILi0EEESU_EEEEENS5_IJNS4_10UnderscoreESX_SX_EEEEENS4_13SM90_TMA_LOADENS4_14ComposedLayoutINS4_7SwizzleILi2ELi4ELi3EEENS4_18smem_ptr_flag_bitsILi8EEENST_INS5_IJNSA_ILi8EEESH_EEENS5_IJSH_SC_EEEEEEEvNS4_8identityENS4_23SM90_TMA_LOAD_MULTICASTES1A_vS1B_EENS_8epilogue10collective18CollectiveEpilogueINS1E_22Sm90TmaWarpSpecializedILi4ELi2ELi16ELb0ELb0EEEJSI_NS5_IJSG_NSA_ILi32EEEEEESJ_SK_SJ_SK_NS1E_6fusion15FusionCallbacksIS1I_NS1L_13LinCombEltActINS1E_6thread4GELUESJ_fSJ_fLNS_15FloatRoundStyleE2EEESI_S1K_JEEES10_NS11_INS12_ILi1ELi4ELi3EEES15_NST_INS5_IJS16_S1J_EEENS5_IJS1J_SC_EEEEEEENS4_39AutoVectorizingCopyWithAssumedAlignmentILi128EEENS4_14SM90_TMA_STOREES1X_S1Z_NS4_9Copy_AtomIJNS4_17SM90_U32x4_STSM_NENS_6half_tEEEEvEEEvvEEEEvNT_6ParamsE,@"STO_CUDA_ENTRY STV_DEFAULT"
_ZN7cutlass13device_kernelINS_4gemm6kernel13GemmUniversalIN4cute5tupleIJiiiiEEENS1_10collective13CollectiveMmaINS1_37MainloopSm90TmaGmmaWarpSpecializedFP8ILi12ENS5_IJNS4_1CILi2EEENSA_ILi1EEESC_EEENS1_35KernelTmaWarpSpecializedCooperativeEEENS5_IJNSA_ILi128EEESG_NSA_ILi64EEEEEENS_12float_e4m3_tENS5_IJlSC_lEEESJ_SK_NS4_8TiledMMAINS4_8MMA_AtomIJNS4_4SM904GMMA31MMA_64x128x32_F32E4M3E4M3_SS_TNILNSO_7ScaleInE1ELSQ_1EEEEEENS4_6LayoutISD_NS5_IJSC_NSA_ILi0EEESU_EEEEENS5_IJNS4_10UnderscoreESX_SX_EEEEENS4_13SM90_TMA_LOADENS4_14ComposedLayoutINS4_7SwizzleILi2ELi4ELi3EEENS4_18smem_ptr_flag_bitsILi8EEENST_INS5_IJNSA_ILi8EEESH_EEENS5_IJSH_SC_EEEEEEEvNS4_8identityENS4_23SM90_TMA_LOAD_MULTICASTES1A_vS1B_EENS_8epilogue10collective18CollectiveEpilogueINS1E_22Sm90TmaWarpSpecializedILi4ELi2ELi16ELb0ELb0EEEJSI_NS5_IJSG_NSA_ILi32EEEEEESJ_SK_SJ_SK_NS1E_6fusion15FusionCallbacksIS1I_NS1L_13LinCombEltActINS1E_6thread4GELUESJ_fSJ_fLNS_15FloatRoundStyleE2EEESI_S1K_JEEES10_NS11_INS12_ILi1ELi4ELi3EEES15_NST_INS5_IJS16_S1J_EEENS5_IJS1J_SC_EEEEEEENS4_39AutoVectorizingCopyWithAssumedAlignmentILi128EEENS4_14SM90_TMA_STOREES1X_S1Z_NS4_9Copy_AtomIJNS4_17SM90_U32x4_STSM_NENS_6half_tEEEEvEEEvvEEEEvNT_6ParamsE:
[----:B------:R-:W1:Y:S01]  /*0000*/  LDC R1, c[0x0][0x28] ;  /* 0x00000a00ff017b82 */ /* 0x000e620000000800 */
[----:B------:R-:W2:Y:S07]  /*0010*/  S2R R18, SR_TID.X ;  /* 0x0000000000127919 */ /* 0x000eae0000002100 */
[----:B------:R-:W3:Y:S01]  /*0020*/  LDC.64 R8, c[0x0][0x588] ;  /* 0x00016200ff087b82 */ /* 0x000ee20000000a00 */
[----:B------:R-:W-:Y:S01]  /*0030*/  ELECT P0, URZ, PT ;  /* 0x00000000003f782f */ /* 0x000fe20003800000 */
[----:B------:R-:W-:Y:S01]  /*0040*/  BSSY B0, `(.L_x_0) ;  /* 0x0000016000007945 */ /* 0x000fe20003800000 */
[----:B--2---:R-:W-:-:S02]  /*0050*/  SHF.R.U32.HI R0, RZ, 0x5, R18 ;  /* 0x00000005ff007819 */ /* 0x004fc40000011612 */
[----:B------:R-:W-:-:S03]  /*0060*/  SHF.R.U32.HI R4, RZ, 0x7, R18 ;  /* 0x00000007ff047819 */ /* 0x000fc60000011612 */
[----:B------:R-:W2:Y:S04]  /*0070*/  SHFL.IDX PT, R3, R0, RZ, 0x1f ;  /* 0x00001fff00037589 */ /* 0x000ea800000e0000 */
[----:B------:R4:W1:Y:S01]  /*0080*/  SHFL.IDX PT, R6, R4, RZ, 0x1f ;  /* 0x00001fff04067589 */ /* 0x00086200000e0000 */
[----:B--2---:R-:W-:Y:S02]  /*0090*/  ISETP.NE.OR P0, PT, R3, RZ, !P0 ;  /* 0x000000ff0300720c */ /* 0x004fe40004705670 */
[----:B------:R-:W-:-:S11]  /*00a0*/  SHF.R.S32.HI R2, RZ, 0x1f, R3 ;  /* 0x0000001fff027819 */ /* 0x000fd60000011403 */
[----:B-1-34-:R-:W-:Y:S05]  /*00b0*/  @P0 BRA `(.L_x_1) ;  /* 0x0000000000380947 */ /* 0x01afea0003800000 */
[----:B------:R-:W-:Y:S02]  /*00c0*/  ULDC.64 UR4, c[0x0][0x198] ;  /* 0x0000660000047ab9 */ /* 0x000fe40000000a00 */
[----:B------:R-:W-:Y:S02]  /*00d0*/  UIADD3 UR6, UP0, UR4, 0xf0, URZ ;  /* 0x000000f004067890 */ /* 0x000fe4000ff1e03f */
[----:B------:R-:W-:Y:S02]  /*00e0*/  UIADD3 UR8, UP1, UR4, 0x1f0, URZ ;  /* 0x000001f004087890 */ /* 0x000fe4000ff3e03f */
[----:B------:R-:W-:Y:S02]  /*00f0*/  UIADD3 UR10, UP2, UR4, 0x3f0, URZ ;  /* 0x000003f0040a7890 */ /* 0x000fe4000ff5e03f */
[----:B------:R-:W-:Y:S02]  /*0100*/  UIADD3 UR4, UP3, UR4, 0x4f0, URZ ;  /* 0x000004f004047890 */ /* 0x000fe4000ff7e03f */
[----:B------:R-:W-:-:S02]  /*0110*/  UIADD3.X UR7, URZ, UR5, URZ, UP0, !UPT ;  /* 0x000000053f077290 */ /* 0x000fc400087fe43f */
[----:B------:R-:W-:Y:S02]  /*0120*/  UIADD3.X UR9, URZ, UR5, URZ, UP1, !UPT ;  /* 0x000000053f097290 */ /* 0x000fe40008ffe43f */
[----:B------:R-:W-:Y:S02]  /*0130*/  UIADD3.X UR11, URZ, UR5, URZ, UP2, !UPT ;  /* 0x000000053f0b7290 */ /* 0x000fe400097fe43f */
[----:B------:R-:W-:-:S03]  /*0140*/  UIADD3.X UR5, URZ, UR5, URZ, UP3, !UPT ;  /* 0x000000053f057290 */ /* 0x000fc60009ffe43f */
[----:B------:R1:W-:Y:S02]  /*0150*/  UTMACCTL.PF [UR6] ;  /* 0x00000000060079b9 */ /* 0x0003e40008040000 */
[----:B------:R1:W-:Y:S02]  /*0160*/  UTMACCTL.PF [UR8] ;  /* 0x00000000080079b9 */ /* 0x0003e40008040000 */
[----:B------:R1:W-:Y:S02]  /*0170*/  UTMACCTL.PF [UR10] ;  /* 0x000000000a0079b9 */ /* 0x0003e40008040000 */
[----:B------:R1:W-:Y:S02]  /*0180*/  UTMACCTL.PF [UR4] ;  /* 0x00000000040079b9 */ /* 0x0003e40008040000 */
[----:B-1----:R-:W-:Y:S01]  /*0190*/  NOP ;  /* 0x0000000000007918 */ /* 0x002fe20000000000 */
.L_x_1:
[----:B------:R-:W-:Y:S05]  /*01a0*/  BSYNC B0 ;  /* 0x0000000000007941 */ /* 0x000fea0003800000 */
.L_x_0:
[----:B------:R-:W-:Y:S01]  /*01b0*/  ULDC.64 UR4, c[0x0][0x590] ;  /* 0x0001640000047ab9 */ /* 0x000fe20000000a00 */
[----:B------:R-:W-:Y:S01]  /*01c0*/  LEA.HI R2, R2, R3, RZ, 0x2 ;  /* 0x0000000302027211 */ /* 0x000fe200078f10ff */
[----:B------:R-:W-:Y:S01]  /*01d0*/  ULDC.64 UR40, c[0x0][0x208] ;  /* 0x0000820000287ab9 */ /* 0x000fe20000000a00 */
[----:B------:R-:W-:Y:S01]  /*01e0*/  ISETP.NE.U32.AND P2, PT, RZ, UR4, PT ;  /* 0x00000004ff007c0c */ /* 0x000fe2000bf45070 */
[----:B------:R-:W-:Y:S01]  /*01f0*/  IMAD.MOV.U32 R4, RZ, RZ, R8 ;  /* 0x000000ffff047224 */ /* 0x000fe200078e0008 */
[----:B------:R-:W-:Y:S02]  /*0200*/  LOP3.LUT R2, R2, 0xfffffffc, RZ, 0xc0, !PT ;  /* 0xfffffffc02027812 */ /* 0x000fe400078ec0ff */
[----:B------:R-:W-:Y:S02]  /*0210*/  ISETP.NE.AND.EX P3, PT, RZ, UR5, PT, P2 ;  /* 0x00000005ff007c0c */ /* 0x000fe4000bf65320 */
[----:B------:R-:W-:Y:S01]  /*0220*/  MOV R5, R9 ;  /* 0x0000000900057202 */ /* 0x000fe20000000f00 */
[--C-:B------:R-:W-:Y:S01]  /*0230*/  IMAD.IADD R3, R3, 0x1, -R2.reuse ;  /* 0x0000000103037824 */ /* 0x100fe200078e0a02 */
[----:B------:R-:W-:-:S09]  /*0240*/  PRMT R2, RZ, 0x7610, R2 ;  /* 0x00007610ff027816 */ /* 0x000fd20000000002 */
[----:B------:R-:W-:Y:S05]  /*0250*/  @P3 BRA `(.L_x_2) ;  /* 0x0000000000303947 */ /* 0x000fea0003800000 */
[----:B------:R-:W-:Y:S02]  /*0260*/  ULDC.64 UR6, c[0x0][0x588] ;  /* 0x0001620000067ab9 */ /* 0x000fe40000000a00 */
[----:B------:R-:W-:-:S04]  /*0270*/  ISETP.NE.U32.AND P0, PT, RZ, UR6, PT ;  /* 0x00000006ff007c0c */ /* 0x000fc8000bf05070 */
[----:B------:R-:W-:-:S13]  /*0280*/  ISETP.NE.AND.EX P0, PT, RZ, UR7, PT, P0 ;  /* 0x00000007ff007c0c */ /* 0x000fda000bf05300 */
[----:B------:R-:W-:Y:S05]  /*0290*/  @!P0 BRA `(.L_x_3) ;  /* 0x0000000000108947 */ /* 0x000fea0003800000 */
[----:B------:R-:W2:Y:S02]  /*02a0*/  LDG.E R2, desc[UR40][R4.64] ;  /* 0x0000002804027981 */ /* 0x000ea4000c1e1900 */
[----:B--2---:R-:W-:Y:S01]  /*02b0*/  FSETP.NEU.AND P1, PT, R2, RZ, PT ;  /* 0x000000ff0200720b */ /* 0x004fe20003f2d000 */
[----:B------:R-:W-:Y:S01]  /*02c0*/  IMAD.MOV.U32 R2, RZ, RZ, 0x1 ;  /* 0x00000001ff027424 */ /* 0x000fe200078e00ff */
[----:B------:R-:W-:Y:S11]  /*02d0*/  BRA `(.L_x_2) ;  /* 0x0000000000107947 */ /* 0x000ff60003800000 */
.L_x_3:
[----:B------:R-:W-:Y:S01]  /*02e0*/  ULDC UR6, c[0x0][0x580] ;  /* 0x0001600000067ab9 */ /* 0x000fe20000000800 */
[----:B------:R-:W-:Y:S01]  /*02f0*/  IMAD.MOV.U32 R2, RZ, RZ, 0x1 ;  /* 0x00000001ff027424 */ /* 0x000fe200078e00ff */
[----:B------:R-:W-:Y:S02]  /*0300*/  FSETP.NEU.AND P1, PT, RZ, UR6, PT ;  /* 0x00000006ff007c0b */ /* 0x000fe4000bf2d000 */
[----:B------:R-:W-:-:S11]  /*0310*/  CS2R R4, SRZ ;  /* 0x0000000000047805 */ /* 0x000fd6000001ff00 */
.L_x_2:
[----:B------:R-:W-:Y:S02]  /*0320*/  ISETP.NE.U32.AND P4, PT, R4, RZ, PT ;  /* 0x000000ff0400720c */ /* 0x000fe40003f85070 */
[----:B------:R-:W-:Y:S02]  /*0330*/  ISETP.NE.AND.EX P5, PT, RZ, UR5, PT, P2 ;  /* 0x00000005ff007c0c */ /* 0x000fe4000bfa5320 */
[----:B------:R-:W-:Y:S02]  /*0340*/  ISETP.NE.AND.EX P2, PT, R5, RZ, PT, P4 ;  /* 0x000000ff0500720c */ /* 0x000fe40003f45340 */
[----:B------:R-:W-:-:S11]  /*0350*/  PLOP3.LUT P0, PT, PT, PT, PT, 0x8, 0x0 ;  /* 0x000000000000781c */ /* 0x000fd60003f0e170 */
[----:B------:R-:W-:Y:S05]  /*0360*/  @P2 BRA P5, `(.L_x_4) ;  /* 0x0000000000342947 */ /* 0x000fea0002800000 */
[----:B------:R-:W-:-:S04]  /*0370*/  ISETP.NE.U32.AND P0, PT, RZ, UR4, PT ;  /* 0x00000004ff007c0c */ /* 0x000fc8000bf05070 */
[----:B------:R-:W-:-:S13]  /*0380*/  ISETP.NE.AND.EX P0, PT, RZ, UR5, PT, P0 ;  /* 0x00000005ff007c0c */ /* 0x000fda000bf05300 */
[----:B------:R-:W-:Y:S05]  /*0390*/  @!P0 BRA `(.L_x_5) ;  /* 0x0000000000248947 */ /* 0x000fea0003800000 */
[----:B------:R-:W-:Y:S02]  /*03a0*/  PRMT R2, R2, 0x9910, RZ ;  /* 0x0000991002027816 */ /* 0x000fe400000000ff */
[----:B------:R-:W-:Y:S02]  /*03b0*/  ISETP.NE.U32.AND P0, PT, R4, RZ, PT ;  /* 0x000000ff0400720c */ /* 0x000fe40003f05070 */
[----:B------:R-:W-:Y:S02]  /*03c0*/  ISETP.NE.AND P2, PT, R2, RZ, PT ;  /* 0x000000ff0200720c */ /* 0x000fe40003f45270 */
[----:B------:R-:W-:Y:S02]  /*03d0*/  ISETP.NE.AND.EX P0, PT, R5, RZ, PT, P0 ;  /* 0x000000ff0500720c */ /* 0x000fe40003f05300 */
[----:B------:R-:W-:-:S09]  /*03e0*/  SEL R2, RZ, 0xffffffff, P1 ;  /* 0xffffffffff027807 */ /* 0x000fd20000800000 */
[----:B------:R-:W-:-:S04]  /*03f0*/  @!P2 SEL R2, RZ, 0xffffffff, P0 ;  /* 0xffffffffff02a807 */ /* 0x000fc80000000000 */
[----:B------:R-:W-:-:S04]  /*0400*/  LOP3.LUT R2, R2, 0x1, RZ, 0xc0, !PT ;  /* 0x0000000102027812 */ /* 0x000fc800078ec0ff */
[----:B------:R-:W-:Y:S01]  /*0410*/  ISETP.EQ.U32.AND P0, PT, R2, 0x1, PT ;  /* 0x000000010200780c */ /* 0x000fe20003f02070 */
[----:B------:R-:W-:-:S12]  /*0420*/  BRA `(.L_x_4) ;  /* 0x0000000000047947 */ /* 0x000fd80003800000 */
.L_x_5:
[----:B------:R-:W-:-:S13]  /*0430*/  PLOP3.LUT P0, PT, P1, PT, PT, 0x8, 0x0 ;  /* 0x000000000000781c */ /* 0x000fda0000f0e170 */
.L_x_4:
[----:B------:R-:W1:Y:S02]  /*0440*/  SHFL.IDX PT, R2, R0, RZ, 0x1f ;  /* 0x00001fff00027589 */ /* 0x000e6400000e0000 */
[----:B-1----:R-:W-:-:S13]  /*0450*/  ISETP.NE.AND P1, PT, R2, RZ, PT ;  /* 0x000000ff0200720c */ /* 0x002fda0003f25270 */
[----:B------:R-:W-:Y:S05]  /*0460*/  @P1 BRA `(.L_x_6) ;  /* 0x0000000000a41947 */ /* 0x000fea0003800000 */
[----:B------:R-:W-:Y:S01]  /*0470*/  ELECT P1, URZ, PT ;  /* 0x00000000003f782f */ /* 0x000fe20003820000 */
[----:B------:R-:W-:-:S12]  /*0480*/  BSSY B0, `(.L_x_6) ;  /* 0x0000027000007945 */ /* 0x000fd80003800000 */
[----:B------:R-:W-:Y:S05]  /*0490*/  @!P1 BRA `(.L_x_7) ;  /* 0x0000000000949947 */ /* 0x000fea0003800000 */
[----:B------:R-:W1:Y:S01]  /*04a0*/  S2UR UR8, SR_CgaCtaId ;  /* 0x00000000000879c3 */ /* 0x000e620000008800 */
[----:B------:R-:W-:Y:S01]  /*04b0*/  UMOV UR4, 0x400 ;  /* 0x0000040000047882 */ /* 0x000fe20000000000 */
[----:B------:R-:W-:Y:S01]  /*04c0*/  UMOV UR5, 0x1 ;  /* 0x0000000100057882 */ /* 0x000fe20000000000 */
[----:B------:R-:W-:Y:S02]  /*04d0*/  UMOV UR6, 0x4 ;  /* 0x0000000400067882 */ /* 0x000fe40000000000 */
[----:B------:R-:W-:-:S04]  /*04e0*/  UIADD3 UR6, -UR6, 0x100000, URZ ;  /* 0x0010000006067890 */ /* 0x000fc8000fffe13f */
[----:B------:R-:W-:Y:S02]  /*04f0*/  USHF.L.U32 UR7, UR6, 0xb, URZ ;  /* 0x0000000b06077899 */ /* 0x000fe4000800063f */
[----:B------:R-:W-:Y:S02]  /*0500*/  USHF.L.U32 UR6, UR6, 0x1, URZ ;  /* 0x0000000106067899 */ /* 0x000fe4000800063f */
[----:B-1----:R-:W-:Y:S02]  /*0510*/  ULEA UR8, UR8, UR4, 0x18 ;  /* 0x0000000408087291 */ /* 0x002fe4000f8ec03f */
[----:B------:R-:W-:-:S04]  /*0520*/  UIADD3 UR4, -UR5, 0x100000, URZ ;  /* 0x0010000005047890 */ /* 0x000fc8000fffe13f */
[----:B------:R-:W-:Y:S02]  /*0530*/  USHF.L.U32 UR5, UR4, 0xb, URZ ;  /* 0x0000000b04057899 */ /* 0x000fe4000800063f */
[----:B------:R-:W-:Y:S01]  /*0540*/  USHF.L.U32 UR4, UR4, 0x1, URZ ;  /* 0x0000000104047899 */ /* 0x000fe2000800063f */
[----:B------:R-:W1:Y:S11]  /*0550*/  FENCE.VIEW.ASYNC.S ;  /* 0x00000000000073c6 */ /* 0x000e760000000000 */
[----:B-1----:R1:W2:Y:S01]  /*0560*/  SYNCS.EXCH.64 URZ, [UR8], UR4 ;  /* 0x00000004083f75b2 */ /* 0x0022a20008000100 */
[----:B------:R1:W3:Y:S01]  /*0570*/  SYNCS.EXCH.64 URZ, [UR8+0x60], UR6 ;  /* 0x00006006083f75b2 */ /* 0x0002e20008000100 */
[----:B------:R1:W4:Y:S01]  /*0580*/  SYNCS.EXCH.64 URZ, [UR8+0x8], UR4 ;  /* 0x00000804083f75b2 */ /* 0x0003220008000100 */
[----:B------:R1:W1:Y:S01]  /*0590*/  SYNCS.EXCH.64 URZ, [UR8+0x68], UR6 ;  /* 0x00006806083f75b2 */ /* 0x0002620008000100 */
        /* <DEDUP_REMOVED lines=20> */
[----:B--2---:R-:W-:Y:S01]  /*06e0*/  NOP ;  /* 0x0000000000007918 */ /* 0x004fe20000000000 */
.L_x_7:
[----:B-1----:R-:W-:Y:S05]  /*06f0*/  BSYNC B0 ;  /* 0x0000000000007941 */ /* 0x002fea0003800000 */
.L_x_6:
[----:B------:R-:W1:Y:S01]  /*0700*/  S2UR UR9, SR_CTAID.X ;  /* 0x00000000000979c3 */ /* 0x000e620000002500 */
[----:B------:R-:W2:Y:S01]  /*0710*/  S2R R4, SR_CTAID.Y ;  /* 0x0000000000047919 */ /* 0x000ea20000002600 */
[----:B------:R-:W-:Y:S01]  /*0720*/  ULDC UR4, c[0x0][0x150] ;  /* 0x0000540000047ab9 */ /* 0x000fe20000000800 */
[----:B------:R-:W-:Y:S01]  /*0730*/  NOP ;  /* 0x0000000000007918 */ /* 0x000fe20000000000 */
[----:B------:R-:W5:Y:S04]  /*0740*/  SHFL.IDX PT, R12, R0, RZ, 0x1f ;  /* 0x00001fff000c7589 */ /* 0x000f6800000e0000 */
[----:B------:R-:W3:Y:S01]  /*0750*/  LDC R10, c[0x0][0x144] ;  /* 0x00005100ff0a7b82 */ /* 0x000ee20000000800 */
[----:B-1----:R-:W-:-:S05]  /*0760*/  I2FP.F32.U32 R7, UR9 ;  /* 0x0000000900077c45 */ /* 0x002fca0008201000 */
[----:B------:R-:W-:Y:S01]  /*0770*/  FMUL R11, R7, UR4 ;  /* 0x00000004070b7c20 */ /* 0x000fe20008400000 */
[----:B-----5:R-:W-:Y:S01]  /*0780*/  ISETP.NE.AND P1, PT, R12, RZ, PT ;  /* 0x000000ff0c00720c */ /* 0x020fe20003f25270 */
[----:B------:R-:W-:Y:S01]  /*0790*/  ULDC UR4, c[0x0][0x154] ;  /* 0x0000550000047ab9 */ /* 0x000fe20000000800 */
[----:B------:R-:W-:Y:S02]  /*07a0*/  SHF.R.S32.HI R7, RZ, 0x1f, R18 ;  /* 0x0000001fff077819 */ /* 0x000fe40000011412 */
[----:B--2---:R-:W-:Y:S01]  /*07b0*/  I2FP.F32.U32 R12, R4 ;  /* 0x00000004000c7245 */ /* 0x004fe20000201000 */
[----:B------:R-:W1:Y:S01]  /*07c0*/  F2I.U32.TRUNC.NTZ R11, R11 ;  /* 0x0000000b000b7305 */ /* 0x000e62000020f000 */
[----:B------:R-:W-:-:S03]  /*07d0*/  LEA.HI R7, R7, R18, RZ, 0x7 ;  /* 0x0000001207077211 */ /* 0x000fc600078f38ff */
[----:B------:R-:W-:Y:S01]  /*07e0*/  FMUL R14, R12, UR4 ;  /* 0x000000040c0e7c20 */ /* 0x000fe20008400000 */
[----:B------:R-:W-:Y:S02]  /*07f0*/  LOP3.LUT R7, R7, 0xffffff80, RZ, 0xc0, !PT ;  /* 0xffffff8007077812 */ /* 0x000fe400078ec0ff */
[----:B-1----:R-:W-:-:S05]  /*0800*/  IADD3 R13, -R11, RZ, RZ ;  /* 0x000000ff0b0d7210 */ /* 0x002fca0007ffe1ff */
[----:B---3--:R-:W-:Y:S01]  /*0810*/  IMAD R10, R10, R13, UR9 ;  /* 0x000000090a0a7e24 */ /* 0x008fe2000f8e020d */
[----:B------:R-:W-:Y:S06]  /*0820*/  @P1 BRA `(.L_x_8) ;  /* 0x0000000000581947 */ /* 0x000fec0003800000 */
[----:B------:R-:W1:Y:S01]  /*0830*/  S2UR UR5, SR_CgaCtaId ;  /* 0x00000000000579c3 */ /* 0x000e620000008800 */
[----:B------:R-:W-:Y:S01]  /*0840*/  UMOV UR4, 0x400 ;  /* 0x0000040000047882 */ /* 0x000fe20000000000 */
[----:B------:R-:W-:Y:S01]  /*0850*/  UMOV UR6, 0x20 ;  /* 0x0000002000067882 */ /* 0x000fe20000000000 */
[----:B------:R-:W-:Y:S01]  /*0860*/  UMOV UR7, 0x100 ;  /* 0x0000010000077882 */ /* 0x000fe20000000000 */
[----:B------:R-:W-:Y:S01]  /*0870*/  ELECT P1, URZ, PT ;  /* 0x00000000003f782f */ /* 0x000fe20003820000 */
[----:B-1----:R-:W-:Y:S02]  /*0880*/  ULEA UR8, UR5, UR4, 0x18 ;  /* 0x0000000405087291 */ /* 0x002fe4000f8ec03f */
[----:B------:R-:W-:-:S04]  /*0890*/  UIADD3 UR4, -UR6, 0x100000, URZ ;  /* 0x0010000006047890 */ /* 0x000fc8000fffe13f */
[----:B------:R-:W-:Y:S02]  /*08a0*/  USHF.L.U32 UR5, UR4, 0xb, URZ ;  /* 0x0000000b04057899 */ /* 0x000fe4000800063f */
[----:B------:R-:W-:Y:S02]  /*08b0*/  USHF.L.U32 UR4, UR4, 0x1, URZ ;  /* 0x0000000104047899 */ /* 0x000fe4000800063f */
[----:B------:R-:W-:-:S04]  /*08c0*/  UIADD3 UR6, -UR7, 0x100000, URZ ;  /* 0x0010000007067890 */ /* 0x000fc8000fffe13f */
[----:B------:R-:W-:Y:S02]  /*08d0*/  USHF.L.U32 UR7, UR6, 0xb, URZ ;  /* 0x0000000b06077899 */ /* 0x000fe4000800063f */
[----:B------:R-:W-:Y:S01]  /*08e0*/  USHF.L.U32 UR6, UR6, 0x1, URZ ;  /* 0x0000000106067899 */ /* 0x000fe2000800063f */
[----:B------:R-:W1:Y:S03]  /*08f0*/  FENCE.VIEW.ASYNC.S ;  /* 0x00000000000073c6 */ /* 0x000e660000000000 */
[----:B-1----:R1:W2:Y:S08]  /*0900*/  SYNCS.EXCH.64 URZ, [UR8+0xc0], UR4 ;  /* 0x0000c004083f75b2 */ /* 0x0022b00008000100 */
[----:B------:R1:W3:Y:S01]  /*0910*/  SYNCS.EXCH.64 URZ, [UR8+0xe0], UR6 ;  /* 0x0000e006083f75b2 */ /* 0x0002e20008000100 */
[----:B------:R1:W1:Y:S01]  /*0920*/  SYNCS.EXCH.64 URZ, [UR8+0xc8], UR4 ;  /* 0x0000c804083f75b2 */ /* 0x0002620008000100 */
[----:B------:R1:W1:Y:S01]  /*0930*/  SYNCS.EXCH.64 URZ, [UR8+0xe8], UR6 ;  /* 0x0000e806083f75b2 */ /* 0x0002620008000100 */
[----:B------:R1:W1:Y:S01]  /*0940*/  SYNCS.EXCH.64 URZ, [UR8+0xd0], UR4 ;  /* 0x0000d004083f75b2 */ /* 0x0002620008000100 */
[----:B------:R1:W1:Y:S01]  /*0950*/  SYNCS.EXCH.64 URZ, [UR8+0xf0], UR6 ;  /* 0x0000f006083f75b2 */ /* 0x0002620008000100 */
[----:B------:R1:W1:Y:S01]  /*0960*/  SYNCS.EXCH.64 URZ, [UR8+0xd8], UR4 ;  /* 0x0000d804083f75b2 */ /* 0x0002620008000100 */
[----:B------:R1:W1:Y:S01]  /*0970*/  SYNCS.EXCH.64 URZ, [UR8+0xf8], UR6 ;  /* 0x0000f806083f75b2 */ /* 0x0002620008000100 */
[----:B------:R-:W-:Y:S01]  /*0980*/  NOP ;  /* 0x0000000000007918 */ /* 0x000fe20000000000 */
.L_x_8:
[----:B------:R-:W-:Y:S01]  /*0990*/  IMAD.IADD R7, R18, 0x1, -R7 ;  /* 0x0000000112077824 */ /* 0x000fe200078e0a07 */
[----:B------:R-:W5:Y:S01]  /*09a0*/  SHFL.IDX PT, R0, R0, RZ, 0x1f ;  /* 0x00001fff00007589 */ /* 0x000f6200000e0000 */
[----:B------:R-:W-:Y:S02]  /*09b0*/  SHF.R.S32.HI R13, RZ, 0x1f, R2 ;  /* 0x0000001fff0d7819 */ /* 0x000fe40000011402 */
[----:B------:R-:W-:Y:S01]  /*09c0*/  ELECT P1, URZ, PT ;  /* 0x00000000003f782f */ /* 0x000fe20003820000 */
[----:B------:R-:W4:Y:S01]  /*09d0*/  F2I.U32.TRUNC.NTZ R14, R14 ;  /* 0x0000000e000e7305 */ /* 0x000f22000020f000 */
[----:B------:R-:W-:Y:S01]  /*09e0*/  SHF.R.S32.HI R12, RZ, 0x1f, R7 ;  /* 0x0000001fff0c7819 */ /* 0x000fe20000011407 */
[----:B-1----:R-:W-:Y:S01]  /*09f0*/  UMOV UR4, 0x20 ;  /* 0x0000002000047882 */ /* 0x002fe20000000000 */
[----:B------:R-:W-:Y:S01]  /*0a00*/  LEA.HI R13, R13, R2, RZ, 0x2 ;  /* 0x000000020d0d7211 */ /* 0x000fe200078f10ff */
[----:B------:R-:W-:Y:S01]  /*0a10*/  IMAD.MOV.U32 R22, RZ, RZ, 0x1 ;  /* 0x00000001ff167424 */ /* 0x000fe200078e00ff */
[----:B------:R-:W-:Y:S01]  /*0a20*/  LEA.HI R12, R12, R7, RZ, 0x3 ;  /* 0x000000070c0c7211 */ /* 0x000fe200078f18ff */
[----:B------:R-:W-:Y:S01]  /*0a30*/  NOP ;  /* 0x0000000000007918 */ /* 0x000fe20000000000 */
[----:B------:R-:W-:-:S02]  /*0a40*/  LOP3.LUT R13, R13, 0x3ffffffc, RZ, 0xc0, !PT ;  /* 0x3ffffffc0d0d7812 */ /* 0x000fc400078ec0ff */
[--C-:B------:R-:W-:Y:S02]  /*0a50*/  SHF.R.S32.HI R11, RZ, 0x3, R12.reuse ;  /* 0x00000003ff0b7819 */ /* 0x100fe4000001140c */
[----:B------:R-:W-:Y:S01]  /*0a60*/  SHF.R.S32.HI R12, RZ, 0x1f, R12 ;  /* 0x0000001fff0c7819 */ /* 0x000fe2000001140c */
[----:B------:R-:W-:Y:S01]  /*0a70*/  IMAD.IADD R13, R2, 0x1, -R13 ;  /* 0x00000001020d7824 */ /* 0x000fe200078e0a0d */
[C---:B------:R-:W-:Y:S01]  /*0a80*/  ISETP.NE.AND P4, PT, R3.reuse, RZ, PT ;  /* 0x000000ff0300720c */ /* 0x040fe20003f85270 */
[----:B------:R-:W1:Y:S01]  /*0a90*/  LDC R2, c[0x0][0x140] ;  /* 0x00005000ff027b82 */ /* 0x000e620000000800 */
[----:B------:R-:W-:Y:S01]  /*0aa0*/  LEA.HI R12, R12, R11, RZ, 0x2 ;  /* 0x0000000b0c0c7211 */ /* 0x000fe200078f10ff */
[----:B----4-:R-:W-:Y:S01]  /*0ab0*/  IMAD.MOV R24, RZ, RZ, -R14 ;  /* 0x000000ffff187224 */ /* 0x010fe200078e0a0e */
[----:B------:R-:W-:Y:S02]  /*0ac0*/  ISETP.EQ.OR P2, PT, R3, 0x3, !P4 ;  /* 0x000000030300780c */ /* 0x000fe40006742670 */
[----:B------:R-:W-:-:S02]  /*0ad0*/  LOP3.LUT R12, R12, 0xfffffffc, RZ, 0xc0, !PT ;  /* 0xfffffffc0c0c7812 */ /* 0x000fc400078ec0ff */
[----:B-----5:R-:W-:Y:S02]  /*0ae0*/  ISETP.NE.OR P1, PT, R0, RZ, !P1 ;  /* 0x000000ff0000720c */ /* 0x020fe40004f25670 */
[----:B------:R-:W-:Y:S02]  /*0af0*/  IADD3 R12, R11, -R12, RZ ;  /* 0x8000000c0b0c7210 */ /* 0x000fe40007ffe0ff */
[----:B------:R-:W4:Y:S01]  /*0b00*/  LDC R11, c[0x0][0x148] ;  /* 0x00005200ff0b7b82 */ /* 0x000f220000000800 */
[----:B------:R-:W-:Y:S02]  /*0b10*/  ISETP.EQ.AND P2, PT, R6, RZ, P2 ;  /* 0x000000ff0600720c */ /* 0x000fe40001742270 */
[----:B------:R-:W-:Y:S02]  /*0b20*/  IMAD R12, R13, 0x4, R12 ;  /* 0x000000040d0c7824 */ /* 0x000fe400078e020c */
[----:B------:R-:W-:-:S03]  /*0b30*/  SEL R19, RZ, 0x1, !P2 ;  /* 0x00000001ff137807 */ /* 0x000fc60005000000 */
[C---:B------:R-:W-:Y:S01]  /*0b40*/  LEA.HI R0, R12.reuse, R12, RZ, 0x1 ;  /* 0x0000000c0c007211 */ /* 0x040fe200078f08ff */
[----:B------:R-:W-:Y:S01]  /*0b50*/  VOTEU.ALL UP0, P1 ;  /* 0x00000000003f7886 */ /* 0x000fe20000800000 */
[----:B------:R-:W-:Y:S01]  /*0b60*/  SHF.L.U32 R23, R12, 0x2, RZ ;  /* 0x000000020c177819 */ /* 0x000fe200000006ff */
[----:B------:R-:W-:Y:S01]  /*0b70*/  VOTEU.ALL UP1, P1 ;  /* 0x00000000003f7886 */ /* 0x000fe20000820000 */
[----:B------:R-:W-:Y:S02]  /*0b80*/  LOP3.LUT R13, R0, 0xfffffffe, RZ, 0xc0, !PT ;  /* 0xfffffffe000d7812 */ /* 0x000fe400078ec0ff */
[----:B------:R-:W5:Y:S01]  /*0b90*/  @!UP0 S2UR UR7, SR_CgaCtaId ;  /* 0x00000000000789c3 */ /* 0x000f620000008800 */
[C---:B------:R-:W-:Y:S01]  /*0ba0*/  LOP3.LUT R23, R12.reuse, 0xc, R23, 0x78, !PT ;  /* 0x0000000c0c177812 */ /* 0x040fe200078e7817 */
[----:B------:R-:W-:Y:S01]  /*0bb0*/  @!UP0 UMOV UR6, 0x400 ;  /* 0x0000040000068882 */ /* 0x000fe20000000000 */
[----:B------:R-:W-:Y:S01]  /*0bc0*/  IMAD.IADD R13, R12, 0x1, -R13 ;  /* 0x000000010c0d7824 */ /* 0x000fe200078e0a0d */
[----:B------:R-:W-:-:S04]  /*0bd0*/  @!UP0 UIADD3 UR4, -UR4, 0x100000, URZ ;  /* 0x0010000004048890 */ /* 0x000fc8000fffe13f */
[----:B------:R-:W-:Y:S02]  /*0be0*/  @!UP0 USHF.L.U32 UR5, UR4, 0xb, URZ ;  /* 0x0000000b04058899 */ /* 0x000fe4000800063f */
[----:B------:R-:W-:Y:S01]  /*0bf0*/  @!UP0 USHF.L.U32 UR4, UR4, 0x1, URZ ;  /* 0x0000000104048899 */ /* 0x000fe2000800063f */
[----:B-1----:R-:W-:Y:S02]  /*0c00*/  ISETP.EQ.U32.AND P2, PT, R2, 0x1, PT ;  /* 0x000000010200780c */ /* 0x002fe40003f42070 */
[----:B------:R-:W-:Y:S02]  /*0c10*/  IADD3 R12, R6, -0x1, RZ ;  /* 0xffffffff060c7810 */ /* 0x000fe40007ffe0ff */
[----:B------:R-:W-:Y:S01]  /*0c20*/  ISETP.NE.AND P5, PT, R13, R10, PT ;  /* 0x0000000a0d00720c */ /* 0x000fe20003fa5270 */
[----:B----4-:R-:W-:-:S12]  /*0c30*/  IMAD R13, R11, R24, R4 ;  /* 0x000000180b0d7224 */ /* 0x010fd800078e0204 */
[----:B------:R-:W-:Y:S01]  /*0c40*/  @P5 LEA.HI R0, R23, R23, RZ, 0x1 ;  /* 0x0000001717005211 */ /* 0x000fe200078f08ff */
[----:B-----5:R-:W-:-:S03]  /*0c50*/  @!UP0 ULEA UR6, UR7, UR6, 0x18 ;  /* 0x0000000607068291 */ /* 0x020fc6000f8ec03f */
[----:B------:R-:W-:Y:S01]  /*0c60*/  @P5 SHF.R.S32.HI R0, RZ, 0x1, R0 ;  /* 0x00000001ff005819 */ /* 0x000fe20000011400 */
[----:B------:R-:W-:Y:S01]  /*0c70*/  VOTEU.ALL UP0, P1 ;  /* 0x00000000003f7886 */ /* 0x000fe20000800000 */
[----:B------:R-:W-:Y:S02]  /*0c80*/  LOP3.LUT P1, RZ, R7, 0x7, RZ, 0xc0, !PT ;  /* 0x0000000707ff7812 */ /* 0x000fe4000782c0ff */
[----:B------:R-:W-:Y:S02]  /*0c90*/  @P5 ISETP.NE.AND P6, PT, R0, R13, PT ;  /* 0x0000000d0000520c */ /* 0x000fe40003fc5270 */
[----:B------:R-:W-:Y:S02]  /*0ca0*/  ISETP.LT.U32.AND P1, PT, R23, 0x2, !P1 ;  /* 0x000000021700780c */ /* 0x000fe40004f21070 */
[----:B------:R-:W-:Y:S02]  /*0cb0*/  @P5 SEL R22, RZ, 0x1, P6 ;  /* 0x00000001ff165807 */ /* 0x000fe40003000000 */
[----:B------:R-:W-:Y:S01]  /*0cc0*/  ISETP.NE.AND P5, PT, R6, RZ, PT ;  /* 0x000000ff0600720c */ /* 0x000fe20003fa5270 */
[----:B------:R-:W1:Y:S02]  /*0cd0*/  FENCE.VIEW.ASYNC.S ;  /* 0x00000000000073c6 */ /* 0x000e640000000000 */
[----:B-1----:R1:W4:Y:S01]  /*0ce0*/  @!UP0 SYNCS.EXCH.64 URZ, [UR6+0x100], UR4 ;  /* 0x00010004063f85b2 */ /* 0x0023220008000100 */
[----:B------:R-:W-:-:S02]  /*0cf0*/  SEL R7, RZ, 0x1, !P1 ;  /* 0x00000001ff077807 */ /* 0x000fc40004800000 */
[----:B------:R-:W-:Y:S02]  /*0d00*/  ISETP.EQ.AND P6, PT, R3, 0x2, !P5 ;  /* 0x000000020300780c */ /* 0x000fe40006fc2270 */
[----:B------:R-:W-:Y:S02]  /*0d10*/  ISETP.GE.U32.AND P1, PT, R12, 0x2, PT ;  /* 0x000000020c00780c */ /* 0x000fe40003f26070 */
[----:B------:R-:W-:Y:S02]  /*0d20*/  SEL R0, RZ, 0x1, !P6 ;  /* 0x00000001ff007807 */ /* 0x000fe40007000000 */
[----:B------:R-:W-:Y:S02]  /*0d30*/  LOP3.LUT R22, R22, R7, RZ, 0xc0, !PT ;  /* 0x0000000716167212 */ /* 0x000fe400078ec0ff */
[----:B------:R-:W-:Y:S02]  /*0d40*/  SEL R0, R0, 0x2, P1 ;  /* 0x0000000200007807 */ /* 0x000fe40000800000 */
[----:B------:R-:W-:Y:S01]  /*0d50*/  SEL R19, R19, 0x2, P1 ;  /* 0x0000000213137807 */ /* 0x000fe20000800000 */
[----:B------:R1:W1:Y:S01]  /*0d60*/  @!UP1 SYNCS.EXCH.64 URZ, [UR6+0x108], UR4 ;  /* 0x00010804063f95b2 */ /* 0x0002620008000100 */
[----:B------:R-:W-:Y:S01]  /*0d70*/  NOP ;  /* 0x0000000000007918 */ /* 0x000fe20000000000 */
[----:B------:R-:W-:Y:S05]  /*0d80*/  @!P2 BRA `(.L_x_9) ;  /* 0x000000000008a947 */ /* 0x000fea0003800000 */
[----:B-1234-:R-:W-:Y:S01]  /*0d90*/  UCGABAR_ARV ;  /* 0x00000000000079c7 */ /* 0x01efe20008000000 */
[----:B------:R-:W-:Y:S05]  /*0da0*/  BRA `(.L_x_10) ;  /* 0x0000000000047947 */ /* 0x000fea0003800000 */
.L_x_9:
[----:B-1234-:R-:W-:Y:S01]  /*0db0*/  NOP ;  /* 0x0000000000007918 */ /* 0x01efe20000000000 */
.L_x_10:
[----:B------:R-:W1:Y:S01]  /*0dc0*/  LDC R2, c[0x0][0x904] ;  /* 0x00024100ff027b82 */ /* 0x000e620000000800 */
[----:B------:R-:W-:Y:S01]  /*0dd0*/  MOV R7, RZ ;  /* 0x000000ff00077202 */ /* 0x000fe20000000f00 */
[----:B------:R-:W-:Y:S01]  /*0de0*/  IMAD.U32 R6, RZ, RZ, UR9 ;  /* 0x00000009ff067e24 */ /* 0x000fe2000f8e00ff */
[----:B-1----:R-:W-:-:S04]  /*0df0*/  ISETP.NE.AND P1, PT, R2, 0x1, PT ;  /* 0x000000010200780c */ /* 0x002fc80003f25270 */
[----:B------:R-:W-:-:S09]  /*0e00*/  P2R R5, PR, RZ, 0x2 ;  /* 0x00000002ff057803 */ /* 0x000fd20000000000 */
[----:B------:R-:W1:Y:S01]  /*0e10*/  @P1 LDC R17, c[0x0][0x10] ;  /* 0x00000400ff111b82 */ /* 0x000e620000000800 */
[----:B------:R-:W-:Y:S02]  /*0e20*/  @P1 IMAD.MOV.U32 R5, RZ, RZ, RZ ;  /* 0x000000ffff051224 */ /* 0x000fe400078e00ff */
[----:B------:R-:W-:-:S05]  /*0e30*/  @P1 IMAD.MOV.U32 R15, RZ, RZ, RZ ;  /* 0x000000ffff0f1224 */ /* 0x000fca00078e00ff */
[----:B------:R-:W2:Y:S01]  /*0e40*/  @!P1 LDC R13, c[0x0][0xc] ;  /* 0x00000300ff0d9b82 */ /* 0x000ea20000000800 */
[----:B------:R-:W-:Y:S01]  /*0e50*/  ULDC UR4, c[0x0][0xc] ;  /* 0x0000030000047ab9 */ /* 0x000fe20000000800 */
[----:B------:R-:W-:Y:S01]  /*0e60*/  ULDC UR5, c[0x0][0x10] ;  /* 0x0000040000057ab9 */ /* 0x000fe20000000800 */
[----:B------:R-:W-:Y:S01]  /*0e70*/  ULDC UR6, c[0x0][0x14] ;  /* 0x0000050000067ab9 */ /* 0x000fe20000000800 */
[----:B------:R-:W-:-:S04]  /*0e80*/  UIMAD.WIDE.U32 UR4, UR4, UR5, URZ ;  /* 0x00000005040472a5 */ /* 0x000fc8000f8e003f */
[----:B------:R-:W-:Y:S02]  /*0e90*/  UIMAD.WIDE.U32 UR38, UR4, UR6, URZ ;  /* 0x00000006042672a5 */ /* 0x000fe4000f8e003f */
[----:B------:R-:W-:-:S04]  /*0ea0*/  UIMAD UR37, UR5, UR6, URZ ;  /* 0x00000006052572a4 */ /* 0x000fc8000f8e023f */
[----:B------:R-:W-:Y:S01]  /*0eb0*/  UIADD3 UR37, UR39, UR37, URZ ;  /* 0x0000002527257290 */ /* 0x000fe2000fffe03f */
[----:B-1----:R-:W-:-:S04]  /*0ec0*/  @P1 IMAD.WIDE.U32 R16, R17, UR9, R4 ;  /* 0x0000000911101c25 */ /* 0x002fc8000f8e0004 */
[----:B------:R-:W-:Y:S02]  /*0ed0*/  @P1 IMAD.IADD R17, R17, 0x1, R15 ;  /* 0x0000000111111824 */ /* 0x000fe400078e020f */
[----:B--2---:R-:W-:-:S04]  /*0ee0*/  @!P1 IMAD.WIDE.U32 R6, R4, R13, R6 ;  /* 0x0000000d04069225 */ /* 0x004fc800078e0006 */
[----:B------:R-:W-:Y:S01]  /*0ef0*/  @!P1 IMAD.MOV.U32 R17, RZ, RZ, R7 ;  /* 0x000000ffff119224 */ /* 0x000fe200078e0007 */
[----:B------:R-:W-:Y:S01]  /*0f00*/  @!P1 MOV R16, R6 ;  /* 0x0000000600109202 */ /* 0x000fe20000000f00 */
[----:B------:R-:W-:Y:S06]  /*0f10*/  @!P2 BRA `(.L_x_11) ;  /* 0x00000000000ca947 */ /* 0x000fec0003800000 */
[----:B------:R-:W-:Y:S01]  /*0f20*/  UCGABAR_WAIT ;  /* 0x0000000000007dc7 */ /* 0x000fe20008000000 */
[----:B------:R-:W-:Y:S01]  /*0f30*/  CCTL.IVALL ;  /* 0x00000000ff00798f */ /* 0x000fe20002000000 */
[----:B------:R-:W-:Y:S05]  /*0f40*/  BRA `(.L_x_12) ;  /* 0x0000000000047947 */ /* 0x000fea0003800000 */
.L_x_11:
[----:B------:R-:W-:Y:S06]  /*0f50*/  BAR.SYNC.DEFER_BLOCKING 0x0 ;  /* 0x0000000000007b1d */ /* 0x000fec0000010000 */
.L_x_12:
[----:B------:R-:W1:Y:S01]  /*0f60*/  S2UR UR36, SR_CgaCtaId ;  /* 0x00000000002479c3 */ /* 0x000e620000008800 */
[----:B------:R-:W-:Y:S05]  /*0f70*/  @!P5 BRA `(.L_x_13) ;  /* 0x000000bc000cd947 */ /* 0x000fea0003800000 */
[----:B------:R-:W-:-:S13]  /*0f80*/  ISETP.GT.U32.AND P0, PT, R12, 0x1, PT ;  /* 0x000000010c00780c */ /* 0x000fda0003f04070 */
[----:B-1----:R-:W-:Y:S05]  /*0f90*/  @P0 EXIT ;  /* 0x000000000000094d */ /* 0x002fea0003800000 */
[----:B------:R-:W-:Y:S01]  /*0fa0*/  ULDC.64 UR4, c[0x0][0x8f8] ;  /* 0x00023e0000047ab9 */ /* 0x000fe20000000a00 */
[----:B------:R-:W-:Y:S01]  /*0fb0*/  UMOV UR47, 0xffffffff ;  /* 0xffffffff002f7882 */ /* 0x000fe20000000000 */
[----:B------:R-:W-:Y:S01]  /*0fc0*/  ISETP.GE.U32.AND P0, PT, R16, UR4, PT ;  /* 0x0000000410007c0c */ /* 0x000fe2000bf06070 */
[----:B------:R-:W-:Y:S01]  /*0fd0*/  IMAD.MOV.U32 R3, RZ, RZ, -0x1 ;  /* 0xffffffffff037424 */ /* 0x000fe200078e00ff */
[----:B------:R-:W-:Y:S02]  /*0fe0*/  PRMT R88, RZ, 0x7610, R88 ;  /* 0x00007610ff587816 */ /* 0x000fe40000000058 */
[----:B------:R-:W-:Y:S02]  /*0ff0*/  ISETP.GE.U32.AND.EX P0, PT, R17, UR5, PT, P0 ;  /* 0x0000000511007c0c */ /* 0x000fe4000bf06100 */
[----:B------:R-:W-:Y:S02]  /*1000*/  MOV R7, 0xffffffff ;  /* 0xffffffff00077802 */ /* 0x000fe40000000f00 */
[----:B------:R-:W-:-:S09]  /*1010*/  PRMT R6, RZ, 0x7610, R6 ;  /* 0x00007610ff067816 */ /* 0x000fd20000000006 */
[----:B------:R-:W-:Y:S05]  /*1020*/  @P0 BRA `(.L_x_14) ;  /* 0x0000000400280947 */ /* 0x000fea0003800000 */
[----:B------:R-:W1:Y:S01]  /*1030*/  LDC.64 R20, c[0x0][0x8d0] ;  /* 0x00023400ff147b82 */ /* 0x000e620000000a00 */
[----:B------:R-:W-:Y:S02]  /*1040*/  IMAD.MOV.U32 R6, RZ, RZ, R16 ;  /* 0x000000ffff067224 */ /* 0x000fe400078e0010 */
[----:B------:R-:W-:-:S05]  /*1050*/  IMAD.MOV.U32 R7, RZ, RZ, R17 ;  /* 0x000000ffff077224 */ /* 0x000fca00078e0011 */
[----:B------:R-:W2:Y:S08]  /*1060*/  LDC R14, c[0x0][0x8d8] ;  /* 0x00023600ff0e7b82 */ /* 0x000eb00000000800 */
[----:B------:R-:W3:Y:S01]  /*1070*/  LDC.64 R26, c[0x0][0x8c8] ;  /* 0x00023200ff1a7b82 */ /* 0x000ee20000000a00 */
[----:B-1----:R-:W-:-:S04]  /*1080*/  ISETP.NE.U32.AND P0, PT, R20, RZ, PT ;  /* 0x000000ff1400720c */ /* 0x002fc80003f05070 */
[----:B------:R-:W-:-:S13]  /*1090*/  ISETP.NE.AND.EX P0, PT, R21, RZ, PT, P0 ;  /* 0x000000ff1500720c */ /* 0x000fda0003f05300 */
[----:B--23--:R-:W-:Y:S05]  /*10a0*/  @!P0 BRA `(.L_x_15) ;  /* 0x0000000000288947 */ /* 0x00cfea0003800000 */
[----:B------:R-:W1:Y:S02]  /*10b0*/  LDC R3, c[0x0][0x8dc] ;  /* 0x00023700ff037b82 */ /* 0x000e640000000800 */
[----:B-1----:R-:W-:-:S04]  /*10c0*/  IADD3 R3, P0, R16, R3, RZ ;  /* 0x0000000310037210 */ /* 0x002fc80007f1e0ff */
[----:B------:R-:W-:-:S05]  /*10d0*/  IADD3.X R15, RZ, R17, RZ, P0, !PT ;  /* 0x00000011ff0f7210 */ /* 0x000fca00007fe4ff */
[----:B------:R-:W-:-:S04]  /*10e0*/  IMAD.WIDE.U32 R6, R15, R20, RZ ;  /* 0x000000140f067225 */ /* 0x000fc800078e00ff */
[----:B------:R-:W-:-:S04]  /*10f0*/  IMAD.WIDE.U32 R8, P0, R3, R21, R6 ;  /* 0x0000001503087225 */ /* 0x000fc80007800006 */
[----:B------:R-:W-:-:S04]  /*1100*/  IMAD.WIDE.U32 R6, R3, R20, RZ ;  /* 0x0000001403067225 */ /* 0x000fc800078e00ff */
[----:B------:R-:W-:Y:S01]  /*1110*/  IMAD.X R13, RZ, RZ, RZ, P0 ;  /* 0x000000ffff0d7224 */ /* 0x000fe200000e06ff */
[----:B------:R-:W-:Y:S01]  /*1120*/  IADD3 RZ, P0, R7, R8, RZ ;  /* 0x0000000807ff7210 */ /* 0x000fe20007f1e0ff */
[----:B------:R-:W-:-:S04]  /*1130*/  IMAD.MOV.U32 R12, RZ, RZ, R9 ;  /* 0x000000ffff0c7224 */ /* 0x000fc800078e0009 */
[----:B------:R-:W-:-:S08]  /*1140*/  IMAD.WIDE.U32.X R6, R15, R21, R12, P0 ;  /* 0x000000150f067225 */ /* 0x000fd000000e040c */
.L_x_15:
[----:B------:R-:W1:Y:S01]  /*1150*/  LDC.64 R28, c[0x0][0x8e8] ;  /* 0x00023a00ff1c7b82 */ /* 0x000e620000000a00 */
[-CC-:B------:R-:W-:Y:S02]  /*1160*/  SHF.R.U64 R30, R6, R14.reuse, R7.reuse ;  /* 0x0000000e061e7219 */ /* 0x180fe40000001207 */
[----:B------:R-:W-:Y:S02]  /*1170*/  SHF.R.U32.HI R3, RZ, R14, R7 ;  /* 0x0000000eff037219 */ /* 0x000fe40000011607 */
[----:B------:R-:W-:Y:S02]  /*1180*/  IADD3 R5, P0, RZ, -R30, RZ ;  /* 0x8000001eff057210 */ /* 0x000fe40007f1e0ff */
[----:B------:R-:W-:Y:S01]  /*1190*/  MOV R31, 0x1 ;  /* 0x00000001001f7802 */ /* 0x000fe20000000f00 */
[----:B------:R-:W2:Y:S01]  /*11a0*/  LDC R12, c[0x0][0x8c0] ;  /* 0x00023000ff0c7b82 */ /* 0x000ea20000000800 */
[----:B------:R-:W-:Y:S01]  /*11b0*/  IADD3.X R3, RZ, ~R3, RZ, P0, !PT ;  /* 0x80000003ff037210 */ /* 0x000fe200007fe4ff */
[----:B------:R-:W-:-:S04]  /*11c0*/  IMAD.WIDE.U32 R6, R5, R26, R16 ;  /* 0x0000001a05067225 */ /* 0x000fc800078e0010 */
[----:B------:R-:W-:Y:S02]  /*11d0*/  IMAD R8, R3, R26, RZ ;  /* 0x0000001a03087224 */ /* 0x000fe400078e02ff */
[----:B------:R-:W3:Y:S02]  /*11e0*/  LDC R9, c[0x0][0x8b0] ;  /* 0x00022c00ff097b82 */ /* 0x000ee40000000800 */
[----:B------:R-:W-:Y:S02]  /*11f0*/  IMAD R3, R5, R27, R8 ;  /* 0x0000001b05037224 */ /* 0x000fe400078e0208 */
[----:B------:R-:W-:Y:S02]  /*1200*/  IMAD R27, R11, R24, R4 ;  /* 0x000000180b1b7224 */ /* 0x000fe400078e0204 */
[----:B------:R-:W-:Y:S02]  /*1210*/  IMAD.IADD R3, R7, 0x1, R3 ;  /* 0x0000000107037824 */ /* 0x000fe400078e0203 */
[----:B------:R-:W4:Y:S01]  /*1220*/  LDC R20, c[0x0][0x900] ;  /* 0x00024000ff147b82 */ /* 0x000f220000000800 */
[----:B-1----:R-:W-:-:S04]  /*1230*/  ISETP.NE.U32.AND P0, PT, R28, RZ, PT ;  /* 0x000000ff1c00720c */ /* 0x002fc80003f05070 */
[----:B------:R-:W-:-:S03]  /*1240*/  ISETP.NE.AND.EX P0, PT, R29, RZ, PT, P0 ;  /* 0x000000ff1d00720c */ /* 0x000fc60003f05300 */
[----:B------:R-:W1:Y:S01]  /*1250*/  LDC R14, c[0x0][0x8a8] ;  /* 0x00022a00ff0e7b82 */ /* 0x000e620000000800 */
[-CC-:B--2---:R-:W-:Y:S02]  /*1260*/  SHF.R.U64 R15, R6, R12.reuse, R3.reuse ;  /* 0x0000000c060f7219 */ /* 0x184fe40000001203 */
[----:B------:R-:W-:Y:S01]  /*1270*/  SHF.R.U32.HI R6, RZ, R12, R3 ;  /* 0x0000000cff067219 */ /* 0x000fe20000011603 */
[----:B------:R-:W-:-:S04]  /*1280*/  IMAD.MOV.U32 R3, RZ, RZ, -0x1 ;  /* 0xffffffffff037424 */ /* 0x000fc800078e00ff */
[----:B------:R-:W2:Y:S01]  /*1290*/  LDC R21, c[0x0][0x8f0] ;  /* 0x00023c00ff157b82 */ /* 0x000ea20000000800 */
[-CC-:B---3--:R-:W-:Y:S02]  /*12a0*/  SHF.R.U64 R12, R15, R9.reuse, R6.reuse ;  /* 0x000000090f0c7219 */ /* 0x188fe40000001206 */
[----:B------:R-:W-:-:S05]  /*12b0*/  SHF.R.U32.HI R5, RZ, R9, R6 ;  /* 0x00000009ff057219 */ /* 0x000fca0000011606 */
[----:B------:R-:W3:Y:S01]  /*12c0*/  LDC R26, c[0x0][0x8e0] ;  /* 0x00023800ff1a7b82 */ /* 0x000ee20000000800 */
[-CC-:B----4-:R-:W-:Y:S02]  /*12d0*/  SHF.R.U64 R24, R12, R20.reuse, R5.reuse ;  /* 0x000000140c187219 */ /* 0x190fe40000001205 */
[-C--:B------:R-:W-:Y:S02]  /*12e0*/  SHF.L.U32 R3, R3, R20.reuse, RZ ;  /* 0x0000001403037219 */ /* 0x080fe400000006ff */
[----:B------:R-:W-:Y:S01]  /*12f0*/  SHF.R.U32.HI R5, RZ, R20, R5 ;  /* 0x00000014ff057219 */ /* 0x000fe20000011605 */
[----:B------:R-:W-:Y:S01]  /*1300*/  IMAD.MOV.U32 R4, RZ, RZ, R24 ;  /* 0x000000ffff047224 */ /* 0x000fe200078e0018 */
[----:B------:R-:W-:Y:S01]  /*1310*/  LOP3.LUT R11, RZ, R3, RZ, 0x33, !PT ;  /* 0x00000003ff0b7212 */ /* 0x000fe200078e33ff */
[----:B------:R-:W4:Y:S01]  /*1320*/  LDC R25, c[0x0][0x8b8] ;  /* 0x00022e00ff197b82 */ /* 0x000f220000000800 */
[----:B------:R-:W-:Y:S05]  /*1330*/  @!P0 BRA `(.L_x_16) ;  /* 0x0000000000288947 */ /* 0x000fea0003800000 */
[----:B------:R-:W5:Y:S02]  /*1340*/  LDC R3, c[0x0][0x8f4] ;  /* 0x00023d00ff037b82 */ /* 0x000f640000000800 */
[----:B-----5:R-:W-:-:S05]  /*1350*/  IADD3 R3, P0, R24, R3, RZ ;  /* 0x0000000318037210 */ /* 0x020fca0007f1e0ff */
[----:B------:R-:W-:-:S04]  /*1360*/  IMAD.X R13, RZ, RZ, R5, P0 ;  /* 0x000000ffff0d7224 */ /* 0x000fc800000e0605 */
[----:B------:R-:W-:-:S04]  /*1370*/  IMAD.WIDE.U32 R4, R13, R28, RZ ;  /* 0x0000001c0d047225 */ /* 0x000fc800078e00ff */
[----:B------:R-:W-:-:S04]  /*1380*/  IMAD.WIDE.U32 R6, P0, R3, R29, R4 ;  /* 0x0000001d03067225 */ /* 0x000fc80007800004 */
[----:B------:R-:W-:Y:S01]  /*1390*/  IMAD.WIDE.U32 R4, R3, R28, RZ ;  /* 0x0000001c03047225 */ /* 0x000fe200078e00ff */
[----:B------:R-:W-:-:S03]  /*13a0*/  IADD3.X R9, RZ, RZ, RZ, P0, !PT ;  /* 0x000000ffff097210 */ /* 0x000fc600007fe4ff */
[----:B------:R-:W-:Y:S01]  /*13b0*/  IMAD.MOV.U32 R8, RZ, RZ, R7 ;  /* 0x000000ffff087224 */ /* 0x000fe200078e0007 */
[----:B------:R-:W-:-:S05]  /*13c0*/  IADD3 RZ, P0, R5, R6, RZ ;  /* 0x0000000605ff7210 */ /* 0x000fca0007f1e0ff */
[----:B------:R-:W-:-:S08]  /*13d0*/  IMAD.WIDE.U32.X R4, R13, R29, R8, P0 ;  /* 0x0000001d0d047225 */ /* 0x000fd000000e0408 */
.L_x_16:
[----:B--2---:R-:W-:Y:S01]  /*13e0*/  SHF.R.U64 R5, R4, R21, R5 ;  /* 0x0000001504057219 */ /* 0x004fe20000001205 */
[----:B-1----:R-:W-:Y:S01]  /*13f0*/  VIADD R6, R14, 0xffffffff ;  /* 0xffffffff0e067836 */ /* 0x002fe20000000000 */
[----:B------:R-:W-:Y:S02]  /*1400*/  SHF.L.U32 R3, R31, R20, RZ ;  /* 0x000000141f037219 */ /* 0x000fe400000006ff */
[----:B------:R-:W-:Y:S02]  /*1410*/  LOP3.LUT R4, R12, R11, RZ, 0xc0, !PT ;  /* 0x0000000b0c047212 */ /* 0x000fe400078ec0ff */
[----:B------:R-:W-:Y:S02]  /*1420*/  IADD3 R7, -R5, RZ, RZ ;  /* 0x000000ff05077210 */ /* 0x000fe40007ffe1ff */
[----:B------:R-:W-:Y:S01]  /*1430*/  SEL R10, R10, R27, !P1 ;  /* 0x0000001b0a0a7207 */ /* 0x000fe20004800000 */
[----:B------:R-:W-:Y:S01]  /*1440*/  IMAD R5, R3, R5, R4 ;  /* 0x0000000503057224 */ /* 0x000fe200078e0204 */
[----:B------:R-:W-:Y:S01]  /*1450*/  LOP3.LUT R6, R15, R6, RZ, 0xc0, !PT ;  /* 0x000000060f067212 */ /* 0x000fe200078ec0ff */
[----:B---3--:R-:W-:Y:S01]  /*1460*/  IMAD R3, R7, R26, R24 ;  /* 0x0000001a07037224 */ /* 0x008fe200078e0218 */
[----:B------:R-:W-:Y:S01]  /*1470*/  R2UR UR47, R30 ;  /* 0x000000001e2f72ca */ /* 0x000fe200000e0000 */
[----:B----4-:R-:W-:-:S02]  /*1480*/  IMAD R10, R5, R25, R10 ;  /* 0x00000019050a7224 */ /* 0x010fc400078e020a */
[----:B------:R-:W-:Y:S02]  /*1490*/  IMAD R3, R3, R14, R6 ;  /* 0x0000000e03037224 */ /* 0x000fe400078e0206 */
[----:B------:R-:W-:-:S03]  /*14a0*/  IMAD.MOV.U32 R6, RZ, RZ, 0x1 ;  /* 0x00000001ff067424 */ /* 0x000fc600078e00ff */
[----:B------:R-:W-:Y:S02]  /*14b0*/  SEL R7, R3, R10, !P1 ;  /* 0x0000000a03077207 */ /* 0x000fe40004800000 */
[----:B------:R-:W-:-:S07]  /*14c0*/  SEL R3, R10, R3, !P1 ;  /* 0x000000030a037207 */ /* 0x000fce0004800000 */
.L_x_14:
[----:B------:R-:W-:-:S08]  /*14d0*/  NOP ;  /* 0x0000000000007918 */ /* 0x000fd00000000000 */
[----:B------:R-:W1:Y:S02]  /*14e0*/  USETMAXREG.TRY_ALLOC.CTAPOOL UP0, 0xe8 ;  /* 0x000000e8000079c8 */ /* 0x000e640008000600 */
[----:B-1----:R-:W-:-:S13]  /*14f0*/  PLOP3.LUT P0, PT, PT, PT, UP0, 0x80, 0x0 ;  /* 0x000000000000781c */ /* 0x002fda0003f0f008 */
[----:B------:R-:W-:Y:S05]  /*1500*/  @!P0 BRA `(.L_x_14) ;  /* 0xfffffffc00f08947 */ /* 0x000fea000383ffff */
[----:B------:R-:W-:Y:S02]  /*1510*/  ULDC.64 UR4, c[0x0][0x590] ;  /* 0x0001640000047ab9 */ /* 0x000fe40000000a00 */
[----:B------:R-:W-:-:S04]  /*1520*/  ISETP.NE.U32.AND P0, PT, RZ, UR4, PT ;  /* 0x00000004ff007c0c */ /* 0x000fc8000bf05070 */
[----:B------:R-:W-:-:S13]  /*1530*/  ISETP.NE.AND.EX P0, PT, RZ, UR5, PT, P0 ;  /* 0x00000005ff007c0c */ /* 0x000fda000bf05300 */
[----:B------:R-:W-:Y:S05]  /*1540*/  @P0 BRA `(.L_x_17) ;  /* 0x00000000002c0947 */ /* 0x000fea0003800000 */
[----:B------:R-:W-:Y:S02]  /*1550*/  ULDC.64 UR4, c[0x0][0x588] ;  /* 0x0001620000047ab9 */ /* 0x000fe40000000a00 */
[----:B------:R-:W-:-:S04]  /*1560*/  ISETP.NE.U32.AND P0, PT, RZ, UR4, PT ;  /* 0x00000004ff007c0c */ /* 0x000fc8000bf05070 */
[----:B------:R-:W-:-:S13]  /*1570*/  ISETP.NE.AND.EX P0, PT, RZ, UR5, PT, P0 ;  /* 0x00000005ff007c0c */ /* 0x000fda000bf05300 */
[----:B------:R-:W-:Y:S05]  /*1580*/  @!P0 BRA `(.L_x_18) ;  /* 0x0000000000108947 */ /* 0x000fea0003800000 */
[----:B------:R-:W1:Y:S02]  /*1590*/  LDC.64 R90, c[0x0][0x588] ;  /* 0x00016200ff5a7b82 */ /* 0x000e640000000a00 */
[----:B-1----:R1:W5:Y:S01]  /*15a0*/  LDG.E R90, desc[UR40][R90.64] ;  /* 0x000000285a5a7981 */ /* 0x002362000c1e1900 */
[----:B------:R-:W-:Y:S01]  /*15b0*/  IMAD.MOV.U32 R88, RZ, RZ, 0x1 ;  /* 0x00000001ff587424 */ /* 0x000fe200078e00ff */
[----:B------:R-:W-:Y:S06]  /*15c0*/  BRA `(.L_x_17) ;  /* 0x00000000000c7947 */ /* 0x000fec0003800000 */
.L_x_18:
[----:B------:R-:W-:Y:S01]  /*15d0*/  ULDC UR4, c[0x0][0x580] ;  /* 0x0001600000047ab9 */ /* 0x000fe20000000800 */
[----:B------:R-:W-:Y:S01]  /*15e0*/  MOV R88, 0x1 ;  /* 0x0000000100587802 */ /* 0x000fe20000000f00 */
[----:B------:R-:W-:-:S07]  /*15f0*/  IMAD.U32 R90, RZ, RZ, UR4 ;  /* 0x00000004ff5a7e24 */ /* 0x000fce000f8e00ff */
.L_x_17:
        /* <DEDUP_REMOVED lines=8> */
[----:B------:R-:W2:Y:S02]  /*1680*/  LDC.64 R4, c[0x0][0x5a8] ;  /* 0x00016a00ff047b82 */ /* 0x000ea40000000a00 */
[----:B--2---:R2:W5:Y:S01]  /*1690*/  LDG.E R89, desc[UR40][R4.64] ;  /* 0x0000002804597981 */ /* 0x004562000c1e1900 */
[----:B------:R-:W-:Y:S05]  /*16a0*/  BRA `(.L_x_19) ;  /* 0x0000000000087947 */ /* 0x000fea0003800000 */
.L_x_20:
[----:B------:R-:W-:Y:S02]  /*16b0*/  ULDC UR4, c[0x0][0x5a0] ;  /* 0x0001680000047ab9 */ /* 0x000fe40000000800 */
[----:B------:R-:W-:-:S07]  /*16c0*/  IMAD.U32 R89, RZ, RZ, UR4 ;  /* 0x00000004ff597e24 */ /* 0x000fce000f8e00ff */
.L_x_19:
[----:B------:R-:W-:-:S13]  /*16d0*/  LOP3.LUT P0, RZ, R6, 0xff, RZ, 0xc0, !PT ;  /* 0x000000ff06ff7812 */ /* 0x000fda000780c0ff */
[----:B------:R-:W-:Y:S05]  /*16e0*/  @!P0 EXIT ;  /* 0x000000000000894d */ /* 0x000fea0003800000 */
[----:B------:R-:W-:Y:S01]  /*16f0*/  ULDC UR4, c[0x0][0x28c] ;  /* 0x0000a30000047ab9 */ /* 0x000fe20000000800 */
[----:B-1----:R-:W-:Y:S01]  /*1700*/  LOP3.LUT R91, R0, 0x1, RZ, 0xfc, !PT ;  /* 0x00000001005b7812 */ /* 0x002fe200078efcff */
[----:B------:R-:W-:Y:S01]  /*1710*/  UIADD3 UR4, UR4, 0x3f, URZ ;  /* 0x0000003f04047890 */ /* 0x000fe2000fffe03f */
[----:B------:R-:W-:Y:S02]  /*1720*/  LOP3.LUT R154, R19, 0x1, RZ, 0xfc, !PT ;  /* 0x00000001139a7812 */ /* 0x000fe400078efcff */
[----:B------:R-:W-:Y:S01]  /*1730*/  CS2R R120, SRZ ;  /* 0x0000000000787805 */ /* 0x000fe2000001ff00 */
[----:B------:R-:W-:Y:S01]  /*1740*/  ULDC.64 UR42, c[0x0][0x198] ;  /* 0x00006600002a7ab9 */ /* 0x000fe20000000a00 */
[----:B------:R-:W-:Y:S01]  /*1750*/  USHF.R.S32.HI UR5, URZ, 0x1f, UR4 ;  /* 0x0000001f3f057899 */ /* 0x000fe20008011404 */
[----:B------:R-:W-:-:S03]  /*1760*/  UMOV UR48, URZ ;  /* 0x0000003f00307c82 */ /* 0x000fc60008000000 */
[----:B------:R-:W-:-:S03]  /*1770*/  ULEA.HI UR5, UR5, UR4, URZ, 0x6 ;  /* 0x0000000405057291 */ /* 0x000fc6000f8f303f */
[----:B------:R-:W-:Y:S01]  /*1780*/  UMOV UR4, URZ ;  /* 0x0000003f00047c82 */ /* 0x000fe20008000000 */
[----:B------:R-:W-:-:S12]  /*1790*/  USHF.R.S32.HI UR49, URZ, 0x6, UR5 ;  /* 0x000000063f317899 */ /* 0x000fd80008011405 */
.L_x_100:
[----:B------:R-:W-:Y:S01]  /*17a0*/  LOP3.LUT R0, R18, 0x80, RZ, 0xc0, !PT ;  /* 0x0000008012007812 */ /* 0x000fe200078ec0ff */
[----:B------:R-:W1:Y:S01]  /*17b0*/  S2UR UR9, SR_CgaCtaId ;  /* 0x00000000000979c3 */ /* 0x000e620000008800 */
[----:B------:R-:W-:Y:S01]  /*17c0*/  UMOV UR50, 0x400 ;  /* 0x0000040000327882 */ /* 0x000fe20000000000 */
[----:B------:R-:W-:Y:S01]  /*17d0*/  UMOV UR5, URZ ;  /* 0x0000003f00057c82 */ /* 0x000fe20008000000 */
[----:B------:R-:W-:Y:S01]  /*17e0*/  SHF.R.U32.HI R0, RZ, 0x7, R0 ;  /* 0x00000007ff007819 */ /* 0x000fe20000011600 */
[----:B------:R-:W-:Y:S01]  /*17f0*/  UMOV UR6, URZ ;  /* 0x0000003f00067c82 */ /* 0x000fe20008000000 */
[----:B------:R-:W-:Y:S01]  /*1800*/  UMOV UR13, UR4 ;  /* 0x00000004000d7c82 */ /* 0x000fe20008000000 */
[----:B------:R-:W-:Y:S02]  /*1810*/  CS2R R92, SRZ ;  /* 0x00000000005c7805 */ /* 0x000fe4000001ff00 */
[----:B------:R-:W-:Y:S01]  /*1820*/  CS2R R94, SRZ ;  /* 0x00000000005e7805 */ /* 0x000fe2000001ff00 */
[----:B--2---:R-:W2:Y:S01]  /*1830*/  LDC R4, c[0x0][0x28c] ;  /* 0x0000a300ff047b82 */ /* 0x004ea20000000800 */
[----:B------:R-:W3:Y:S01]  /*1840*/  SHFL.IDX PT, R0, R0, RZ, 0x1f ;  /* 0x00001fff00007589 */ /* 0x000ee200000e0000 */
[----:B------:R-:W-:-:S02]  /*1850*/  CS2R R96, SRZ ;  /* 0x0000000000607805 */ /* 0x000fc4000001ff00 */
[----:B------:R-:W-:Y:S02]  /*1860*/  CS2R R98, SRZ ;  /* 0x0000000000627805 */ /* 0x000fe4000001ff00 */
[----:B------:R-:W-:Y:S02]  /*1870*/  CS2R R100, SRZ ;  /* 0x0000000000647805 */ /* 0x000fe4000001ff00 */
[----:B------:R-:W-:Y:S02]  /*1880*/  CS2R R102, SRZ ;  /* 0x0000000000667805 */ /* 0x000fe4000001ff00 */
[----:B------:R-:W-:Y:S02]  /*1890*/  CS2R R104, SRZ ;  /* 0x0000000000687805 */ /* 0x000fe4000001ff00 */
[----:B------:R-:W-:Y:S02]  /*18a0*/  CS2R R106, SRZ ;  /* 0x00000000006a7805 */ /* 0x000fe4000001ff00 */
[----:B------:R-:W-:-:S02]  /*18b0*/  CS2R R110, SRZ ;  /* 0x00000000006e7805 */ /* 0x000fc4000001ff00 */
[----:B------:R-:W-:Y:S02]  /*18c0*/  CS2R R116, SRZ ;  /* 0x0000000000747805 */ /* 0x000fe4000001ff00 */
[----:B------:R-:W-:Y:S02]  /*18d0*/  CS2R R114, SRZ ;  /* 0x0000000000727805 */ /* 0x000fe4000001ff00 */
[----:B------:R-:W-:Y:S02]  /*18e0*/  CS2R R108, SRZ ;  /* 0x00000000006c7805 */ /* 0x000fe4000001ff00 */
[----:B------:R-:W-:Y:S02]  /*18f0*/  CS2R R112, SRZ ;  /* 0x0000000000707805 */ /* 0x000fe4000001ff00 */
[----:B------:R-:W-:Y:S02]  /*1900*/  CS2R R118, SRZ ;  /* 0x0000000000767805 */ /* 0x000fe4000001ff00 */
[----:B------:R-:W-:-:S02]  /*1910*/  CS2R R122, SRZ ;  /* 0x00000000007a7805 */ /* 0x000fc4000001ff00 */
[----:B------:R-:W-:Y:S01]  /*1920*/  CS2R R124, SRZ ;  /* 0x00000000007c7805 */ /* 0x000fe2000001ff00 */
[----:B-1----:R-:W-:Y:S01]  /*1930*/  ULEA UR50, UR9, UR50, 0x18 ;  /* 0x0000003209327291 */ /* 0x002fe2000f8ec03f */
[----:B------:R-:W-:Y:S02]  /*1940*/  CS2R R128, SRZ ;  /* 0x0000000000807805 */ /* 0x000fe4000001ff00 */
[----:B------:R-:W-:Y:S02]  /*1950*/  CS2R R130, SRZ ;  /* 0x0000000000827805 */ /* 0x000fe4000001ff00 */
[----:B------:R-:W-:Y:S02]  /*1960*/  CS2R R132, SRZ ;  /* 0x0000000000847805 */ /* 0x000fe4000001ff00 */
[----:B------:R-:W-:Y:S02]  /*1970*/  CS2R R134, SRZ ;  /* 0x0000000000867805 */ /* 0x000fe4000001ff00 */
[----:B------:R-:W-:-:S02]  /*1980*/  CS2R R136, SRZ ;  /* 0x0000000000887805 */ /* 0x000fc4000001ff00 */
[----:B------:R-:W-:Y:S02]  /*1990*/  CS2R R138, SRZ ;  /* 0x00000000008a7805 */ /* 0x000fe4000001ff00 */
[----:B------:R-:W-:Y:S02]  /*19a0*/  CS2R R140, SRZ ;  /* 0x00000000008c7805 */ /* 0x000fe4000001ff00 */
[----:B--2---:R-:W-:Y:S02]  /*19b0*/  ISETP.GE.AND P0, PT, R4, 0x1, PT ;  /* 0x000000010400780c */ /* 0x004fe40003f06270 */
[----:B------:R-:W-:Y:S02]  /*19c0*/  CS2R R126, SRZ ;  /* 0x00000000007e7805 */ /* 0x000fe4000001ff00 */
[----:B---3--:R-:W-:Y:S02]  /*19d0*/  R2UR UR7, R0 ;  /* 0x00000000000772ca */ /* 0x008fe400000e0000 */
[----:B------:R-:W-:-:S02]  /*19e0*/  CS2R R144, SRZ ;  /* 0x0000000000907805 */ /* 0x000fc4000001ff00 */
[----:B------:R-:W-:Y:S02]  /*19f0*/  CS2R R146, SRZ ;  /* 0x0000000000927805 */ /* 0x000fe4000001ff00 */
[----:B------:R-:W-:Y:S02]  /*1a00*/  CS2R R148, SRZ ;  /* 0x0000000000947805 */ /* 0x000fe4000001ff00 */
[----:B------:R-:W-:Y:S02]  /*1a10*/  CS2R R150, SRZ ;  /* 0x0000000000967805 */ /* 0x000fe4000001ff00 */
[----:B------:R-:W-:Y:S02]  /*1a20*/  CS2R R152, SRZ ;  /* 0x0000000000987805 */ /* 0x000fe4000001ff00 */
[----:B------:R-:W-:Y:S02]  /*1a30*/  CS2R R156, SRZ ;  /* 0x00000000009c7805 */ /* 0x000fe4000001ff00 */
[----:B------:R-:W-:Y:S01]  /*1a40*/  MOV R155, RZ ;  /* 0x000000ff009b7202 */ /* 0x000fe20000000f00 */
[----:B------:R-:W-:Y:S01]  /*1a50*/  IMAD.MOV.U32 R158, RZ, RZ, RZ ;  /* 0x000000ffff9e7224 */ /* 0x000fe200078e00ff */
[----:B------:R-:W-:Y:S01]  /*1a60*/  CS2R R142, SRZ ;  /* 0x00000000008e7805 */ /* 0x000fe2000001ff00 */
[----:B------:R-:W-:Y:S01]  /*1a70*/  IMAD.U32 R8, RZ, RZ, UR48 ;  /* 0x00000030ff087e24 */ /* 0x000fe2000f8e00ff */
[----:B------:R-:W-:-:S02]  /*1a80*/  CS2R R24, SRZ ;  /* 0x0000000000187805 */ /* 0x000fc4000001ff00 */
[----:B------:R-:W-:Y:S01]  /*1a90*/  CS2R R26, SRZ ;  /* 0x00000000001a7805 */ /* 0x000fe2000001ff00 */
[----:B------:R-:W-:Y:S01]  /*1aa0*/  ULEA.HI UR8, UR7, UR7, URZ, 0x1 ;  /* 0x0000000707087291 */ /* 0x000fe2000f8f083f */
[----:B------:R-:W-:Y:S02]  /*1ab0*/  CS2R R28, SRZ ;  /* 0x00000000001c7805 */ /* 0x000fe4000001ff00 */
[----:B------:R-:W-:Y:S02]  /*1ac0*/  CS2R R30, SRZ ;  /* 0x00000000001e7805 */ /* 0x000fe4000001ff00 */
[----:B------:R-:W-:Y:S01]  /*1ad0*/  CS2R R32, SRZ ;  /* 0x0000000000207805 */ /* 0x000fe2000001ff00 */
[----:B------:R-:W-:Y:S01]  /*1ae0*/  ULOP3.LUT UR8, UR8, 0xffffe, URZ, 0xc0, !UPT ;  /* 0x000ffffe08087892 */ /* 0x000fe2000f8ec03f */
[----:B------:R-:W-:Y:S02]  /*1af0*/  CS2R R34, SRZ ;  /* 0x0000000000227805 */ /* 0x000fe4000001ff00 */
[----:B------:R-:W-:-:S02]  /*1b00*/  CS2R R36, SRZ ;  /* 0x0000000000247805 */ /* 0x000fc4000001ff00 */
[----:B------:R-:W-:Y:S01]  /*1b10*/  CS2R R38, SRZ ;  /* 0x0000000000267805 */ /* 0x000fe2000001ff00 */
[----:B------:R-:W-:Y:S01]  /*1b20*/  UIADD3 UR8, UR7, -UR8, URZ ;  /* 0x8000000807087290 */ /* 0x000fe2000fffe03f */
[----:B------:R-:W-:Y:S02]  /*1b30*/  CS2R R40, SRZ ;  /* 0x0000000000287805 */ /* 0x000fe4000001ff00 */
[----:B------:R-:W-:Y:S01]  /*1b40*/  CS2R R42, SRZ ;  /* 0x00000000002a7805 */ /* 0x000fe2000001ff00 */
[----:B------:R-:W-:Y:S01]  /*1b50*/  UMOV UR7, URZ ;  /* 0x0000003f00077c82 */ /* 0x000fe20008000000 */
[----:B------:R-:W-:Y:S01]  /*1b60*/  ULEA UR8, UR8, UR50, 0xc ;  /* 0x0000003208087291 */ /* 0x000fe2000f8e603f */
[----:B------:R-:W-:Y:S02]  /*1b70*/  CS2R R44, SRZ ;  /* 0x00000000002c7805 */ /* 0x000fe4000001ff00 */
[----:B------:R-:W-:Y:S02]  /*1b80*/  CS2R R46, SRZ ;  /* 0x00000000002e7805 */ /* 0x000fe4000001ff00 */
[----:B------:R-:W-:Y:S01]  /*1b90*/  CS2R R48, SRZ ;  /* 0x0000000000307805 */ /* 0x000fe2000001ff00 */
[----:B------:R-:W-:Y:S01]  /*1ba0*/  UIADD3 UR8, UR8, 0x6300, URZ ;  /* 0x0000630008087890 */ /* 0x000fe2000fffe03f */
[----:B------:R-:W-:-:S02]  /*1bb0*/  CS2R R50, SRZ ;  /* 0x0000000000327805 */ /* 0x000fc4000001ff00 */
[----:B------:R-:W-:Y:S02]  /*1bc0*/  CS2R R52, SRZ ;  /* 0x0000000000347805 */ /* 0x000fe4000001ff00 */
[----:B------:R-:W-:Y:S01]  /*1bd0*/  CS2R R54, SRZ ;  /* 0x0000000000367805 */ /* 0x000fe2000001ff00 */
[----:B------:R-:W-:Y:S01]  /*1be0*/  USHF.R.U32.HI UR8, URZ, 0x4, UR8 ;  /* 0x000000043f087899 */ /* 0x000fe20008011608 */
[----:B------:R-:W-:Y:S02]  /*1bf0*/  CS2R R56, SRZ ;  /* 0x0000000000387805 */ /* 0x000fe4000001ff00 */
[----:B------:R-:W-:Y:S02]  /*1c00*/  CS2R R58, SRZ ;  /* 0x00000000003a7805 */ /* 0x000fe4000001ff00 */
[----:B------:R-:W-:Y:S01]  /*1c10*/  CS2R R60, SRZ ;  /* 0x00000000003c7805 */ /* 0x000fe2000001ff00 */
[----:B------:R-:W-:Y:S01]  /*1c20*/  ULOP3.LUT UR12, UR8, 0x3fff, URZ, 0xc0, !UPT ;  /* 0x00003fff080c7892 */ /* 0x000fe2000f8ec03f */
        /* <DEDUP_REMOVED lines=12> */
[----:B------:R-:W-:Y:S01]  /*1cf0*/  CS2R R86, SRZ ;  /* 0x0000000000567805 */ /* 0x000fe2000001ff00 */
[----:B------:R-:W-:Y:S06]  /*1d00*/  @!P0 BRA `(.L_x_21) ;  /* 0x0000000800388947 */ /* 0x000fec0003800000 */
[----:B------:R-:W-:-:S13]  /*1d10*/  ISETP.NE.AND P1, PT, R154, 0x3, PT ;  /* 0x000000039a00780c */ /* 0x000fda0003f25270 */
[----:B------:R-:W-:Y:S05]  /*1d20*/  @!P1 BRA `(.L_x_22) ;  /* 0x0000000000049947 */ /* 0x000fea0003800000 */
[----:B------:R-:W-:Y:S01]  /*1d30*/  BPT.TRAP 0x1 ;  /* 0x000000040000795c */ /* 0x000fe20000300000 */
.L_x_22:
[----:B------:R-:W-:Y:S01]  /*1d40*/  ULEA UR5, UR4, UR50, 0x3 ;  /* 0x0000003204057291 */ /* 0x000fe2000f8e183f */
[----:B------:R-:W-:-:S04]  /*1d50*/  MOV R0, UR48 ;  /* 0x0000003000007c02 */ /* 0x000fc80008000f00 */
[----:B------:R-:W-:-:S04]  /*1d60*/  SHF.L.U32 R0, R0, 0x1f, RZ ;  /* 0x0000001f00007819 */ /* 0x000fc800000006ff */
[----:B------:R1:W2:Y:S01]  /*1d70*/  SYNCS.PHASECHK.TRANS64.TRYWAIT P0, [UR5], R0 ;  /* 0x00000000ff0075a7 */ /* 0x0002a20008000145 */
[----:B------:R-:W-:Y:S05]  /*1d80*/  @!P1 BRA `(.L_x_23) ;  /* 0x0000000000049947 */ /* 0x000fea0003800000 */
[----:B------:R-:W-:Y:S01]  /*1d90*/  BPT.TRAP 0x1 ;  /* 0x000000040000795c */ /* 0x000fe20000300000 */
.L_x_23:
[----:B--2---:R-:W-:Y:S05]  /*1da0*/  @P0 BRA `(.L_x_24) ;  /* 0x0000000000080947 */ /* 0x004fea0003800000 */
[----:B------:R-:W2:Y:S02]  /*1db0*/  SYNCS.PHASECHK.TRANS64.TRYWAIT P0, [UR5], R0 ;  /* 0x00000000ff0075a7 */ /* 0x000ea40008000145 */
[----:B--2---:R-:W-:Y:S05]  /*1dc0*/  @!P0 BRA `(.L_x_25) ;  /* 0x000000d800908947 */ /* 0x004fea0003800000 */
.L_x_24:
[----:B------:R-:W-:Y:S01]  /*1dd0*/  UIADD3 UR5, UR50, 0x1e300, URZ ;  /* 0x0001e30032057890 */ /* 0x000fe2000fffe03f */
[----:B------:R-:W-:Y:S01]  /*1de0*/  WARPGROUP.ARRIVE ;  /* 0x00000000000079c5 */ /* 0x000fe20000000000 */
[----:B------:R-:W-:Y:S01]  /*1df0*/  ULOP3.LUT UR8, UR12, 0x10000, URZ, 0xfc, !UPT ;  /* 0x000100000c087892 */ /* 0x000fe2000f8efc3f */
[----:B------:R-:W-:Y:S01]  /*1e00*/  CS2R R92, SRZ ;  /* 0x00000000005c7805 */ /* 0x000fe2000001ff00 */
[----:B------:R-:W-:Y:S01]  /*1e10*/  USHF.R.U32.HI UR5, URZ, 0x4, UR5 ;  /* 0x000000043f057899 */ /* 0x000fe20008011605 */
[----:B------:R-:W-:Y:S01]  /*1e20*/  CS2R R94, SRZ ;  /* 0x00000000005e7805 */ /* 0x000fe2000001ff00 */
[----:B------:R-:W-:Y:S01]  /*1e30*/  ULEA UR8, UR4, UR8, 0x9 ;  /* 0x0000000804087291 */ /* 0x000fe2000f8e483f */
[----:B------:R-:W-:Y:S01]  /*1e40*/  CS2R R96, SRZ ;  /* 0x0000000000607805 */ /* 0x000fe2000001ff00 */
[----:B------:R-:W-:Y:S01]  /*1e50*/  ULOP3.LUT UR5, UR5, 0x3fff, URZ, 0xc0, !UPT ;  /* 0x00003fff05057892 */ /* 0x000fe2000f8ec03f */
[----:B------:R-:W-:Y:S01]  /*1e60*/  CS2R R98, SRZ ;  /* 0x0000000000627805 */ /* 0x000fe2000001ff00 */
[----:B------:R-:W-:Y:S01]  /*1e70*/  UMOV UR9, 0x80000020 ;  /* 0x8000002000097882 */ /* 0x000fe20000000000 */
[----:B------:R-:W-:Y:S01]  /*1e80*/  UMOV UR11, 0x80000020 ;  /* 0x80000020000b7882 */ /* 0x000fe20000000000 */
[----:B------:R-:W-:Y:S01]  /*1e90*/  ULOP3.LUT UR5, UR5, 0x10000, URZ, 0xfc, !UPT ;  /* 0x0001000005057892 */ /* 0x000fe2000f8efc3f */
[----:B------:R-:W-:Y:S01]  /*1ea0*/  CS2R R100, SRZ ;  /* 0x0000000000647805 */ /* 0x000fe2000001ff00 */
[----:B------:R-:W-:Y:S01]  /*1eb0*/  UMOV UR6, 0x2 ;  /* 0x0000000200067882 */ /* 0x000fe20000000000 */
[----:B------:R-:W-:Y:S01]  /*1ec0*/  CS2R R102, SRZ ;  /* 0x0000000000667805 */ /* 0x000fe2000001ff00 */
[----:B------:R-:W-:Y:S01]  /*1ed0*/  ULEA UR10, UR4, UR5, 0x9 ;  /* 0x00000005040a7291 */ /* 0x000fe2000f8e483f */
[----:B------:R-:W-:-:S02]  /*1ee0*/  CS2R R104, SRZ ;  /* 0x0000000000687805 */ /* 0x000fc4000001ff00 */
[----:B------:R-:W-:Y:S01]  /*1ef0*/  CS2R R106, SRZ ;  /* 0x00000000006a7805 */ /* 0x000fe2000001ff00 */
[----:B------:R-:W-:Y:S01]  /*1f00*/  ULDC UR5, c[0x0][0x50c] ;  /* 0x0001430000057ab9 */ /* 0x000fe20000000800 */
[----:B------:R-:W-:Y:S01]  /*1f10*/  CS2R R110, SRZ ;  /* 0x00000000006e7805 */ /* 0x000fe2000001ff00 */
[----:B------:R-:W-:Y:S01]  /*1f20*/  UISETP.NE.AND UP0, UPT, UR5, 0x2, UPT ;  /* 0x000000020500788c */ /* 0x000fe2000bf05270 */
[----:B------:R-:W-:Y:S02]  /*1f30*/  CS2R R116, SRZ ;  /* 0x0000000000747805 */ /* 0x000fe4000001ff00 */
[----:B------:R-:W-:Y:S02]  /*1f40*/  CS2R R114, SRZ ;  /* 0x0000000000727805 */ /* 0x000fe4000001ff00 */
[----:B------:R-:W-:Y:S01]  /*1f50*/  CS2R R108, SRZ ;  /* 0x00000000006c7805 */ /* 0x000fe2000001ff00 */
[----:B------:R-:W-:Y:S01]  /*1f60*/  QGMMA.64x128x32.F32.E4M3.E4M3 R24, gdesc[UR8], RZ, !UPT, gsb0 ;  /* 0x01e00000081879f3 */ /* 0x000fe2000c0008ff */
[----:B------:R-:W-:Y:S01]  /*1f70*/  UIADD3 UR8, UR8, 0x2, URZ ;  /* 0x0000000208087890 */ /* 0x000fe2000fffe03f */
[----:B------:R-:W-:Y:S01]  /*1f80*/  CS2R R112, SRZ ;  /* 0x0000000000707805 */ /* 0x000fe2000001ff00 */
[----:B------:R-:W-:Y:S01]  /*1f90*/  UIADD3 UR10, UR10, 0x2, URZ ;  /* 0x000000020a0a7890 */ /* 0x000fe2000fffe03f */
[----:B------:R-:W-:Y:S01]  /*1fa0*/  CS2R R118, SRZ ;  /* 0x0000000000767805 */ /* 0x000fe2000001ff00 */
[----:B------:R-:W-:Y:S01]  /*1fb0*/  UMOV UR9, 0x80000020 ;  /* 0x8000002000097882 */ /* 0x000fe20000000000 */
[----:B------:R-:W-:Y:S01]  /*1fc0*/  UMOV UR11, 0x80000020 ;  /* 0x80000020000b7882 */ /* 0x000fe20000000000 */
[----:B------:R-:W-:Y:S01]  /*1fd0*/  USEL UR5, URZ, 0x1, UP0 ;  /* 0x000000013f057887 */ /* 0x000fe20008000000 */
[----:B------:R-:W-:-:S02]  /*1fe0*/  CS2R R122, SRZ ;  /* 0x00000000007a7805 */ /* 0x000fc4000001ff00 */
[----:B------:R-:W-:Y:S02]  /*1ff0*/  CS2R R124, SRZ ;  /* 0x00000000007c7805 */ /* 0x000fe4000001ff00 */
[----:B------:R-:W-:Y:S02]  /*2000*/  CS2R R128, SRZ ;  /* 0x0000000000807805 */ /* 0x000fe4000001ff00 */
[----:B------:R-:W-:Y:S02]  /*2010*/  CS2R R130, SRZ ;  /* 0x0000000000827805 */ /* 0x000fe4000001ff00 */
[----:B------:R-:W-:Y:S02]  /*2020*/  CS2R R132, SRZ ;  /* 0x0000000000847805 */ /* 0x000fe4000001ff00 */
[----:B------:R-:W-:Y:S02]  /*2030*/  ISETP.NE.AND P0, PT, RZ, UR5, PT ;  /* 0x00000005ff007c0c */ /* 0x000fe4000bf05270 */
        /* <DEDUP_REMOVED lines=10> */
[----:B------:R-:W-:Y:S01]  /*20e0*/  CS2R R156, SRZ ;  /* 0x00000000009c7805 */ /* 0x000fe2000001ff00 */
[----:B------:R-:W-:Y:S01]  /*20f0*/  IMAD.MOV.U32 R155, RZ, RZ, RZ ;  /* 0x000000ffff9b7224 */ /* 0x000fe200078e00ff */
[----:B------:R-:W-:Y:S01]  /*2100*/  CS2R R142, SRZ ;  /* 0x00000000008e7805 */ /* 0x000fe2000001ff00 */
[----:B------:R-:W-:Y:S01]  /*2110*/  IMAD.MOV.U32 R158, RZ, RZ, RZ ;  /* 0x000000ffff9e7224 */ /* 0x000fe200078e00ff */
[----:B------:R-:W-:-:S02]  /*2120*/  WARPGROUP.DEPBAR.LE gsb0, 0x0 ;  /* 0x00008000000079c5 */ /* 0x000fc40000010000 */
[----:B------:R-:W-:-:S06]  /*2130*/  WARPGROUP.ARRIVE ;  /* 0x00000000000079c5 */ /* 0x000fcc0000000000 */
[----:B------:R-:W-:Y:S03]  /*2140*/  QGMMA.64x128x32.F32.E4M3.E4M3 R24, gdesc[UR8], R24, gsb0 ;  /* 0x01e00000081879f3 */ /* 0x000fe60008000818 */
[----:B------:R-:W-:Y:S02]  /*2150*/  WARPGROUP.DEPBAR.LE gsb0, 0x0 ;  /* 0x00008000000079c5 */ /* 0x000fe40000010000 */
[----:B------:R-:W-:Y:S05]  /*2160*/  @!P0 BRA `(.L_x_26) ;  /* 0x0000000400048947 */ /* 0x000fea0003800000 */
[----:B------:R-:W-:Y:S01]  /*2170*/  FADD R143, RZ, R24 ;  /* 0x00000018ff8f7221 */ /* 0x000fe20000000000 */
[----:B------:R-:W-:-:S01]  /*2180*/  FADD R142, RZ, R25 ;  /* 0x00000019ff8e7221 */ /* 0x000fc20000000000 */
        /* <DEDUP_REMOVED lines=62> */
[----:B------:R-:W-:-:S06]  /*2570*/  UMOV UR6, URZ ;  /* 0x0000003f00067c82 */ /* 0x000fcc0008000000 */
.L_x_26:
[----:B------:R-:W-:-:S04]  /*2580*/  UIADD3 UR13, UR4, 0x1, URZ ;  /* 0x00000001040d7890 */ /* 0x000fc8000fffe03f */
[----:B------:R-:W-:-:S04]  /*2590*/  UISETP.NE.AND UP0, UPT, UR13, 0xc, UPT ;  /* 0x0000000c0d00788c */ /* 0x000fc8000bf05270 */
[----:B------:R-:W-:Y:S02]  /*25a0*/  USEL UR7, URZ, 0x1, UP0 ;  /* 0x000000013f077887 */ /* 0x000fe40008000000 */
[----:B------:R-:W-:Y:S02]  /*25b0*/  USEL UR13, UR13, URZ, UP0 ;  /* 0x0000003f0d0d7287 */ /* 0x000fe40008000000 */
[----:B------:R-:W-:-:S06]  /*25c0*/  ULOP3.LUT UR7, UR48, UR7, URZ, 0x3c, !UPT ;  /* 0x0000000730077292 */ /* 0x000fcc000f8e3c3f */
[----:B------:R-:W-:Y:S01]  /*25d0*/  MOV R8, UR7 ;  /* 0x0000000700087c02 */ /* 0x000fe20008000f00 */
[----:B------:R-:W-:-:S06]  /*25e0*/  UMOV UR7, 0x1 ;  /* 0x0000000100077882 */ /* 0x000fcc0000000000 */
.L_x_21:
[----:B------:R-:W-:-:S04]  /*25f0*/  UISETP.LT.AND UP0, UPT, UR49, 0x1, UPT ;  /* 0x000000013100788c */ /* 0x000fc8000bf01270 */
[----:B------:R-:W-:-:S04]  /*2600*/  USEL UR8, UR49, 0x1, UP0 ;  /* 0x0000000131087887 */ /* 0x000fc80008000000 */
[----:B------:R-:W-:-:S04]  /*2610*/  UIADD3 UR8, UR49, -UR8, URZ ;  /* 0x8000000831087290 */ /* 0x000fc8000fffe03f */
[----:B------:R-:W-:-:S06]  /*2620*/  UISETP.GE.AND UP0, UPT, UR8, 0x1, UPT ;  /* 0x000000010800788c */ /* 0x000fcc000bf06270 */
[----:B------:R-:W-:-:S13]  /*2630*/  PLOP3.LUT P0, PT, PT, PT, UP0, 0x80, 0x0 ;  /* 0x000000000000781c */ /* 0x000fda0003f0f008 */
[----:B------:R-:W-:Y:S05]  /*2640*/  @!P0 BRA `(.L_x_27) ;  /* 0x0000000800008947 */ /* 0x000fea0003800000 */
[----:B-12---:R-:W-:Y:S01]  /*2650*/  IMAD.U32 R0, RZ, RZ, UR8 ;  /* 0x00000008ff007e24 */ /* 0x006fe2000f8e00ff */
[----:B------:R-:W-:Y:S01]  /*2660*/  ULDC UR14, c[0x0][0x50c] ;  /* 0x00014300000e7ab9 */ /* 0x000fe20000000800 */
[----:B------:R-:W-:-:S07]  /*2670*/  IMAD.U32 R4, RZ, RZ, UR4 ;  /* 0x00000004ff047e24 */ /* 0x000fce000f8e00ff */
.L_x_35:
[----:B------:R-:W-:-:S13]  /*2680*/  ISETP.NE.AND P1, PT, R154, 0x3, PT ;  /* 0x000000039a00780c */ /* 0x000fda0003f25270 */
[----:B------:R-:W-:Y:S05]  /*2690*/  @!P1 BRA `(.L_x_28) ;  /* 0x0000000000049947 */ /* 0x000fea0003800000 */
[----:B------:R-:W-:Y:S01]  /*26a0*/  BPT.TRAP 0x1 ;  /* 0x000000040000795c */ /* 0x000fe20000300000 */
.L_x_28:
[----:B------:R-:W-:Y:S01]  /*26b0*/  ULEA UR8, UR13, UR50, 0x3 ;  /* 0x000000320d087291 */ /* 0x000fe2000f8e183f */
[----:B------:R-:W-:-:S08]  /*26c0*/  SHF.L.U32 R5, R8, 0x1f, RZ ;  /* 0x0000001f08057819 */ /* 0x000fd000000006ff */
[----:B------:R1:W2:Y:S01]  /*26d0*/  SYNCS.PHASECHK.TRANS64.TRYWAIT P0, [UR8], R5 ;  /* 0x00000005ff0075a7 */ /* 0x0002a20008000148 */
[----:B------:R-:W-:Y:S05]  /*26e0*/  @!P1 BRA `(.L_x_29) ;  /* 0x0000000000049947 */ /* 0x000fea0003800000 */
[----:B------:R-:W-:Y:S01]  /*26f0*/  BPT.TRAP 0x1 ;  /* 0x000000040000795c */ /* 0x000fe20000300000 */
.L_x_29:
[----:B--2---:R-:W-:Y:S05]  /*2700*/  @P0 BRA `(.L_x_30) ;  /* 0x0000000000080947 */ /* 0x004fea0003800000 */
[----:B------:R-:W2:Y:S02]  /*2710*/  SYNCS.PHASECHK.TRANS64.TRYWAIT P0, [UR8], R5 ;  /* 0x00000005ff0075a7 */ /* 0x000ea40008000148 */
[----:B--2---:R-:W-:Y:S05]  /*2720*/  @!P0 BRA `(.L_x_31) ;  /* 0x000000d000508947 */ /* 0x004fea0003800000 */
.L_x_30:
[----:B------:R-:W-:Y:S01]  /*2730*/  UIADD3 UR8, UR50, 0x1e300, URZ ;  /* 0x0001e30032087890 */ /* 0x000fe2000fffe03f */
[----:B------:R-:W-:Y:S01]  /*2740*/  WARPGROUP.ARRIVE ;  /* 0x00000000000079c5 */ /* 0x000fe20000000000 */
[----:B------:R-:W-:Y:S02]  /*2750*/  UISETP.NE.AND UP0, UPT, UR5, URZ, UPT ;  /* 0x0000003f0500728c */ /* 0x000fe4000bf05270 */
[----:B------:R-:W-:Y:S02]  /*2760*/  USHF.R.U32.HI UR8, URZ, 0x4, UR8 ;  /* 0x000000043f087899 */ /* 0x000fe40008011608 */
[----:B------:R-:W-:Y:S02]  /*2770*/  USEL UR7, UR7, URZ, !UP0 ;  /* 0x0000003f07077287 */ /* 0x000fe4000c000000 */
[----:B------:R-:W-:Y:S02]  /*2780*/  ULOP3.LUT UR5, UR8, 0x3fff, URZ, 0xc0, !UPT ;  /* 0x00003fff08057892 */ /* 0x000fe4000f8ec03f */
[----:B------:R-:W-:-:S02]  /*2790*/  ULOP3.LUT UR8, UR12, 0x10000, URZ, 0xfc, !UPT ;  /* 0x000100000c087892 */ /* 0x000fc4000f8efc3f */
[----:B------:R-:W-:Y:S02]  /*27a0*/  ULOP3.LUT UR5, UR5, 0x10000, URZ, 0xfc, !UPT ;  /* 0x0001000005057892 */ /* 0x000fe4000f8efc3f */
[----:B------:R-:W-:Y:S02]  /*27b0*/  UISETP.NE.U32.AND UP0, UPT, UR7, URZ, UPT ;  /* 0x0000003f0700728c */ /* 0x000fe4000bf05070 */
[----:B------:R-:W-:Y:S02]  /*27c0*/  ULEA UR8, UR13, UR8, 0x9 ;  /* 0x000000080d087291 */ /* 0x000fe4000f8e483f */
[----:B------:R-:W-:Y:S01]  /*27d0*/  ULEA UR10, UR13, UR5, 0x9 ;  /* 0x000000050d0a7291 */ /* 0x000fe2000f8e483f */
[----:B------:R-:W-:Y:S01]  /*27e0*/  UMOV UR9, 0x80000020 ;  /* 0x8000002000097882 */ /* 0x000fe20000000000 */
[----:B------:R-:W-:Y:S01]  /*27f0*/  UMOV UR11, 0x80000020 ;  /* 0x80000020000b7882 */ /* 0x000fe20000000000 */
[----:B------:R-:W-:-:S06]  /*2800*/  UIADD3 UR6, UR6, 0x2, URZ ;  /* 0x0000000206067890 */ /* 0x000fcc000fffe03f */
[----:B------:R-:W-:Y:S01]  /*2810*/  QGMMA.64x128x32.F32.E4M3.E4M3 R24, gdesc[UR8], R24, UP0, gsb0 ;  /* 0x01e00000081879f3 */ /* 0x000fe2000b800818 */
[----:B------:R-:W-:Y:S02]  /*2820*/  UIADD3 UR8, UR8, 0x2, URZ ;  /* 0x0000000208087890 */ /* 0x000fe4000fffe03f */
[----:B------:R-:W-:Y:S01]  /*2830*/  UIADD3 UR10, UR10, 0x2, URZ ;  /* 0x000000020a0a7890 */ /* 0x000fe2000fffe03f */
[----:B------:R-:W-:Y:S01]  /*2840*/  UMOV UR9, 0x80000020 ;  /* 0x8000002000097882 */ /* 0x000fe20000000000 */
[----:B------:R-:W-:Y:S01]  /*2850*/  UMOV UR11, 0x80000020 ;  /* 0x80000020000b7882 */ /* 0x000fe20000000000 */
[----:B------:R-:W-:-:S04]  /*2860*/  UISETP.NE.AND UP0, UPT, UR6, UR14, UPT ;  /* 0x0000000e0600728c */ /* 0x000fc8000bf05270 */
[----:B------:R-:W-:-:S06]  /*2870*/  USEL UR5, URZ, 0x1, UP0 ;  /* 0x000000013f057887 */ /* 0x000fcc0008000000 */
[----:B------:R-:W-:Y:S01]  /*2880*/  ISETP.NE.AND P0, PT, RZ, UR5, PT ;  /* 0x00000005ff007c0c */ /* 0x000fe2000bf05270 */
[----:B------:R-:W-:Y:S02]  /*2890*/  WARPGROUP.DEPBAR.LE gsb0, 0x0 ;  /* 0x00008000000079c5 */ /* 0x000fe40000010000 */
[----:B------:R-:W-:-:S06]  /*28a0*/  WARPGROUP.ARRIVE ;  /* 0x00000000000079c5 */ /* 0x000fcc0000000000 */
[----:B------:R-:W-:Y:S03]  /*28b0*/  QGMMA.64x128x32.F32.E4M3.E4M3 R24, gdesc[UR8], R24, gsb0 ;  /* 0x01e00000081879f3 */ /* 0x000fe60008000818 */
[----:B------:R-:W-:Y:S02]  /*28c0*/  WARPGROUP.DEPBAR.LE gsb0, 0x0 ;  /* 0x00008000000079c5 */ /* 0x000fe40000010000 */
[----:B------:R-:W-:Y:S05]  /*28d0*/  @!P0 BRA `(.L_x_32) ;  /* 0x0000000400048947 */ /* 0x000fea0003800000 */
[----:B------:R-:W-:Y:S01]  /*28e0*/  FADD R143, R24, R143 ;  /* 0x0000008f188f7221 */ /* 0x000fe20000000000 */
[----:B------:R-:W-:-:S01]  /*28f0*/  FADD R142, R25, R142 ;  /* 0x0000008e198e7221 */ /* 0x000fc20000000000 */
        /* <DEDUP_REMOVED lines=62> */
[----:B------:R-:W-:-:S06]  /*2ce0*/  UMOV UR6, URZ ;  /* 0x0000003f00067c82 */ /* 0x000fcc0008000000 */
.L_x_32:
[----:B------:R-:W-:Y:S05]  /*2cf0*/  @!P1 BRA `(.L_x_33) ;  /* 0x0000000000049947 */ /* 0x000fea0003800000 */
[----:B------:R-:W-:Y:S01]  /*2d00*/  BPT.TRAP 0x1 ;  /* 0x000000040000795c */ /* 0x000fe20000300000 */
.L_x_33:
[----:B------:R-:W-:-:S13]  /*2d10*/  ISETP.NE.AND P0, PT, R22, RZ, PT ;  /* 0x000000ff1600720c */ /* 0x000fda0003f05270 */
[----:B-12---:R-:W-:-:S04]  /*2d20*/  @P0 LEA R5, R4, UR50, 0x3 ;  /* 0x0000003204050c11 */ /* 0x006fc8000f8e18ff */
[----:B------:R-:W-:-:S04]  /*2d30*/  @P0 IADD3 R6, R5, 0x60, RZ ;  /* 0x0000006005060810 */ /* 0x000fc80007ffe0ff */
[----:B------:R-:W-:-:S04]  /*2d40*/  @P0 PRMT R6, R23, 0x654, R6 ;  /* 0x0000065417060816 */ /* 0x000fc80000000006 */
[----:B------:R1:W-:Y:S01]  /*2d50*/  @P0 SYNCS.ARRIVE.TRANS64.RED.A1T0 RZ, [R6+URZ], RZ ;  /* 0x000000ff06ff09a7 */ /* 0x0003e2000810043f */
[----:B------:R-:W-:-:S13]  /*2d60*/  ISETP.GT.U32.AND P0, PT, R19, 0x1, PT ;  /* 0x000000011300780c */ /* 0x000fda0003f04070 */
[----:B-1----:R-:W-:Y:S05]  /*2d70*/  @P0 BRA `(.L_x_34) ;  /* 0x0000000000040947 */ /* 0x002fea0003800000 */
[----:B------:R-:W-:Y:S01]  /*2d80*/  BPT.TRAP 0x1 ;  /* 0x000000040000795c */ /* 0x000fe20000300000 */
.L_x_34:
[----:B------:R-:W-:Y:S01]  /*2d90*/  UIADD3 UR13, UR13, 0x1, URZ ;  /* 0x000000010d0d7890 */ /* 0x000fe2000fffe03f */
[----:B------:R-:W-:Y:S01]  /*2da0*/  ISETP.GT.AND P1, PT, R0, 0x1, PT ;  /* 0x000000010000780c */ /* 0x000fe20003f24270 */
[----:B------:R-:W-:Y:S02]  /*2db0*/  VIADD R4, R4, 0x1 ;  /* 0x0000000104047836 */ /* 0x000fe40000000000 */
[----:B------:R-:W-:Y:S01]  /*2dc0*/  UISETP.NE.AND UP0, UPT, UR13, 0xc, UPT ;  /* 0x0000000c0d00788c */ /* 0x000fe2000bf05270 */
[----:B------:R-:W-:Y:S02]  /*2dd0*/  VIADD R0, R0, 0xffffffff ;  /* 0xffffffff00007836 */ /* 0x000fe40000000000 */
[C---:B------:R-:W-:Y:S01]  /*2de0*/  ISETP.NE.AND P0, PT, R4.reuse, 0xc, PT ;  /* 0x0000000c0400780c */ /* 0x040fe20003f05270 */
[----:B------:R-:W-:Y:S02]  /*2df0*/  USEL UR7, URZ, 0x1, UP0 ;  /* 0x000000013f077887 */ /* 0x000fe40008000000 */
[----:B------:R-:W-:Y:S01]  /*2e00*/  USEL UR13, UR13, URZ, UP0 ;  /* 0x0000003f0d0d7287 */ /* 0x000fe20008000000 */
[----:B------:R-:W-:-:S03]  /*2e10*/  SEL R4, R4, RZ, P0 ;  /* 0x000000ff04047207 */ /* 0x000fc60000000000 */
[----:B------:R-:W-:Y:S01]  /*2e20*/  LOP3.LUT R8, R8, UR7, RZ, 0x3c, !PT ;  /* 0x0000000708087c12 */ /* 0x000fe2000f8e3cff */
[----:B------:R-:W-:Y:S01]  /*2e30*/  UMOV UR7, 0x1 ;  /* 0x0000000100077882 */ /* 0x000fe20000000000 */
[----:B------:R-:W-:Y:S06]  /*2e40*/  @P1 BRA `(.L_x_35) ;  /* 0xfffffff8000c1947 */ /* 0x000fec000383ffff */
.L_x_27:
[----:B------:R-:W-:Y:S01]  /*2e50*/  UISETP.NE.AND UP0, UPT, UR6, URZ, UPT ;  /* 0x0000003f0600728c */ /* 0x000fe2000bf05270 */
[----:B-12---:R-:W1:Y:S03]  /*2e60*/  LDC R0, c[0x0][0x28c] ;  /* 0x0000a300ff007b82 */ /* 0x006e660000000800 */
[----:B------:R-:W-:-:S06]  /*2e70*/  USEL UR5, URZ, 0x1, !UP0 ;  /* 0x000000013f057887 */ /* 0x000fcc000c000000 */
[----:B------:R-:W-:Y:S02]  /*2e80*/  ISETP.NE.AND P0, PT, RZ, UR5, PT ;  /* 0x00000005ff007c0c */ /* 0x000fe4000bf05270 */
[----:B-1----:R-:W-:-:S11]  /*2e90*/  ISETP.GE.AND P1, PT, R0, 0x1, PT ;  /* 0x000000010000780c */ /* 0x002fd60003f26270 */
[----:B------:R-:W-:Y:S05]  /*2ea0*/  @!P0 BRA `(.L_x_36) ;  /* 0x0000000400008947 */ /* 0x000fea0003800000 */
[----:B------:R-:W-:Y:S01]  /*2eb0*/  FADD R143, R24, R143 ;  /* 0x0000008f188f7221 */ /* 0x000fe20000000000 */
        /* <DEDUP_REMOVED lines=62> */
[----:B------:R-:W-:-:S07]  /*32a0*/  FADD R92, R92, R87 ;  /* 0x000000575c5c7221 */ /* 0x000fce0000000000 */
.L_x_36:
[----:B------:R-:W-:Y:S05]  /*32b0*/  @!P1 BRA `(.L_x_37) ;  /* 0x0000000000549947 */ /* 0x000fea0003800000 */
[----:B------:R-:W-:-:S13]  /*32c0*/  ISETP.NE.AND P0, PT, R154, 0x3, PT ;  /* 0x000000039a00780c */ /* 0x000fda0003f05270 */
[----:B------:R-:W-:Y:S05]  /*32d0*/  @!P0 BRA `(.L_x_38) ;  /* 0x0000000000048947 */ /* 0x000fea0003800000 */
[----:B------:R-:W-:Y:S01]  /*32e0*/  BPT.TRAP 0x1 ;  /* 0x000000040000795c */ /* 0x000fe20000300000 */
.L_x_38:
[----:B------:R-:W-:Y:S01]  /*32f0*/  ISETP.NE.AND P0, PT, R22, RZ, PT ;  /* 0x000000ff1600720c */ /* 0x000fe20003f05270 */
[----:B------:R-:W-:Y:S01]  /*3300*/  BSSY B0, `(.L_x_39) ;  /* 0x000000e000007945 */ /* 0x000fe20003800000 */
[----:B------:R-:W-:-:S11]  /*3310*/  ISETP.GT.U32.AND P1, PT, R19, 0x1, PT ;  /* 0x000000011300780c */ /* 0x000fd60003f24070 */
[----:B------:R-:W-:Y:S05]  /*3320*/  @!P0 BRA `(.L_x_40) ;  /* 0x00000000002c8947 */ /* 0x000fea0003800000 */
[----:B------:R-:W-:-:S04]  /*3330*/  UISETP.LT.AND UP0, UPT, UR49, 0x1, UPT ;  /* 0x000000013100788c */ /* 0x000fc8000bf01270 */
[----:B------:R-:W-:-:S04]  /*3340*/  USEL UR5, UR49, 0x1, UP0 ;  /* 0x0000000131057887 */ /* 0x000fc80008000000 */
[----:B------:R-:W-:-:S04]  /*3350*/  UIADD3 UR5, UR4, UR49, -UR5 ;  /* 0x0000003104057290 */ /* 0x000fc8000fffe805 */
[----:B------:R-:W-:-:S04]  /*3360*/  UIMAD.WIDE.U32 UR6, UR5, -0x55555555, URZ ;  /* 0xaaaaaaab050678a5 */ /* 0x000fc8000f8e003f */
[----:B------:R-:W-:-:S04]  /*3370*/  USHF.R.U32.HI UR6, URZ, 0x3, UR7 ;  /* 0x000000033f067899 */ /* 0x000fc80008011607 */
[----:B------:R-:W-:-:S04]  /*3380*/  UIMAD UR5, UR6, -0xc, UR5 ;  /* 0xfffffff4060578a4 */ /* 0x000fc8000f8e0205 */
[----:B------:R-:W-:-:S04]  /*3390*/  ULEA UR5, UR5, UR50, 0x3 ;  /* 0x0000003205057291 */ /* 0x000fc8000f8e183f */
[----:B------:R-:W-:-:S06]  /*33a0*/  UIADD3 UR5, UR5, 0x60, URZ ;  /* 0x0000006005057890 */ /* 0x000fcc000fffe03f */
[----:B------:R-:W-:-:S04]  /*33b0*/  MOV R0, UR5 ;  /* 0x0000000500007c02 */ /* 0x000fc80008000f00 */
[----:B------:R-:W-:-:S04]  /*33c0*/  PRMT R0, R23, 0x654, R0 ;  /* 0x0000065417007816 */ /* 0x000fc80000000000 */
[----:B------:R1:W-:Y:S03]  /*33d0*/  SYNCS.ARRIVE.TRANS64.RED.A1T0 RZ, [R0+URZ], RZ ;  /* 0x000000ff00ff79a7 */ /* 0x0003e6000810043f */
.L_x_40:
[----:B------:R-:W-:Y:S05]  /*33e0*/  BSYNC B0 ;  /* 0x0000000000007941 */ /* 0x000fea0003800000 */
.L_x_39:
[----:B------:R-:W-:Y:S05]  /*33f0*/  @P1 BRA `(.L_x_37) ;  /* 0x0000000000041947 */ /* 0x000fea0003800000 */
[----:B------:R-:W-:Y:S01]  /*3400*/  BPT.TRAP 0x1 ;  /* 0x000000040000795c */ /* 0x000fe20000300000 */
.L_x_37:
[----:B------:R-:W-:Y:S01]  /*3410*/  UIADD3 UR6, UR50, 0x200, URZ ;  /* 0x0000020032067890 */ /* 0x000fe2000fffe03f */
[----:B------:R-:W-:Y:S01]  /*3420*/  R2UR UR46, R3 ;  /* 0x00000000032e72ca */ /* 0x000fe200000e0000 */
[----:B------:R-:W-:Y:S01]  /*3430*/  UIADD3 UR51, UR49, UR4, URZ ;  /* 0x0000000431337290 */ /* 0x000fe2000fffe03f */
[----:B------:R-:W-:Y:S01]  /*3440*/  R2UR UR45, R7 ;  /* 0x00000000072d72ca */ /* 0x000fe200000e0000 */
[----:B------:R-:W-:Y:S02]  /*3450*/  UISETP.GE.U32.AND UP1, UPT, UR49, 0xc, UPT ;  /* 0x0000000c3100788c */ /* 0x000fe4000bf26070 */
[----:B------:R-:W-:Y:S02]  /*3460*/  ULOP3.LUT UP2, URZ, UR6, 0x9f, URZ, 0xc0, !UPT ;  /* 0x0000009f063f7892 */ /* 0x000fe4000f84c03f */
[----:B------:R-:W-:-:S04]  /*3470*/  UISETP.GT.U32.AND UP0, UPT, UR51, 0xb, UPT ;  /* 0x0000000b3300788c */ /* 0x000fc8000bf04070 */
[----:B------:R-:W-:Y:S01]  /*3480*/  UISETP.LT.U32.AND UP0, UPT, UR49, 0xc, UP0 ;  /* 0x0000000c3100788c */ /* 0x000fe20008701070 */
[----:B------:R-:W-:Y:S01]  /*3490*/  PLOP3.LUT P0, PT, PT, PT, UP2, 0x80, 0x0 ;  /* 0x000000000000781c */ /* 0x000fe20003f0f028 */
[----:B------:R-:W-:Y:S02]  /*34a0*/  USHF.L.U32 UR46, UR46, 0x7, URZ ;  /* 0x000000072e2e7899 */ /* 0x000fe4000800063f */
[----:B------:R-:W-:Y:S02]  /*34b0*/  @UP1 UIMAD.WIDE.U32 UR4, UR51, -0x55555555, URZ ;  /* 0xaaaaaaab330418a5 */ /* 0x000fe4000f8e003f */
[----:B------:R-:W-:Y:S02]  /*34c0*/  USEL UR6, URZ, 0x1, !UP0 ;  /* 0x000000013f067887 */ /* 0x000fe4000c000000 */
[----:B------:R-:W-:Y:S02]  /*34d0*/  @UP1 USHF.R.U32.HI UR4, URZ, 0x3, UR5 ;  /* 0x000000033f041899 */ /* 0x000fe40008011605 */
[----:B------:R-:W-:-:S02]  /*34e0*/  ULOP3.LUT UR48, UR48, UR6, URZ, 0x3c, !UPT ;  /* 0x0000000630307292 */ /* 0x000fc4000f8e3c3f */
[----:B------:R-:W-:Y:S02]  /*34f0*/  USHF.L.U32 UR45, UR45, 0x7, URZ ;  /* 0x000000072d2d7899 */ /* 0x000fe4000800063f */
[----:B------:R-:W-:Y:S01]  /*3500*/  @UP1 ULOP3.LUT UR48, UR48, 0x1, UR4, 0x78, !UPT ;  /* 0x0000000130301892 */ /* 0x000fe2000f8e7804 */
[----:B------:R-:W-:Y:S11]  /*3510*/  @!P0 BRA `(.L_x_41) ;  /* 0x0000000000408947 */ /* 0x000ff60003800000 */
[----:B-1----:R-:W-:Y:S01]  /*3520*/  MOV R0, 0x0 ;  /* 0x0000000000007802 */ /* 0x002fe20000000f00 */
[----:B------:R-:W-:Y:S01]  /*3530*/  ULDC.64 UR4, c[0x4][0x70] ;  /* 0x01001c0000047ab9 */ /* 0x000fe20000000a00 */
[----:B------:R-:W-:Y:S01]  /*3540*/  ULDC.64 UR6, c[0x4][0x8] ;  /* 0x0100020000067ab9 */ /* 0x000fe20000000a00 */
[----:B------:R-:W-:Y:S01]  /*3550*/  IMAD.U32 R4, RZ, RZ, UR4 ;  /* 0x00000004ff047e24 */ /* 0x000fe2000f8e00ff */
[----:B------:R1:W2:Y:S01]  /*3560*/  LDC.64 R14, c[0x4][R0] ;  /* 0x01000000000e7b82 */ /* 0x0002a20000000a00 */
[----:B------:R-:W-:Y:S01]  /*3570*/  IMAD.U32 R5, RZ, RZ, UR5 ;  /* 0x00000005ff057e24 */ /* 0x000fe2000f8e00ff */
[----:B------:R-:W-:Y:S01]  /*3580*/  ULDC.64 UR4, c[0x4][0x78] ;  /* 0x01001e0000047ab9 */ /* 0x000fe20000000a00 */
[----:B------:R-:W-:Y:S01]  /*3590*/  IMAD.U32 R10, RZ, RZ, UR6 ;  /* 0x00000006ff0a7e24 */ /* 0x000fe2000f8e00ff */
[----:B------:R-:W-:Y:S01]  /*35a0*/  MOV R6, UR4 ;  /* 0x0000000400067c02 */ /* 0x000fe20008000f00 */
[----:B------:R-:W-:Y:S01]  /*35b0*/  IMAD.U32 R7, RZ, RZ, UR5 ;  /* 0x00000005ff077e24 */ /* 0x000fe2000f8e00ff */
[----:B------:R-:W-:Y:S01]  /*35c0*/  MOV R11, UR7 ;  /* 0x00000007000b7c02 */ /* 0x000fe20008000f00 */
[----:B------:R-:W-:Y:S01]  /*35d0*/  IMAD.MOV.U32 R8, RZ, RZ, 0x70 ;  /* 0x00000070ff087424 */ /* 0x000fe200078e00ff */
[----:B------:R-:W-:Y:S01]  /*35e0*/  MOV R13, RZ ;  /* 0x000000ff000d7202 */ /* 0x000fe20000000f00 */
[----:B-1----:R-:W-:-:S07]  /*35f0*/  IMAD.MOV.U32 R12, RZ, RZ, 0x1 ;  /* 0x00000001ff0c7424 */ /* 0x002fce00078e00ff */
[----:B------:R-:W-:-:S07]  /*3600*/  LEPC R20, `(.L_x_41) ;  /* 0x000000001014794e */ /* 0x000fce0000000000 */
[----:B--2--5:R-:W-:Y:S05]  /*3610*/  CALL.ABS.NOINC R14 ;  /* 0x000000000e007343 */ /* 0x024fea0003c00000 */
.L_x_41:
[----:B------:R-:W-:-:S04]  /*3620*/  UIADD3 UR4, UR50, 0x4200, URZ ;  /* 0x0000420032047890 */ /* 0x000fc8000fffe03f */
[----:B------:R-:W-:-:S06]  /*3630*/  ULOP3.LUT UP0, URZ, UR4, 0x9f, URZ, 0xc0, !UPT ;  /* 0x0000009f043f7892 */ /* 0x000fcc000f80c03f */
[----:B------:R-:W-:-:S13]  /*3640*/  PLOP3.LUT P0, PT, PT, PT, UP0, 0x80, 0x0 ;  /* 0x000000000000781c */ /* 0x000fda0003f0f008 */
[----:B------:R-:W-:Y:S05]  /*3650*/  @!P0 BRA `(.L_x_42) ;  /* 0x0000000000408947 */ /* 0x000fea0003800000 */
[----:B-1----:R-:W-:Y:S01]  /*3660*/  MOV R0, 0x0 ;  /* 0x0000000000007802 */ /* 0x002fe20000000f00 */
[----:B------:R-:W-:Y:S01]  /*3670*/  ULDC.64 UR4, c[0x4][0x70] ;  /* 0x01001c0000047ab9 */ /* 0x000fe20000000a00 */
[----:B------:R-:W-:Y:S01]  /*3680*/  ULDC.64 UR6, c[0x4][0x78] ;  /* 0x01001e0000067ab9 */ /* 0x000fe20000000a00 */
[----:B------:R-:W-:Y:S01]  /*3690*/  IMAD.U32 R4, RZ, RZ, UR4 ;  /* 0x00000004ff047e24 */ /* 0x000fe2000f8e00ff */
[----:B------:R1:W2:Y:S01]  /*36a0*/  LDC.64 R14, c[0x4][R0] ;  /* 0x01000000000e7b82 */ /* 0x0002a20000000a00 */
[----:B------:R-:W-:Y:S01]  /*36b0*/  IMAD.U32 R5, RZ, RZ, UR5 ;  /* 0x00000005ff057e24 */ /* 0x000fe2000f8e00ff */
[----:B------:R-:W-:Y:S01]  /*36c0*/  ULDC.64 UR4, c[0x4][0x10] ;  /* 0x0100040000047ab9 */ /* 0x000fe20000000a00 */
[----:B------:R-:W-:Y:S01]  /*36d0*/  MOV R6, UR6 ;  /* 0x0000000600067c02 */ /* 0x000fe20008000f00 */
[----:B------:R-:W-:Y:S01]  /*36e0*/  IMAD.U32 R7, RZ, RZ, UR7 ;  /* 0x00000007ff077e24 */ /* 0x000fe2000f8e00ff */
[----:B------:R-:W-:Y:S01]  /*36f0*/  MOV R11, UR5 ;  /* 0x00000005000b7c02 */ /* 0x000fe20008000f00 */
[----:B------:R-:W-:Y:S01]  /*3700*/  IMAD.U32 R10, RZ, RZ, UR4 ;  /* 0x00000004ff0a7e24 */ /* 0x000fe2000f8e00ff */
[----:B------:R-:W-:Y:S01]  /*3710*/  MOV R13, RZ ;  /* 0x000000ff000d7202 */ /* 0x000fe20000000f00 */
[----:B------:R-:W-:-:S02]  /*3720*/  IMAD.MOV.U32 R8, RZ, RZ, 0x70 ;  /* 0x00000070ff087424 */ /* 0x000fc400078e00ff */
[----:B-1----:R-:W-:-:S07]  /*3730*/  IMAD.MOV.U32 R12, RZ, RZ, 0x1 ;  /* 0x00000001ff0c7424 */ /* 0x002fce00078e00ff */
[----:B------:R-:W-:-:S07]  /*3740*/  LEPC R20, `(.L_x_42) ;  /* 0x000000001014794e */ /* 0x000fce0000000000 */
[----:B--2--5:R-:W-:Y:S05]  /*3750*/  CALL.ABS.NOINC R14 ;  /* 0x000000000e007343 */ /* 0x024fea0003c00000 */
.L_x_42:
[----:B------:R-:W2:Y:S02]  /*3760*/  LDC.64 R8, c[0x0][0x590] ;  /* 0x00016400ff087b82 */ /* 0x000ea40000000a00 */
[----:B--2---:R-:W-:-:S04]  /*3770*/  ISETP.NE.U32.AND P0, PT, R8, RZ, PT ;  /* 0x000000ff0800720c */ /* 0x004fc80003f05070 */
[----:B------:R-:W-:-:S13]  /*3780*/  ISETP.NE.AND.EX P0, PT, R9, RZ, PT, P0 ;  /* 0x000000ff0900720c */ /* 0x000fda0003f05300 */
[----:B------:R-:W-:Y:S05]  /*3790*/  @!P0 BRA `(.L_x_43) ;  /* 0x0000000000348947 */ /* 0x000fea0003800000 */
[----:B------:R-:W-:Y:S02]  /*37a0*/  ULDC.64 UR4, c[0x0][0x588] ;  /* 0x0001620000047ab9 */ /* 0x000fe40000000a00 */
[----:B------:R-:W-:-:S04]  /*37b0*/  ISETP.NE.U32.AND P1, PT, RZ, UR4, PT ;  /* 0x00000004ff007c0c */ /* 0x000fc8000bf25070 */
[----:B------:R-:W-:-:S13]  /*37c0*/  ISETP.NE.AND.EX P1, PT, RZ, UR5, PT, P1 ;  /* 0x00000005ff007c0c */ /* 0x000fda000bf25310 */
[----:B------:R-:W-:Y:S05]  /*37d0*/  @!P1 BRA `(.L_x_44) ;  /* 0x0000000000189947 */ /* 0x000fea0003800000 */
[----:B------:R-:W2:Y:S01]  /*37e0*/  LDC.64 R4, c[0x0][0x588] ;  /* 0x00016200ff047b82 */ /* 0x000ea20000000a00 */
[----:B------:R-:W-:-:S04]  /*37f0*/  IMAD R3, R8, UR47, RZ ;  /* 0x0000002f08037c24 */ /* 0x000fc8000f8e02ff */
[----:B--2---:R-:W-:-:S05]  /*3800*/  IMAD.WIDE R4, R3, 0x4, R4 ;  /* 0x0000000403047825 */ /* 0x004fca00078e0204 */
[----:B-----5:R2:W5:Y:S01]  /*3810*/  LDG.E R90, desc[UR40][R4.64] ;  /* 0x00000028045a7981 */ /* 0x020562000c1e1900 */
[----:B------:R-:W-:Y:S01]  /*3820*/  IMAD.MOV.U32 R88, RZ, RZ, 0x1 ;  /* 0x00000001ff587424 */ /* 0x000fe200078e00ff */
[----:B------:R-:W-:Y:S06]  /*3830*/  BRA `(.L_x_43) ;  /* 0x00000000000c7947 */ /* 0x000fec0003800000 */
.L_x_44:
[----:B------:R-:W-:Y:S01]  /*3840*/  ULDC UR4, c[0x0][0x580] ;  /* 0x0001600000047ab9 */ /* 0x000fe20000000800 */
[----:B------:R-:W-:Y:S01]  /*3850*/  IMAD.MOV.U32 R88, RZ, RZ, 0x1 ;  /* 0x00000001ff587424 */ /* 0x000fe200078e00ff */
[----:B-----5:R-:W-:-:S07]  /*3860*/  MOV R90, UR4 ;  /* 0x00000004005a7c02 */ /* 0x020fce0008000f00 */
.L_x_43:
[----:B------:R-:W3:Y:S02]  /*3870*/  LDC.64 R6, c[0x0][0x5b0] ;  /* 0x00016c00ff067b82 */ /* 0x000ee40000000a00 */
[----:B---3--:R-:W-:-:S04]  /*3880*/  ISETP.NE.U32.AND P1, PT, R6, RZ, PT ;  /* 0x000000ff0600720c */ /* 0x008fc80003f25070 */
[----:B------:R-:W-:-:S13]  /*3890*/  ISETP.NE.AND.EX P1, PT, R7, RZ, PT, P1 ;  /* 0x000000ff0700720c */ /* 0x000fda0003f25310 */
[----:B------:R-:W-:Y:S05]  /*38a0*/  @!P1 BRA `(.L_x_45) ;  /* 0x00000000002c9947 */ /* 0x000fea0003800000 */
[----:B------:R-:W-:Y:S02]  /*38b0*/  ULDC.64 UR4, c[0x0][0x5a8] ;  /* 0x00016a0000047ab9 */ /* 0x000fe40000000a00 */
[----:B------:R-:W-:-:S04]  /*38c0*/  ISETP.NE.U32.AND P1, PT, RZ, UR4, PT ;  /* 0x00000004ff007c0c */ /* 0x000fc8000bf25070 */
[----:B------:R-:W-:-:S13]  /*38d0*/  ISETP.NE.AND.EX P1, PT, RZ, UR5, PT, P1 ;  /* 0x00000005ff007c0c */ /* 0x000fda000bf25310 */
[----:B------:R-:W-:Y:S05]  /*38e0*/  @!P1 BRA `(.L_x_46) ;  /* 0x0000000000149947 */ /* 0x000fea0003800000 */
[----:B--2---:R-:W2:Y:S01]  /*38f0*/  LDC.64 R4, c[0x0][0x5a8] ;  /* 0x00016a00ff047b82 */ /* 0x004ea20000000a00 */
[----:B------:R-:W-:-:S04]  /*3900*/  IMAD R3, R6, UR47, RZ ;  /* 0x0000002f06037c24 */ /* 0x000fc8000f8e02ff */
[----:B--2---:R-:W-:-:S05]  /*3910*/  IMAD.WIDE R4, R3, 0x4, R4 ;  /* 0x0000000403047825 */ /* 0x004fca00078e0204 */
[----:B-----5:R3:W5:Y:S01]  /*3920*/  LDG.E R89, desc[UR40][R4.64] ;  /* 0x0000002804597981 */ /* 0x020762000c1e1900 */
[----:B------:R-:W-:Y:S05]  /*3930*/  BRA `(.L_x_45) ;  /* 0x0000000000087947 */ /* 0x000fea0003800000 */
.L_x_46:
[----:B------:R-:W-:Y:S02]  /*3940*/  ULDC UR4, c[0x0][0x5a0] ;  /* 0x0001680000047ab9 */ /* 0x000fe40000000800 */
[----:B-----5:R-:W-:-:S07]  /*3950*/  IMAD.U32 R89, RZ, RZ, UR4 ;  /* 0x00000004ff597e24 */ /* 0x020fce000f8e00ff */
.L_x_45:
[----:B------:R-:W-:Y:S01]  /*3960*/  ULDC.64 UR4, c[0x0][0x588] ;  /* 0x0001620000047ab9 */ /* 0x000fe20000000a00 */
[----:B------:R-:W-:Y:S01]  /*3970*/  ISETP.NE.U32.AND P1, PT, R8, RZ, PT ;  /* 0x000000ff0800720c */ /* 0x000fe20003f25070 */
[----:B------:R-:W-:Y:S02]  /*3980*/  UISETP.NE.U32.AND UP0, UPT, UR4, URZ, UPT ;  /* 0x0000003f0400728c */ /* 0x000fe4000bf05070 */
[----:B------:R-:W-:Y:S02]  /*3990*/  ISETP.NE.U32.AND P4, PT, RZ, UR4, PT ;  /* 0x00000004ff007c0c */ /* 0x000fe4000bf85070 */
[----:B------:R-:W-:Y:S01]  /*39a0*/  ISETP.NE.AND.EX P1, PT, R9, RZ, PT, P1 ;  /* 0x000000ff0900720c */ /* 0x000fe20003f25310 */
[----:B------:R-:W-:Y:S02]  /*39b0*/  UISETP.NE.AND.EX UP0, UPT, UR5, URZ, UPT, UP0 ;  /* 0x0000003f0500728c */ /* 0x000fe4000bf05300 */
[----:B------:R-:W-:Y:S02]  /*39c0*/  ISETP.NE.AND.EX P4, PT, RZ, UR5, PT, P4 ;  /* 0x00000005ff007c0c */ /* 0x000fe4000bf85340 */
[----:B------:R-:W-:-:S02]  /*39d0*/  PLOP3.LUT P3, PT, PT, PT, PT, 0x8, 0x0 ;  /* 0x000000000000781c */ /* 0x000fc40003f6e170 */
[----:B------:R-:W-:-:S04]  /*39e0*/  PLOP3.LUT P2, PT, PT, PT, UP0, 0x80, 0x0 ;  /* 0x000000000000781c */ /* 0x000fc80003f4f008 */
[----:B------:R-:W-:-:S05]  /*39f0*/  PLOP3.LUT P2, PT, P2, PT, PT, 0x8, 0x0 ;  /* 0x000000000000781c */ /* 0x000fca000174e170 */
[----:B------:R-:W-:Y:S08]  /*3a00*/  @P4 BRA P1, `(.L_x_47) ;  /* 0x0000000000244947 */ /* 0x000ff00000800000 */
[----:B------:R-:W-:Y:S04]  /*3a10*/  BSSY B0, `(.L_x_47) ;  /* 0x0000008000007945 */ /* 0x000fe80003800000 */
[----:B------:R-:W-:Y:S05]  /*3a20*/  @!P0 BRA `(.L_x_48) ;  /* 0x0000000000148947 */ /* 0x000fea0003800000 */
[----:B------:R-:W-:Y:S02]  /*3a30*/  LOP3.LUT P1, RZ, R88, 0xff, RZ, 0xc0, !PT ;  /* 0x000000ff58ff7812 */ /* 0x000fe4000782c0ff */
[----:B------:R-:W-:-:S11]  /*3a40*/  PLOP3.LUT P3, PT, P2, PT, PT, 0x80, 0x0 ;  /* 0x000000000000781c */ /* 0x000fd6000176f070 */
[----:B------:R-:W-:Y:S05]  /*3a50*/  @!P1 BRA `(.L_x_49) ;  /* 0x00000000000c9947 */ /* 0x000fea0003800000 */
[----:B-----5:R-:W-:Y:S01]  /*3a60*/  FSETP.EQ.AND P3, PT, R90, RZ, PT ;  /* 0x000000ff5a00720b */ /* 0x020fe20003f62000 */
[----:B------:R-:W-:-:S12]  /*3a70*/  BRA `(.L_x_49) ;  /* 0x0000000000047947 */ /* 0x000fd80003800000 */
.L_x_48:
[----:B-----5:R-:W-:-:S13]  /*3a80*/  FSETP.EQ.AND P3, PT, R90, RZ, PT ;  /* 0x000000ff5a00720b */ /* 0x020fda0003f62000 */
.L_x_49:
[----:B------:R-:W-:Y:S05]  /*3a90*/  BSYNC B0 ;  /* 0x0000000000007941 */ /* 0x000fea0003800000 */
.L_x_47:
[----:B------:R-:W-:Y:S04]  /*3aa0*/  BSSY B0, `(.L_x_50) ;  /* 0x0000007000007945 */ /* 0x000fe80003800000 */
[----:B------:R-:W-:Y:S05]  /*3ab0*/  @!P0 BRA `(.L_x_51) ;  /* 0x0000000000108947 */ /* 0x000fea0003800000 */
[----:B------:R-:W-:-:S13]  /*3ac0*/  LOP3.LUT P0, RZ, R88, 0xff, RZ, 0xc0, !PT ;  /* 0x000000ff58ff7812 */ /* 0x000fda000780c0ff */
[----:B------:R-:W-:Y:S05]  /*3ad0*/  @!P0 BRA `(.L_x_52) ;  /* 0x00000000000c8947 */ /* 0x000fea0003800000 */
[----:B-----5:R-:W-:Y:S01]  /*3ae0*/  FSETP.EQ.AND P2, PT, R90, RZ, PT ;  /* 0x000000ff5a00720b */ /* 0x020fe20003f42000 */
[----:B------:R-:W-:-:S12]  /*3af0*/  BRA `(.L_x_52) ;  /* 0x0000000000047947 */ /* 0x000fd80003800000 */
.L_x_51:
[----:B-----5:R-:W-:-:S13]  /*3b00*/  FSETP.EQ.AND P2, PT, R90, RZ, PT ;  /* 0x000000ff5a00720b */ /* 0x020fda0003f42000 */
.L_x_52:
[----:B------:R-:W-:Y:S05]  /*3b10*/  BSYNC B0 ;  /* 0x0000000000007941 */ /* 0x000fea0003800000 */
.L_x_50:
[----:B------:R-:W-:Y:S01]  /*3b20*/  BSSY B0, `(.L_x_53) ;  /* 0x0000041000007945 */ /* 0x000fe20003800000 */
[----:B-1----:R-:W-:Y:S01]  /*3b30*/  IMAD.MOV.U32 R0, RZ, RZ, RZ ;  /* 0x000000ffff007224 */ /* 0x002fe200078e00ff */
[----:B------:R-:W-:Y:S02]  /*3b40*/  MOV R3, RZ ;  /* 0x000000ff00037202 */ /* 0x000fe40000000f00 */
[----:B--23--:R-:W-:Y:S01]  /*3b50*/  CS2R R4, SRZ ;  /* 0x0000000000047805 */ /* 0x00cfe2000001ff00 */
[----:B------:R-:W-:Y:S06]  /*3b60*/  @P3 BRA `(.L_x_54) ;  /* 0x0000000000f03947 */ /* 0x000fec0003800000 */
[----:B------:R-:W-:-:S13]  /*3b70*/  ISETP.NE.AND P1, PT, R91, 0x3, PT ;  /* 0x000000035b00780c */ /* 0x000fda0003f25270 */
[----:B------:R-:W-:Y:S05]  /*3b80*/  @!P1 BRA `(.L_x_55) ;  /* 0x0000000000049947 */ /* 0x000fea0003800000 */
[----:B------:R-:W-:Y:S01]  /*3b90*/  BPT.TRAP 0x1 ;  /* 0x000000040000795c */ /* 0x000fe20000300000 */
.L_x_55:
[----:B------:R-:W-:Y:S01]  /*3ba0*/  LEA R13, R121, UR50, 0x3 ;  /* 0x00000032790d7c11 */ /* 0x000fe2000f8e18ff */
[----:B------:R-:W-:Y:S01]  /*3bb0*/  BSSY B1, `(.L_x_56) ;  /* 0x0000006000017945 */ /* 0x000fe20003800000 */
[----:B------:R-:W-:Y:S01]  /*3bc0*/  SHF.L.U32 R4, R120, 0x1f, RZ ;  /* 0x0000001f78047819 */ /* 0x000fe200000006ff */
[----:B------:R-:W-:Y:S02]  /*3bd0*/  IMAD.MOV.U32 R0, RZ, RZ, RZ ;  /* 0x000000ffff007224 */ /* 0x000fe400078e00ff */
[----:B------:R-:W-:Y:S01]  /*3be0*/  IMAD.MOV.U32 R3, RZ, RZ, RZ ;  /* 0x000000ffff037224 */ /* 0x000fe200078e00ff */
[----:B------:R-:W1:Y:S02]  /*3bf0*/  SYNCS.PHASECHK.TRANS64.TRYWAIT P0, [R13+URZ+0xc0], R4 ;  /* 0x0000c0040d0075a7 */ /* 0x000e64000800017f */
[----:B-1----:R-:W-:Y:S05]  /*3c00*/  @!P0 BRA `(.L_x_57) ;  /* 0x000000bc00308947 */ /* 0x002fea0003800000 */
.L_x_180:
[----:B------:R-:W-:Y:S05]  /*3c10*/  BSYNC B1 ;  /* 0x0000000000017941 */ /* 0x000fea0003800000 */
.L_x_56:
[----:B------:R-:W-:Y:S01]  /*3c20*/  BSSY B1, `(.L_x_58) ;  /* 0x000001f000017945 */ /* 0x000fe20003800000 */
[----:B-1----:R-:W-:-:S03]  /*3c30*/  CS2R R4, SRZ ;  /* 0x0000000000047805 */ /* 0x002fc6000001ff00 */
[----:B------:R-:W-:Y:S05]  /*3c40*/  @P2 BRA `(.L_x_59) ;  /* 0x0000000000702947 */ /* 0x000fea0003800000 */
[C---:B------:R-:W-:Y:S01]  /*3c50*/  SHF.L.U32 R0, R18.reuse, 0x4, RZ ;  /* 0x0000000412007819 */ /* 0x040fe200000006ff */
[C---:B------:R-:W-:Y:S02]  /*3c60*/  IMAD.SHL.U32 R3, R18.reuse, 0x2, RZ ;  /* 0x0000000212037824 */ /* 0x040fe400078e00ff */
[----:B------:R-:W-:Y:S01]  /*3c70*/  IMAD.SHL.U32 R5, R18, 0x8, RZ ;  /* 0x0000000812057824 */ /* 0x000fe200078e00ff */
[----:B------:R-:W-:-:S04]  /*3c80*/  LOP3.LUT R0, R0, 0xe00, RZ, 0xc0, !PT ;  /* 0x00000e0000007812 */ /* 0x000fc800078ec0ff */
[----:B------:R-:W-:Y:S02]  /*3c90*/  LOP3.LUT R7, R5, 0x80, RZ, 0xc0, !PT ;  /* 0x0000008005077812 */ /* 0x000fe400078ec0ff */
[----:B------:R-:W-:Y:S02]  /*3ca0*/  LOP3.LUT R0, R0, 0x6, R3, 0xf8, !PT ;  /* 0x0000000600007812 */ /* 0x000fe400078ef803 */
[--C-:B------:R-:W-:Y:S02]  /*3cb0*/  LOP3.LUT R7, R7, 0x10, R18.reuse, 0xf8, !PT ;  /* 0x0000001007077812 */ /* 0x100fe400078ef812 */
[----:B------:R-:W-:Y:S02]  /*3cc0*/  LOP3.LUT R0, R0, 0x60, R5, 0xf8, !PT ;  /* 0x0000006000007812 */ /* 0x000fe400078ef805 */
[----:B------:R-:W-:Y:S02]  /*3cd0*/  SHF.R.U32.HI R3, RZ, 0x4, R18 ;  /* 0x00000004ff037819 */ /* 0x000fe40000011612 */
[----:B------:R-:W-:-:S02]  /*3ce0*/  LOP3.LUT R0, R0, R7, RZ, 0xfc, !PT ;  /* 0x0000000700007212 */ /* 0x000fc400078efcff */
[----:B------:R-:W-:Y:S02]  /*3cf0*/  LOP3.LUT P0, RZ, R3, 0x1, RZ, 0xc0, !PT ;  /* 0x0000000103ff7812 */ /* 0x000fe4000780c0ff */
[----:B------:R-:W-:-:S05]  /*3d00*/  LEA R0, R121, R0, 0xc ;  /* 0x0000000079007211 */ /* 0x000fca00078e60ff */
[----:B------:R-:W-:Y:S01]  /*3d10*/  VIADD R3, R0, UR50 ;  /* 0x0000003200037c36 */ /* 0x000fe20008000000 */
[----:B------:R-:W-:Y:S03]  /*3d20*/  LDS.U16 R5, [R0+UR50+0x308] ;  /* 0x0003083200057984 */ /* 0x000fe60008000400 */
[C---:B------:R-:W-:Y:S01]  /*3d30*/  VIADD R4, R3.reuse, 0x200 ;  /* 0x0000020003047836 */ /* 0x040fe20000000000 */
[----:B------:R-:W-:Y:S01]  /*3d40*/  IADD3 R7, R3, 0x210, RZ ;  /* 0x0000021003077810 */ /* 0x000fe20007ffe0ff */
[----:B------:R-:W1:Y:S02]  /*3d50*/  LDS.U16 R6, [R0+UR50+0x208] ;  /* 0x0002083200067984 */ /* 0x000e640008000400 */
[----:B------:R-:W-:Y:S02]  /*3d60*/  @P0 VIADD R7, R4, 0xfffffff0 ;  /* 0xfffffff004070836 */ /* 0x000fe40000000000 */
[----:B------:R-:W-:Y:S04]  /*3d70*/  LDS.U16 R4, [R0+UR50+0x300] ;  /* 0x0003003200047984 */ /* 0x000fe80008000400 */
[----:B------:R-:W2:Y:S04]  /*3d80*/  LDS.U16 R3, [R0+UR50+0x200] ;  /* 0x0002003200037984 */ /* 0x000ea80008000400 */
[----:B------:R-:W-:Y:S04]  /*3d90*/  LDS.U16 R8, [R7+0x100] ;  /* 0x0001000007087984 */ /* 0x000fe80000000400 */
[----:B------:R-:W3:Y:S04]  /*3da0*/  LDS.U16 R9, [R7] ;  /* 0x0000000007097984 */ /* 0x000ee80000000400 */
[----:B------:R-:W-:Y:S04]  /*3db0*/  LDS.U16 R10, [R7+0x108] ;  /* 0x00010800070a7984 */ /* 0x000fe80000000400 */
[----:B------:R-:W4:Y:S01]  /*3dc0*/  LDS.U16 R11, [R7+0x8] ;  /* 0x00000800070b7984 */ /* 0x000f220000000400 */
[----:B-1----:R-:W-:-:S02]  /*3dd0*/  PRMT R5, R6, 0x5410, R5 ;  /* 0x0000541006057816 */ /* 0x002fc40000000005 */
[----:B--2---:R-:W-:Y:S02]  /*3de0*/  PRMT R4, R3, 0x5410, R4 ;  /* 0x0000541003047816 */ /* 0x004fe40000000004 */
[----:B---3--:R-:W-:Y:S02]  /*3df0*/  PRMT R3, R9, 0x5410, R8 ;  /* 0x0000541009037816 */ /* 0x008fe40000000008 */
[----:B----4-:R-:W-:-:S07]  /*3e00*/  PRMT R0, R11, 0x5410, R10 ;  /* 0x000054100b007816 */ /* 0x010fce000000000a */
.L_x_59:
[----:B------:R-:W-:Y:S05]  /*3e10*/  BSYNC B1 ;  /* 0x0000000000017941 */ /* 0x000fea0003800000 */
.L_x_58:
[----:B------:R-:W-:Y:S01]  /*3e20*/  @!PT LDS RZ, [RZ] ;  /* 0x00000000fffff984 */ /* 0x000fe20000000800 */
[----:B------:R-:W-:Y:S01]  /*3e30*/  @!PT LDS RZ, [RZ] ;  /* 0x00000000fffff984 */ /* 0x000fe20000000800 */
[----:B------:R-:W-:Y:S01]  /*3e40*/  @!PT LDS RZ, [RZ] ;  /* 0x00000000fffff984 */ /* 0x000fe20000000800 */
[----:B------:R-:W-:Y:S01]  /*3e50*/  @!PT LDS RZ, [RZ] ;  /* 0x00000000fffff984 */ /* 0x000fe20000000800 */
[----:B------:R1:W-:Y:S06]  /*3e60*/  MEMBAR.ALL.CTA ;  /* 0x0000000000007992 */ /* 0x0003ec0000008000 */
[----:B-1----:R-:W1:Y:S01]  /*3e70*/  FENCE.VIEW.ASYNC.S ;  /* 0x00000000000073c6 */ /* 0x002e620000000000 */
[----:B------:R-:W-:Y:S05]  /*3e80*/  @!P1 BRA `(.L_x_60) ;  /* 0x0000000000049947 */ /* 0x000fea0003800000 */
[----:B------:R-:W-:Y:S01]  /*3e90*/  BPT.TRAP 0x1 ;  /* 0x000000040000795c */ /* 0x000fe20000300000 */
.L_x_60:
[----:B------:R-:W2:Y:S01]  /*3ea0*/  S2R R7, SR_CgaCtaId ;  /* 0x0000000000077919 */ /* 0x000ea20000008800 */
[----:B------:R-:W-:Y:S01]  /*3eb0*/  VIADD R6, R13, 0xe0 ;  /* 0x000000e00d067836 */ /* 0x000fe20000000000 */
[----:B------:R-:W-:-:S04]  /*3ec0*/  IADD3 R121, R121, 0x1, RZ ;  /* 0x0000000179797810 */ /* 0x000fc80007ffe0ff */
[----:B------:R-:W-:-:S04]  /*3ed0*/  ISETP.NE.AND P0, PT, R121, 0x4, PT ;  /* 0x000000047900780c */ /* 0x000fc80003f05270 */
[----:B------:R-:W-:Y:S02]  /*3ee0*/  SEL R121, R121, RZ, P0 ;  /* 0x000000ff79797207 */ /* 0x000fe40000000000 */
[----:B--2---:R-:W-:Y:S02]  /*3ef0*/  PRMT R6, R7, 0x654, R6 ;  /* 0x0000065407067816 */ /* 0x004fe40000000006 */
[----:B------:R-:W-:Y:S02]  /*3f00*/  SEL R7, RZ, 0x1, P0 ;  /* 0x00000001ff077807 */ /* 0x000fe40000000000 */
[----:B-1----:R1:W-:Y:S02]  /*3f10*/  SYNCS.ARRIVE.TRANS64.RED.A1T0 RZ, [R6+URZ], RZ ;  /* 0x000000ff06ff79a7 */ /* 0x0023e4000810043f */
[----:B------:R-:W-:-:S07]  /*3f20*/  LOP3.LUT R120, R120, R7, RZ, 0x3c, !PT ;  /* 0x0000000778787212 */ /* 0x000fce00078e3cff */
.L_x_54:
[----:B------:R-:W-:Y:S05]  /*3f30*/  BSYNC B0 ;  /* 0x0000000000007941 */ /* 0x000fea0003800000 */
.L_x_53:
[----:B-1----:R-:W-:Y:S01]  /*3f40*/  F2FP.F16.E4M3.UNPACK_B R6, R4.H1 ;  /* 0x00000004ff06723e */ /* 0x002fe200030006ff */
[C---:B-----5:R-:W-:Y:S01]  /*3f50*/  FMUL R14, R89.reuse, R158 ;  /* 0x0000009e590e7220 */ /* 0x060fe20000400000 */
[----:B------:R-:W-:Y:S01]  /*3f60*/  F2FP.F16.E4M3.UNPACK_B R8, R5 ;  /* 0x00000005ff08723e */ /* 0x000fe200020006ff */
[C---:B------:R-:W-:Y:S01]  /*3f70*/  FMUL R20, R89.reuse, R156 ;  /* 0x0000009c59147220 */ /* 0x040fe20000400000 */
[C---:B------:R-:W-:Y:S01]  /*3f80*/  FMUL R157, R89.reuse, R157 ;  /* 0x0000009d599d7220 */ /* 0x040fe20000400000 */
[----:B------:R-:W-:Y:S02]  /*3f90*/  HADD2.F32 R7, -RZ, R6.H1_H1 ;  /* 0x30000006ff077230 */ /* 0x000fe40000004100 */
[C---:B------:R-:W-:Y:S01]  /*3fa0*/  FMUL R153, R89.reuse, R153 ;  /* 0x0000009959997220 */ /* 0x040fe20000400000 */
[----:B------:R-:W-:Y:S02]  /*3fb0*/  HADD2.F32 R9, -RZ, R8.H1_H1 ;  /* 0x30000008ff097230 */ /* 0x000fe40000004100 */
[----:B------:R-:W-:Y:S01]  /*3fc0*/  FMUL R152, R89, R152 ;  /* 0x0000009859987220 */ /* 0x000fe20000400000 */
[----:B------:R-:W-:-:S02]  /*3fd0*/  HADD2.F32 R13, -RZ, R6.H0_H0 ;  /* 0x20000006ff0d7230 */ /* 0x000fc40000004100 */
[----:B------:R-:W-:Y:S01]  /*3fe0*/  FMUL R6, R89, R155 ;  /* 0x0000009b59067220 */ /* 0x000fe20000400000 */
[----:B------:R-:W-:Y:S02]  /*3ff0*/  HADD2.F32 R15, -RZ, R8.H0_H0 ;  /* 0x20000008ff0f7230 */ /* 0x000fe40000004100 */
[C---:B------:R-:W-:Y:S01]  /*4000*/  FFMA R14, R90.reuse, R7, R14 ;  /* 0x000000075a0e7223 */ /* 0x040fe2000000000e */
[C---:B------:R-:W-:Y:S01]  /*4010*/  FFMA R20, R90.reuse, R9, R20 ;  /* 0x000000095a147223 */ /* 0x040fe20000000014 */
[C---:B------:R-:W-:Y:S01]  /*4020*/  FFMA R13, R90.reuse, R13, R157 ;  /* 0x0000000d5a0d7223 */ /* 0x040fe2000000009d */
[----:B------:R-:W-:Y:S02]  /*4030*/  IMAD.MOV.U32 R7, RZ, RZ, 0x3aae005b ;  /* 0x3aae005bff077424 */ /* 0x000fe400078e00ff */
[----:B------:R-:W-:Y:S01]  /*4040*/  FFMA R15, R90, R15, R6 ;  /* 0x0000000f5a0f7223 */ /* 0x000fe20000000006 */
[----:B------:R-:W-:Y:S01]  /*4050*/  FMUL R37, R14, 0.70710676908493041992 ;  /* 0x3f3504f30e257820 */ /* 0x000fe20000400000 */
[----:B------:R-:W-:Y:S01]  /*4060*/  FMUL R47, R20, 0.70710676908493041992 ;  /* 0x3f3504f3142f7820 */ /* 0x000fe20000400000 */
[----:B------:R-:W-:Y:S01]  /*4070*/  FMUL R40, R13, 0.70710676908493041992 ;  /* 0x3f3504f30d287820 */ /* 0x000fe20000400000 */
[----:B------:R-:W-:Y:S01]  /*4080*/  FMUL R42, R15, 0.70710676908493041992 ;  /* 0x3f3504f30f2a7820 */ /* 0x000fe20000400000 */
[----:B------:R-:W-:Y:S01]  /*4090*/  FMUL R10, R37, R37 ;  /* 0x00000025250a7220 */ /* 0x000fe20000400000 */
[----:B------:R-:W-:Y:S01]  /*40a0*/  FMUL R12, R47, R47 ;  /* 0x0000002f2f0c7220 */ /* 0x000fe20000400000 */
[----:B------:R-:W-:Y:S01]  /*40b0*/  IMAD.MOV.U32 R6, RZ, RZ, 0x38eb4c3a ;  /* 0x38eb4c3aff067424 */ /* 0x000fe200078e00ff */
[----:B------:R-:W-:Y:S01]  /*40c0*/  FSETP.GE.AND P1, PT, |R37|, 1.0029599666595458984, PT ;  /* 0x3f8060fe2500780b */ /* 0x000fe20003f26200 */
[----:B------:R-:W-:Y:S01]  /*40d0*/  FMUL R9, R40, R40 ;  /* 0x0000002828097220 */ /* 0x000fe20000400000 */
[----:B------:R-:W-:Y:S01]  /*40e0*/  FSETP.GE.AND P5, PT, |R47|, 1.0029599666595458984, PT ;  /* 0x3f8060fe2f00780b */ /* 0x000fe20003fa6200 */
[----:B------:R-:W-:Y:S01]  /*40f0*/  FMUL R11, R42, R42 ;  /* 0x0000002a2a0b7220 */ /* 0x000fe20000400000 */
[----:B------:R-:W-:Y:S01]  /*4100*/  FSETP.GE.AND P0, PT, |R40|, 1.0029599666595458984, PT ;  /* 0x3f8060fe2800780b */ /* 0x000fe20003f06200 */
[C---:B------:R-:W-:Y:S01]  /*4110*/  FMUL R151, R89.reuse, R151 ;  /* 0x0000009759977220 */ /* 0x040fe20000400000 */
[----:B------:R-:W-:Y:S01]  /*4120*/  FSETP.GE.AND P4, PT, |R42|, 1.0029599666595458984, PT ;  /* 0x3f8060fe2a00780b */ /* 0x000fe20003f86200 */
[----:B------:R-:W-:Y:S01]  /*4130*/  FMUL R149, R89, R149 ;  /* 0x0000009559957220 */ /* 0x000fe20000400000 */
[----:B------:R-:W-:Y:S01]  /*4140*/  FSEL R25, |R37|, R10, P1 ;  /* 0x0000000a25197208 */ /* 0x000fe20000800200 */
[----:B------:R-:W-:Y:S01]  /*4150*/  FMUL R147, R89, R147 ;  /* 0x0000009359937220 */ /* 0x000fe20000400000 */
[----:B------:R-:W-:Y:S01]  /*4160*/  FSEL R31, |R47|, R12, P5 ;  /* 0x0000000c2f1f7208 */ /* 0x000fe20002800200 */
[C---:B------:R-:W-:Y:S01]  /*4170*/  FMUL R145, R89.reuse, R145 ;  /* 0x0000009159917220 */ /* 0x040fe20000400000 */
[----:B------:R-:W-:Y:S01]  /*4180*/  FSEL R21, |R40|, R9, P0 ;  /* 0x0000000928157208 */ /* 0x000fe20000000200 */
[----:B------:R-:W-:Y:S01]  /*4190*/  IMAD.MOV.U32 R9, RZ, RZ, 0x3d24d99a ;  /* 0x3d24d99aff097424 */ /* 0x000fe200078e00ff */
[----:B------:R-:W-:Y:S01]  /*41a0*/  FSEL R10, R6, 8.4834944573231041431e-05, P0 ;  /* 0x38b1e96a060a7808 */ /* 0x000fe20000000000 */
[----:B------:R-:W-:Y:S01]  /*41b0*/  FMUL R143, R89, R143 ;  /* 0x0000008f598f7220 */ /* 0x000fe20000400000 */
[----:B------:R-:W-:Y:S01]  /*41c0*/  FSEL R12, -R7, -0.00082130916416645050049, P0 ;  /* 0xba574d20070c7808 */ /* 0x000fe20000000100 */
[----:B------:R-:W-:Y:S01]  /*41d0*/  IMAD.SHL.U32 R62, R18, 0x8, RZ ;  /* 0x00000008123e7824 */ /* 0x000fe200078e00ff */
[----:B------:R-:W-:Y:S01]  /*41e0*/  FSEL R27, |R42|, R11, P4 ;  /* 0x0000000b2a1b7208 */ /* 0x000fe20002000200 */
[----:B------:R-:W-:Y:S01]  /*41f0*/  FMUL R20, R20, 0.5 ;  /* 0x3f00000014147820 */ /* 0x000fe20000400000 */
[----:B------:R-:W-:Y:S01]  /*4200*/  FSEL R28, R6, 8.4834944573231041431e-05, P4 ;  /* 0x38b1e96a061c7808 */ /* 0x000fe20002000000 */
[----:B------:R-:W-:Y:S01]  /*4210*/  FFMA R10, R21, R10, R12 ;  /* 0x0000000a150a7223 */ /* 0x000fe2000000000c */
[----:B------:R-:W-:-:S02]  /*4220*/  FSEL R30, -R7, -0.00082130916416645050049, P4 ;  /* 0xba574d20071e7808 */ /* 0x000fc40002000100 */
[----:B------:R-:W-:Y:S02]  /*4230*/  MOV R8, 0x3c09919f ;  /* 0x3c09919f00087802 */ /* 0x000fe40000000f00 */
[----:B------:R-:W-:Y:S01]  /*4240*/  FSEL R24, R6, 8.4834944573231041431e-05, P1 ;  /* 0x38b1e96a06187808 */ /* 0x000fe20000800000 */
[----:B------:R-:W-:Y:S01]  /*4250*/  FFMA R32, R27, R28, R30 ;  /* 0x0000001c1b207223 */ /* 0x000fe2000000001e */
[----:B------:R-:W-:Y:S02]  /*4260*/  FSEL R26, -R7, -0.00082130916416645050049, P1 ;  /* 0xba574d20071a7808 */ /* 0x000fe40000800100 */
[C---:B------:R-:W-:Y:S02]  /*4270*/  FSEL R12, R8.reuse, 0.0052134888246655464172, P0 ;  /* 0x3baad5ea080c7808 */ /* 0x040fe40000000000 */
[----:B------:R-:W-:Y:S01]  /*4280*/  FSEL R28, R8, 0.0052134888246655464172, P1 ;  /* 0x3baad5ea081c7808 */ /* 0x000fe20000800000 */
[----:B------:R-:W-:Y:S01]  /*4290*/  FFMA R26, R25, R24, R26 ;  /* 0x00000018191a7223 */ /* 0x000fe2000000001a */
[----:B------:R-:W-:Y:S01]  /*42a0*/  FSEL R34, R6, 8.4834944573231041431e-05, P5 ;  /* 0x38b1e96a06227808 */ /* 0x000fe20002800000 */
[----:B------:R-:W-:Y:S01]  /*42b0*/  FFMA R12, R21, R10, R12 ;  /* 0x0000000a150c7223 */ /* 0x000fe2000000000c */
[----:B------:R-:W-:Y:S01]  /*42c0*/  FSEL R36, -R7, -0.00082130916416645050049, P5 ;  /* 0xba574d2007247808 */ /* 0x000fe20002800100 */
[----:B------:R-:W-:Y:S01]  /*42d0*/  FFMA R26, R25, R26, R28 ;  /* 0x0000001a191a7223 */ /* 0x000fe2000000001c */
[C---:B------:R-:W-:Y:S01]  /*42e0*/  FSEL R30, -R9.reuse, -0.026868773624300956726, P1 ;  /* 0xbcdc1be7091e7808 */ /* 0x040fe20000800100 */
[----:B------:R-:W-:Y:S01]  /*42f0*/  IMAD.MOV.U32 R10, RZ, RZ, 0x3e235519 ;  /* 0x3e235519ff0a7424 */ /* 0x000fe200078e00ff */
[----:B------:R-:W-:Y:S01]  /*4300*/  FSEL R24, -R9, -0.026868773624300956726, P0 ;  /* 0xbcdc1be709187808 */ /* 0x000fe20000000100 */
[----:B------:R-:W-:Y:S01]  /*4310*/  FFMA R38, R31, R34, R36 ;  /* 0x000000221f267223 */ /* 0x000fe20000000024 */
[----:B------:R-:W-:Y:S01]  /*4320*/  FSEL R34, R8, 0.0052134888246655464172, P4 ;  /* 0x3baad5ea08227808 */ /* 0x000fe20002000000 */
[----:B------:R-:W-:Y:S01]  /*4330*/  FFMA R30, R25, R26, R30 ;  /* 0x0000001a191e7223 */ /* 0x000fe2000000001e */
[----:B------:R-:W-:Y:S01]  /*4340*/  MOV R11, 0x3f69b4f9 ;  /* 0x3f69b4f9000b7802 */ /* 0x000fe20000000f00 */
[----:B------:R-:W-:Y:S01]  /*4350*/  FFMA R24, R21, R12, R24 ;  /* 0x0000000c15187223 */ /* 0x000fe20000000018 */
[C---:B------:R-:W-:Y:S01]  /*4360*/  FSEL R26, R10.reuse, 0.11284004896879196167, P0 ;  /* 0x3de718af0a1a7808 */ /* 0x040fe20000000000 */
[----:B------:R-:W-:Y:S01]  /*4370*/  FFMA R34, R27, R32, R34 ;  /* 0x000000201b227223 */ /* 0x000fe20000000022 */
[----:B------:R-:W-:Y:S01]  /*4380*/  IMAD.MOV.U32 R12, RZ, RZ, 0x3f210a14 ;  /* 0x3f210a14ff0c7424 */ /* 0x000fe200078e00ff */
[----:B------:R-:W-:-:S02]  /*4390*/  FSEL R32, R10, 0.11284004896879196167, P1 ;  /* 0x3de718af0a207808 */ /* 0x000fc40000800000 */
[----:B------:R-:W-:Y:S01]  /*43a0*/  FSEL R28, R11, -0.37612664699554443359, P0 ;  /* 0xbec093ac0b1c7808 */ /* 0x000fe20000000000 */
[----:B------:R-:W-:Y:S01]  /*43b0*/  FFMA R24, R21, R24, R26 ;  /* 0x0000001815187223 */ /* 0x000fe2000000001a */
[----:B------:R-:W-:Y:S01]  /*43c0*/  FSEL R36, -R9, -0.026868773624300956726, P4 ;  /* 0xbcdc1be709247808 */ /* 0x000fe20002000100 */
[----:B------:R-:W-:Y:S01]  /*43d0*/  FFMA R30, R25, R30, R32 ;  /* 0x0000001e191e7223 */ /* 0x000fe20000000020 */
[----:B------:R-:W-:Y:S01]  /*43e0*/  FSEL R26, R12, 0.12837915122509002686, P0 ;  /* 0x3e0375d30c1a7808 */ /* 0x000fe20000000000 */
[----:B------:R-:W-:Y:S01]  /*43f0*/  FFMA R24, R21, R24, R28 ;  /* 0x0000001815187223 */ /* 0x000fe2000000001c */
[----:B------:R-:W-:Y:S01]  /*4400*/  FSEL R32, R11, -0.37612664699554443359, P1 ;  /* 0xbec093ac0b207808 */ /* 0x000fe20000800000 */
[----:B------:R-:W-:Y:S01]  /*4410*/  FFMA R34, R27, R34, R36 ;  /* 0x000000221b227223 */ /* 0x000fe20000000024 */
[----:B------:R-:W-:Y:S01]  /*4420*/  FSEL R36, R10, 0.11284004896879196167, P4 ;  /* 0x3de718af0a247808 */ /* 0x000fe20002000000 */
[----:B------:R-:W-:Y:S01]  /*4430*/  FFMA R21, R21, R24, R26 ;  /* 0x0000001815157223 */ /* 0x000fe2000000001a */
[----:B------:R-:W-:Y:S01]  /*4440*/  FSEL R24, R12, 0.12837915122509002686, P1 ;  /* 0x3e0375d30c187808 */ /* 0x000fe20000800000 */
[----:B------:R-:W-:Y:S01]  /*4450*/  FFMA R30, R25, R30, R32 ;  /* 0x0000001e191e7223 */ /* 0x000fe20000000020 */
[----:B------:R-:W-:Y:S01]  /*4460*/  FSEL R26, R11, -0.37612664699554443359, P4 ;  /* 0xbec093ac0b1a7808 */ /* 0x000fe20002000000 */
[----:B------:R-:W-:Y:S01]  /*4470*/  FFMA R34, R27, R34, R36 ;  /* 0x000000221b227223 */ /* 0x000fe20000000024 */
[----:B------:R-:W-:Y:S01]  /*4480*/  FSEL R32, R8, 0.0052134888246655464172, P5 ;  /* 0x3baad5ea08207808 */ /* 0x000fe20002800000 */
[----:B------:R-:W-:Y:S01]  /*4490*/  FFMA R24, R25, R30, R24 ;  /* 0x0000001e19187223 */ /* 0x000fe20000000018 */
[----:B------:R-:W-:Y:S01]  /*44a0*/  FSEL R25, -|R37|, R37, P1 ;  /* 0x0000002525197208 */ /* 0x000fe20000800300 */
[----:B------:R-:W-:Y:S01]  /*44b0*/  FFMA R26, R27, R34, R26 ;  /* 0x000000221b1a7223 */ /* 0x000fe2000000001a */
[----:B------:R-:W-:Y:S01]  /*44c0*/  FSEL R28, -|R40|, R40, P0 ;  /* 0x00000028281c7208 */ /* 0x000fe20000000300 */
[----:B------:R-:W-:Y:S01]  /*44d0*/  FFMA R38, R31, R38, R32 ;  /* 0x000000261f267223 */ /* 0x000fe20000000020 */
[----:B------:R-:W-:Y:S01]  /*44e0*/  FSEL R30, R12, 0.12837915122509002686, P4 ;  /* 0x3e0375d30c1e7808 */ /* 0x000fe20002000000 */
[----:B------:R-:W-:Y:S01]  /*44f0*/  FFMA R24, R24, R25, R25 ;  /* 0x0000001918187223 */ /* 0x000fe20000000019 */
[----:B------:R-:W-:Y:S01]  /*4500*/  FSEL R34, -R9, -0.026868773624300956726, P5 ;  /* 0xbcdc1be709227808 */ /* 0x000fe20002800100 */
[----:B------:R-:W-:Y:S01]  /*4510*/  FFMA R21, R21, R28, R28 ;  /* 0x0000001c15157223 */ /* 0x000fe2000000001c */
[----:B------:R-:W-:Y:S01]  /*4520*/  FSEL R25, -|R42|, R42, P4 ;  /* 0x0000002a2a197208 */ /* 0x000fe20002000300 */
[----:B------:R-:W-:Y:S01]  /*4530*/  FFMA R26, R27, R26, R30 ;  /* 0x0000001a1b1a7223 */ /* 0x000fe2000000001e */
[----:B------:R-:W-:Y:S01]  /*4540*/  FSEL R30, R10, 0.11284004896879196167, P5 ;  /* 0x3de718af0a1e7808 */ /* 0x000fe20002800000 */
[C---:B------:R-:W-:Y:S01]  /*4550*/  FFMA R34, R31.reuse, R38, R34 ;  /* 0x000000261f227223 */ /* 0x040fe20000000022 */
[----:B------:R-:W1:Y:S01]  /*4560*/  @P0 MUFU.EX2 R28, R21 ;  /* 0x00000015001c0308 */ /* 0x000e620000000800 */
[----:B------:R-:W-:Y:S01]  /*4570*/  FFMA R25, R26, R25, R25 ;  /* 0x000000191a197223 */ /* 0x000fe20000000019 */
[----:B------:R-:W-:Y:S01]  /*4580*/  F2FP.F16.E4M3.UNPACK_B R26, R5.H1 ;  /* 0x00000005ff1a723e */ /* 0x000fe200030006ff */
[----:B------:R-:W-:Y:S01]  /*4590*/  FFMA R30, R31, R34, R30 ;  /* 0x000000221f1e7223 */ /* 0x000fe2000000001e */
[----:B------:R-:W-:-:S02]  /*45a0*/  FSEL R34, R11, -0.37612664699554443359, P5 ;  /* 0xbec093ac0b227808 */ /* 0x000fc40002800000 */
[----:B------:R-:W-:Y:S01]  /*45b0*/  FSEL R36, R12, 0.12837915122509002686, P5 ;  /* 0x3e0375d30c247808 */ /* 0x000fe20002800000 */
[--C-:B------:R-:W-:Y:S01]  /*45c0*/  HADD2.F32 R27, -RZ, R26.reuse.H0_H0 ;  /* 0x2000001aff1b7230 */ /* 0x100fe20000004100 */
[----:B------:R-:W2:Y:S01]  /*45d0*/  @P1 MUFU.EX2 R32, R24 ;  /* 0x0000001800201308 */ /* 0x000ea20000000800 */
[----:B------:R-:W-:Y:S02]  /*45e0*/  HADD2.F32 R29, -RZ, R26.H1_H1 ;  /* 0x3000001aff1d7230 */ /* 0x000fe40000004100 */
[----:B------:R-:W-:Y:S01]  /*45f0*/  FFMA R34, R31, R30, R34 ;  /* 0x0000001e1f227223 */ /* 0x000fe20000000022 */
[----:B------:R-:W-:Y:S01]  /*4600*/  F2FP.F16.E4M3.UNPACK_B R30, R3 ;  /* 0x00000003ff1e723e */ /* 0x000fe200020006ff */
[C---:B------:R-:W-:Y:S01]  /*4610*/  FFMA R26, R90.reuse, R27, R153 ;  /* 0x0000001b5a1a7223 */ /* 0x040fe20000000099 */
[----:B------:R-:W-:Y:S01]  /*4620*/  FSEL R35, -|R47|, R47, P5 ;  /* 0x0000002f2f237208 */ /* 0x000fe20002800300 */
[----:B------:R-:W-:Y:S01]  /*4630*/  FFMA R27, R90, R29, R152 ;  /* 0x0000001d5a1b7223 */ /* 0x000fe20000000098 */
[----:B------:R-:W-:Y:S01]  /*4640*/  FFMA R34, R31, R34, R36 ;  /* 0x000000221f227223 */ /* 0x000fe20000000024 */
[----:B------:R-:W3:Y:S01]  /*4650*/  @P4 MUFU.EX2 R33, R25 ;  /* 0x0000001900214308 */ /* 0x000ee20000000800 */
[----:B------:R-:W-:-:S02]  /*4660*/  HADD2.F32 R29, -RZ, R30.H0_H0 ;  /* 0x2000001eff1d7230 */ /* 0x000fc40000004100 */
[----:B-1----:R-:W-:Y:S01]  /*4670*/  @P0 FADD R31, -R28, 1 ;  /* 0x3f8000001c1f0421 */ /* 0x002fe20000000100 */
[----:B------:R-:W-:Y:S01]  /*4680*/  FMUL R44, R27, 0.70710676908493041992 ;  /* 0x3f3504f31b2c7820 */ /* 0x000fe20000400000 */
[C---:B------:R-:W-:Y:S01]  /*4690*/  FMUL R49, R26.reuse, 0.70710676908493041992 ;  /* 0x3f3504f31a317820 */ /* 0x040fe20000400000 */
[----:B------:R-:W-:Y:S01]  /*46a0*/  FMUL R26, R26, 0.5 ;  /* 0x3f0000001a1a7820 */ /* 0x000fe20000400000 */
[----:B------:R-:W-:Y:S01]  /*46b0*/  FFMA R28, R90, R29, R151 ;  /* 0x0000001d5a1c7223 */ /* 0x000fe20000000097 */
[----:B------:R-:W-:Y:S01]  /*46c0*/  FFMA R29, R34, R35, R35 ;  /* 0x00000023221d7223 */ /* 0x000fe20000000023 */
[----:B------:R-:W-:Y:S01]  /*46d0*/  @P0 LOP3.LUT R21, R31, 0x80000000, R40, 0xb8, !PT ;  /* 0x800000001f150812 */ /* 0x000fe200078eb828 */
[----:B------:R-:W-:Y:S02]  /*46e0*/  HADD2.F32 R31, -RZ, R30.H1_H1 ;  /* 0x3000001eff1f7230 */ /* 0x000fe40000004100 */
[----:B--2---:R-:W-:Y:S01]  /*46f0*/  @P1 FADD R32, -R32, 1 ;  /* 0x3f80000020201421 */ /* 0x004fe20000000100 */
[----:B------:R-:W1:Y:S01]  /*4700*/  @P5 MUFU.EX2 R30, R29 ;  /* 0x0000001d001e5308 */ /* 0x000e620000000800 */
[----:B------:R-:W-:Y:S01]  /*4710*/  FMUL R46, R28, 0.70710676908493041992 ;  /* 0x3f3504f31c2e7820 */ /* 0x000fe20000400000 */
[C---:B------:R-:W-:Y:S01]  /*4720*/  FMUL R35, R44.reuse, R44 ;  /* 0x0000002c2c237220 */ /* 0x040fe20000400000 */
[----:B------:R-:W-:Y:S01]  /*4730*/  FSETP.GE.AND P0, PT, |R44|, 1.0029599666595458984, PT ;  /* 0x3f8060fe2c00780b */ /* 0x000fe20003f06200 */
[----:B------:R-:W-:Y:S01]  /*4740*/  FADD R21, R21, 1 ;  /* 0x3f80000015157421 */ /* 0x000fe20000000000 */
[----:B------:R-:W-:Y:S01]  /*4750*/  @P1 LOP3.LUT R24, R32, 0x80000000, R37, 0xb8, !PT ;  /* 0x8000000020181812 */ /* 0x000fe200078eb825 */
[----:B---3--:R-:W-:Y:S01]  /*4760*/  @P4 FADD R33, -R33, 1 ;  /* 0x3f80000021214421 */ /* 0x008fe20000000100 */
[----:B------:R-:W-:Y:S01]  /*4770*/  FMUL R32, R49, R49 ;  /* 0x0000003131207220 */ /* 0x000fe20000400000 */
[C---:B------:R-:W-:Y:S01]  /*4780*/  FMUL R37, R46.reuse, R46 ;  /* 0x0000002e2e257220 */ /* 0x040fe20000400000 */
[----:B------:R-:W-:Y:S01]  /*4790*/  FSETP.GE.AND P1, PT, |R46|, 1.0029599666595458984, PT ;  /* 0x3f8060fe2e00780b */ /* 0x000fe20003f26200 */
[----:B------:R-:W-:Y:S01]  /*47a0*/  FADD R24, R24, 1 ;  /* 0x3f80000018187421 */ /* 0x000fe20000000000 */
[----:B------:R-:W-:Y:S01]  /*47b0*/  @P4 LOP3.LUT R25, R33, 0x80000000, R42, 0xb8, !PT ;  /* 0x8000000021194812 */ /* 0x000fe200078eb82a */
[----:B------:R-:W-:Y:S01]  /*47c0*/  FMUL R33, R89, R150 ;  /* 0x0000009659217220 */ /* 0x000fe20000400000 */
[----:B------:R-:W-:Y:S01]  /*47d0*/  FSETP.GE.AND P4, PT, |R49|, 1.0029599666595458984, PT ;  /* 0x3f8060fe3100780b */ /* 0x000fe20003f86200 */
[----:B------:R-:W-:Y:S01]  /*47e0*/  FMUL R27, R27, 0.5 ;  /* 0x3f0000001b1b7820 */ /* 0x000fe20000400000 */
[----:B------:R-:W-:Y:S01]  /*47f0*/  FSEL R36, |R44|, R35, P0 ;  /* 0x000000232c247208 */ /* 0x000fe20000000200 */
[----:B------:R-:W-:Y:S01]  /*4800*/  FADD R25, R25, 1 ;  /* 0x3f80000019197421 */ /* 0x000fe20000000000 */
[----:B------:R-:W-:-:S02]  /*4810*/  FSEL R39, R6, 8.4834944573231041431e-05, P0 ;  /* 0x38b1e96a06277808 */ /* 0x000fc40000000000 */
[----:B------:R-:W-:Y:S02]  /*4820*/  FSEL R41, -R7, -0.00082130916416645050049, P0 ;  /* 0xba574d2007297808 */ /* 0x000fe40000000100 */
[----:B------:R-:W-:Y:S01]  /*4830*/  FSEL R34, |R49|, R32, P4 ;  /* 0x0000002031227208 */ /* 0x000fe20002000200 */
[----:B-1----:R-:W-:Y:S01]  /*4840*/  @P5 FADD R32, -R30, 1 ;  /* 0x3f8000001e205421 */ /* 0x002fe20000000100 */
[----:B------:R-:W-:Y:S01]  /*4850*/  FSEL R38, |R46|, R37, P1 ;  /* 0x000000252e267208 */ /* 0x000fe20000800200 */
[----:B------:R-:W-:Y:S01]  /*4860*/  FFMA R30, R90, R31, R33 ;  /* 0x0000001f5a1e7223 */ /* 0x000fe20000000021 */
[----:B------:R-:W-:Y:S01]  /*4870*/  FSEL R35, R6, 8.4834944573231041431e-05, P4 ;  /* 0x38b1e96a06237808 */ /* 0x000fe20002000000 */
[----:B------:R-:W-:Y:S01]  /*4880*/  FFMA R39, R36, R39, R41 ;  /* 0x0000002724277223 */ /* 0x000fe20000000029 */
[C---:B------:R-:W-:Y:S01]  /*4890*/  FSEL R37, -R7.reuse, -0.00082130916416645050049, P4 ;  /* 0xba574d2007257808 */ /* 0x040fe20002000100 */
[----:B------:R-:W-:Y:S01]  /*48a0*/  FMUL R48, R30, 0.70710676908493041992 ;  /* 0x3f3504f31e307820 */ /* 0x000fe20000400000 */
[----:B------:R-:W-:Y:S01]  /*48b0*/  FSEL R33, R8, 0.0052134888246655464172, P0 ;  /* 0x3baad5ea08217808 */ /* 0x000fe20000000000 */
[----:B------:R-:W-:Y:S01]  /*48c0*/  FMUL R30, R30, 0.5 ;  /* 0x3f0000001e1e7820 */ /* 0x000fe20000400000 */
[----:B------:R-:W-:Y:S01]  /*48d0*/  FSEL R43, R6, 8.4834944573231041431e-05, P1 ;  /* 0x38b1e96a062b7808 */ /* 0x000fe20000800000 */
[----:B------:R-:W-:Y:S01]  /*48e0*/  FFMA R35, R34, R35, R37 ;  /* 0x0000002322237223 */ /* 0x000fe20000000025 */
[----:B------:R-:W-:Y:S01]  /*48f0*/  FSEL R45, -R7, -0.00082130916416645050049, P1 ;  /* 0xba574d20072d7808 */ /* 0x000fe20000800100 */
[----:B------:R-:W-:Y:S01]  /*4900*/  FFMA R39, R36, R39, R33 ;  /* 0x0000002724277223 */ /* 0x000fe20000000021 */
[----:B------:R-:W-:-:S02]  /*4910*/  FSEL R31, R8, 0.0052134888246655464172, P4 ;  /* 0x3baad5ea081f7808 */ /* 0x000fc40002000000 */
[----:B------:R-:W-:Y:S01]  /*4920*/  FSEL R37, R8, 0.0052134888246655464172, P1 ;  /* 0x3baad5ea08257808 */ /* 0x000fe20000800000 */
[----:B------:R-:W-:Y:S01]  /*4930*/  FFMA R43, R38, R43, R45 ;  /* 0x0000002b262b7223 */ /* 0x000fe2000000002d */
[C---:B------:R-:W-:Y:S01]  /*4940*/  FSEL R33, -R9.reuse, -0.026868773624300956726, P4 ;  /* 0xbcdc1be709217808 */ /* 0x040fe20002000100 */
[----:B------:R-:W-:Y:S01]  /*4950*/  FFMA R31, R34, R35, R31 ;  /* 0x00000023221f7223 */ /* 0x000fe2000000001f */
[----:B------:R-:W-:Y:S01]  /*4960*/  FSEL R35, R10, 0.11284004896879196167, P4 ;  /* 0x3de718af0a237808 */ /* 0x000fe20002000000 */
[----:B------:R-:W-:Y:S01]  /*4970*/  FFMA R43, R38, R43, R37 ;  /* 0x0000002b262b7223 */ /* 0x000fe20000000025 */
[----:B------:R-:W-:Y:S01]  /*4980*/  @P5 LOP3.LUT R29, R32, 0x80000000, R47, 0xb8, !PT ;  /* 0x80000000201d5812 */ /* 0x000fe200078eb82f */
[----:B------:R-:W-:Y:S01]  /*4990*/  FFMA R31, R34, R31, R33 ;  /* 0x0000001f221f7223 */ /* 0x000fe20000000021 */
[----:B------:R-:W-:Y:S01]  /*49a0*/  FSEL R37, -R9, -0.026868773624300956726, P0 ;  /* 0xbcdc1be709257808 */ /* 0x000fe20000000100 */
[C---:B------:R-:W-:Y:S01]  /*49b0*/  FMUL R32, R48.reuse, R48 ;  /* 0x0000003030207220 */ /* 0x040fe20000400000 */
[----:B------:R-:W-:Y:S01]  /*49c0*/  FSETP.GE.AND P5, PT, |R48|, 1.0029599666595458984, PT ;  /* 0x3f8060fe3000780b */ /* 0x000fe20003fa6200 */
[----:B------:R-:W-:Y:S01]  /*49d0*/  FFMA R31, R34, R31, R35 ;  /* 0x0000001f221f7223 */ /* 0x000fe20000000023 */
[----:B------:R-:W-:Y:S01]  /*49e0*/  FSEL R33, R11, -0.37612664699554443359, P4 ;  /* 0xbec093ac0b217808 */ /* 0x000fe20002000000 */
[----:B------:R-:W-:Y:S01]  /*49f0*/  FFMA R37, R36, R39, R37 ;  /* 0x0000002724257223 */ /* 0x000fe20000000025 */
[----:B------:R-:W-:Y:S01]  /*4a00*/  FSEL R41, -R9, -0.026868773624300956726, P1 ;  /* 0xbcdc1be709297808 */ /* 0x000fe20000800100 */
[----:B------:R-:W-:Y:S01]  /*4a10*/  FADD R29, R29, 1 ;  /* 0x3f8000001d1d7421 */ /* 0x000fe20000000000 */
[----:B------:R-:W-:Y:S01]  /*4a20*/  FSEL R35, R10, 0.11284004896879196167, P0 ;  /* 0x3de718af0a237808 */ /* 0x000fe20000000000 */
[----:B------:R-:W-:Y:S01]  /*4a30*/  FFMA R31, R34, R31, R33 ;  /* 0x0000001f221f7223 */ /* 0x000fe20000000021 */
[----:B------:R-:W-:Y:S01]  /*4a40*/  FSEL R40, |R48|, R32, P5 ;  /* 0x0000002030287208 */ /* 0x000fe20002800200 */
[----:B------:R-:W-:Y:S01]  /*4a50*/  FFMA R41, R38, R43, R41 ;  /* 0x0000002b26297223 */ /* 0x000fe20000000029 */
[----:B------:R-:W-:Y:S01]  /*4a60*/  FSEL R45, R6, 8.4834944573231041431e-05, P5 ;  /* 0x38b1e96a062d7808 */ /* 0x000fe20002800000 */
[----:B------:R-:W-:Y:S01]  /*4a70*/  FFMA R35, R36, R37, R35 ;  /* 0x0000002524237223 */ /* 0x000fe20000000023 */
[----:B------:R-:W-:-:S02]  /*4a80*/  FSEL R47, -R7, -0.00082130916416645050049, P5 ;  /* 0xba574d20072f7808 */ /* 0x000fc40002800100 */
[----:B------:R-:W-:Y:S02]  /*4a90*/  FSEL R39, R11, -0.37612664699554443359, P0 ;  /* 0xbec093ac0b277808 */ /* 0x000fe40000000000 */
[----:B------:R-:W-:Y:S01]  /*4aa0*/  FSEL R33, R12, 0.12837915122509002686, P4 ;  /* 0x3e0375d30c217808 */ /* 0x000fe20002000000 */
[----:B------:R-:W-:Y:S01]  /*4ab0*/  FFMA R45, R40, R45, R47 ;  /* 0x0000002d282d7223 */ /* 0x000fe2000000002f */
[----:B------:R-:W-:Y:S01]  /*4ac0*/  FSEL R43, R10, 0.11284004896879196167, P1 ;  /* 0x3de718af0a2b7808 */ /* 0x000fe20000800000 */
[----:B------:R-:W-:Y:S01]  /*4ad0*/  FFMA R35, R36, R35, R39 ;  /* 0x0000002324237223 */ /* 0x000fe20000000027 */
[----:B------:R-:W-:Y:S01]  /*4ae0*/  FSEL R47, R8, 0.0052134888246655464172, P5 ;  /* 0x3baad5ea082f7808 */ /* 0x000fe20002800000 */
[----:B------:R-:W-:Y:S01]  /*4af0*/  FFMA R31, R34, R31, R33 ;  /* 0x0000001f221f7223 */ /* 0x000fe20000000021 */
[----:B------:R-:W-:Y:S01]  /*4b00*/  FSEL R32, -|R49|, R49, P4 ;  /* 0x0000003131207208 */ /* 0x000fe20002000300 */
[----:B------:R-:W-:Y:S01]  /*4b10*/  FFMA R41, R38, R41, R43 ;  /* 0x0000002926297223 */ /* 0x000fe2000000002b */
[----:B------:R-:W-:Y:S01]  /*4b20*/  FSEL R39, R11, -0.37612664699554443359, P1 ;  /* 0xbec093ac0b277808 */ /* 0x000fe20000800000 */
        /* <DEDUP_REMOVED lines=8> */
[----:B------:R-:W-:Y:S01]  /*4bb0*/  FFMA R43, R40, R45, R43 ;  /* 0x0000002d282b7223 */ /* 0x000fe2000000002b */
[----:B------:R-:W-:Y:S01]  /*4bc0*/  FSEL R33, R12, 0.12837915122509002686, P1 ;  /* 0x3e0375d30c217808 */ /* 0x000fe20000800000 */
[----:B------:R-:W-:Y:S01]  /*4bd0*/  FFMA R32, R37, R32, R32 ;  /* 0x0000002025207223 */ /* 0x000fe20000000020 */
[----:B------:R-:W-:Y:S01]  /*4be0*/  FSEL R37, R11, -0.37612664699554443359, P5 ;  /* 0xbec093ac0b257808 */ /* 0x000fe20002800000 */
[----:B------:R-:W-:Y:S01]  /*4bf0*/  FFMA R43, R40, R43, R41 ;  /* 0x0000002b282b7223 */ /* 0x000fe20000000029 */
[----:B------:R-:W-:Y:S01]  /*4c00*/  FSEL R34, -|R46|, R46, P1 ;  /* 0x0000002e2e227208 */ /* 0x000fe20000800300 */
[----:B------:R-:W-:Y:S01]  /*4c10*/  FFMA R39, R38, R39, R33 ;  /* 0x0000002726277223 */ /* 0x000fe20000000021 */
[----:B------:R-:W-:Y:S01]  /*4c20*/  FSEL R45, R12, 0.12837915122509002686, P5 ;  /* 0x3e0375d30c2d7808 */ /* 0x000fe20002800000 */
[----:B------:R-:W-:Y:S01]  /*4c30*/  FFMA R37, R40, R43, R37 ;  /* 0x0000002b28257223 */ /* 0x000fe20000000025 */
[----:B------:R-:W-:Y:S01]  /*4c40*/  F2FP.F16.E4M3.UNPACK_B R35, R3.H1 ;  /* 0x00000003ff23723e */ /* 0x000fe200030006ff */
[----:B------:R-:W1:Y:S01]  /*4c50*/  @P4 MUFU.EX2 R36, R31 ;  /* 0x0000001f00244308 */ /* 0x000e620000000800 */
[----:B------:R-:W-:Y:S01]  /*4c60*/  FSEL R38, -|R48|, R48, P5 ;  /* 0x0000003030267208 */ /* 0x000fe20002800300 */
[----:B------:R-:W-:Y:S01]  /*4c70*/  FFMA R34, R39, R34, R34 ;  /* 0x0000002227227223 */ /* 0x000fe20000000022 */
[----:B------:R-:W-:Y:S01]  /*4c80*/  FFMA R45, R40, R37, R45 ;  /* 0x00000025282d7223 */ /* 0x000fe2000000002d */
[----:B------:R-:W-:-:S02]  /*4c90*/  HADD2.F32 R33, -RZ, R35.H0_H0 ;  /* 0x20000023ff217230 */ /* 0x000fc40000004100 */
[----:B------:R-:W-:Y:S01]  /*4ca0*/  FMUL R39, R89, R148 ;  /* 0x0000009459277220 */ /* 0x000fe20000400000 */
[----:B------:R-:W-:Y:S02]  /*4cb0*/  HADD2.F32 R37, -RZ, R35.H1_H1 ;  /* 0x30000023ff257230 */ /* 0x000fe40000004100 */
[----:B------:R-:W-:Y:S01]  /*4cc0*/  FFMA R35, R45, R38, R38 ;  /* 0x000000262d237223 */ /* 0x000fe20000000026 */
[----:B------:R-:W2:Y:S01]  /*4cd0*/  @P1 MUFU.EX2 R42, R34 ;  /* 0x00000022002a1308 */ /* 0x000ea20000000800 */
[----:B------:R-:W-:Y:S01]  /*4ce0*/  F2FP.F16.E4M3.UNPACK_B R38, R0 ;  /* 0x00000000ff26723e */ /* 0x000fe200020006ff */
[----:B------:R-:W-:-:S04]  /*4cf0*/  FFMA R33, R90, R33, R149 ;  /* 0x000000215a217223 */ /* 0x000fc80000000095 */
[C---:B------:R-:W-:Y:S01]  /*4d00*/  FMUL R51, R33.reuse, 0.70710676908493041992 ;  /* 0x3f3504f321337820 */ /* 0x040fe20000400000 */
[----:B------:R-:W-:Y:S01]  /*4d10*/  FMUL R33, R33, 0.5 ;  /* 0x3f00000021217820 */ /* 0x000fe20000400000 */
[----:B------:R-:W3:Y:S01]  /*4d20*/  @P5 MUFU.EX2 R43, R35 ;  /* 0x00000023002b5308 */ /* 0x000ee20000000800 */
[----:B-1----:R-:W-:Y:S01]  /*4d30*/  @P4 FADD R40, -R36, 1 ;  /* 0x3f80000024284421 */ /* 0x002fe20000000100 */
[----:B------:R-:W-:Y:S01]  /*4d40*/  FFMA R36, R90, R37, R39 ;  /* 0x000000255a247223 */ /* 0x000fe20000000027 */
[--C-:B------:R-:W-:Y:S02]  /*4d50*/  HADD2.F32 R37, -RZ, R38.reuse.H0_H0 ;  /* 0x20000026ff257230 */ /* 0x100fe40000004100 */
[----:B------:R-:W-:Y:S02]  /*4d60*/  HADD2.F32 R39, -RZ, R38.H1_H1 ;  /* 0x30000026ff277230 */ /* 0x000fe40000004100 */
[----:B------:R-:W-:Y:S01]  /*4d70*/  FMUL R38, R89, R146 ;  /* 0x0000009259267220 */ /* 0x000fe20000400000 */
[----:B------:R-:W-:Y:S01]  /*4d80*/  FMUL R54, R36, 0.70710676908493041992 ;  /* 0x3f3504f324367820 */ /* 0x000fe20000400000 */
[----:B------:R-:W1:Y:S01]  /*4d90*/  @P0 MUFU.EX2 R41, R32 ;  /* 0x0000002000290308 */ /* 0x000e620000000800 */
[----:B--2---:R-:W-:Y:S01]  /*4da0*/  @P1 FADD R42, -R42, 1 ;  /* 0x3f8000002a2a1421 */ /* 0x004fe20000000100 */
[----:B------:R-:W-:Y:S01]  /*4db0*/  FFMA R38, R90, R39, R38 ;  /* 0x000000275a267223 */ /* 0x000fe20000000026 */
[----:B------:R-:W-:Y:S01]  /*4dc0*/  FMUL R39, R54, R54 ;  /* 0x0000003636277220 */ /* 0x000fe20000400000 */
[----:B------:R-:W-:Y:S01]  /*4dd0*/  @P4 LOP3.LUT R31, R40, 0x80000000, R49, 0xb8, !PT ;  /* 0x80000000281f4812 */ /* 0x000fe200078eb831 */
[----:B------:R-:W-:Y:S01]  /*4de0*/  FFMA R37, R90, R37, R147 ;  /* 0x000000255a257223 */ /* 0x000fe20000000093 */
[----:B------:R-:W-:Y:S01]  /*4df0*/  @P1 LOP3.LUT R34, R42, 0x80000000, R46, 0xb8, !PT ;  /* 0x800000002a221812 */ /* 0x000fe200078eb82e */
[----:B------:R-:W-:Y:S01]  /*4e00*/  FMUL R56, R38, 0.70710676908493041992 ;  /* 0x3f3504f326387820 */ /* 0x000fe20000400000 */
[----:B------:R-:W-:Y:S01]  /*4e10*/  FSETP.GE.AND P1, PT, |R54|, 1.0029599666595458984, PT ;  /* 0x3f8060fe3600780b */ /* 0x000fe20003f26200 */
[----:B---3--:R-:W-:Y:S01]  /*4e20*/  @P5 FADD R43, -R43, 1 ;  /* 0x3f8000002b2b5421 */ /* 0x008fe20000000100 */
[C---:B------:R-:W-:Y:S01]  /*4e30*/  FMUL R40, R51.reuse, R51 ;  /* 0x0000003333287220 */ /* 0x040fe20000400000 */
[----:B------:R-:W-:Y:S01]  /*4e40*/  FSETP.GE.AND P4, PT, |R51|, 1.0029599666595458984, PT ;  /* 0x3f8060fe3300780b */ /* 0x000fe20003f86200 */
[----:B------:R-:W-:Y:S01]  /*4e50*/  FMUL R55, R37, 0.70710676908493041992 ;  /* 0x3f3504f325377820 */ /* 0x000fe20000400000 */
[----:B------:R-:W-:Y:S01]  /*4e60*/  FSEL R42, R6, 8.4834944573231041431e-05, P1 ;  /* 0x38b1e96a062a7808 */ /* 0x000fe20000800000 */
[----:B------:R-:W-:Y:S01]  /*4e70*/  FADD R34, R34, 1 ;  /* 0x3f80000022227421 */ /* 0x000fe20000000000 */
[----:B------:R-:W-:Y:S01]  /*4e80*/  @P5 LOP3.LUT R35, R43, 0x80000000, R48, 0xb8, !PT ;  /* 0x800000002b235812 */ /* 0x000fe200078eb830 */
[----:B------:R-:W-:Y:S01]  /*4e90*/  FADD R31, R31, 1 ;  /* 0x3f8000001f1f7421 */ /* 0x000fe20000000000 */
[----:B-1----:R-:W-:Y:S01]  /*4ea0*/  @P0 FADD R41, -R41, 1 ;  /* 0x3f80000029290421 */ /* 0x002fe20000000100 */
[----:B------:R-:W-:Y:S01]  /*4eb0*/  FSEL R43, |R54|, R39, P1 ;  /* 0x00000027362b7208 */ /* 0x000fe20000800200 */
[C---:B------:R-:W-:Y:S01]  /*4ec0*/  FMUL R39, R56.reuse, R56 ;  /* 0x0000003838277220 */ /* 0x040fe20000400000 */
[----:B------:R-:W-:Y:S01]  /*4ed0*/  FSETP.GE.AND P5, PT, |R56|, 1.0029599666595458984, PT ;  /* 0x3f8060fe3800780b */ /* 0x000fe20003fa6200 */
[----:B------:R-:W-:Y:S01]  /*4ee0*/  FADD R35, R35, 1 ;  /* 0x3f80000023237421 */ /* 0x000fe20000000000 */
[----:B------:R-:W-:Y:S01]  /*4ef0*/  @P0 LOP3.LUT R32, R41, 0x80000000, R44, 0xb8, !PT ;  /* 0x8000000029200812 */ /* 0x000fe200078eb82c */
[----:B------:R-:W-:Y:S01]  /*4f00*/  FMUL R41, R55, R55 ;  /* 0x0000003737297220 */ /* 0x000fe20000400000 */
[----:B------:R-:W-:Y:S01]  /*4f10*/  FSEL R40, |R51|, R40, P4 ;  /* 0x0000002833287208 */ /* 0x000fe20002000200 */
[----:B------:R-:W-:Y:S01]  /*4f20*/  FMUL R36, R36, 0.5 ;  /* 0x3f00000024247820 */ /* 0x000fe20000400000 */
[----:B------:R-:W-:Y:S01]  /*4f30*/  FSEL R45, R6, 8.4834944573231041431e-05, P4 ;  /* 0x38b1e96a062d7808 */ /* 0x000fe20002000000 */
[----:B------:R-:W-:Y:S01]  /*4f40*/  FADD R32, R32, 1 ;  /* 0x3f80000020207421 */ /* 0x000fe20000000000 */
[----:B------:R-:W-:Y:S01]  /*4f50*/  FSEL R47, -R7, -0.00082130916416645050049, P4 ;  /* 0xba574d20072f7808 */ /* 0x000fe20002000100 */
[----:B------:R-:W-:Y:S01]  /*4f60*/  FMUL R37, R37, 0.5 ;  /* 0x3f00000025257820 */ /* 0x000fe20000400000 */
[----:B------:R-:W-:Y:S01]  /*4f70*/  FSEL R44, -R7, -0.00082130916416645050049, P1 ;  /* 0xba574d20072c7808 */ /* 0x000fe20000800100 */
[----:B------:R-:W-:Y:S01]  /*4f80*/  FMUL R26, R31, R26 ;  /* 0x0000001a1f1a7220 */ /* 0x000fe20000400000 */
[----:B------:R-:W-:Y:S01]  /*4f90*/  FSETP.GE.AND P0, PT, |R55|, 1.0029599666595458984, PT ;  /* 0x3f8060fe3700780b */ /* 0x000fe20003f06200 */
[----:B------:R-:W-:Y:S01]  /*4fa0*/  FFMA R45, R40, R45, R47 ;  /* 0x0000002d282d7223 */ /* 0x000fe2000000002f */
[----:B------:R-:W-:Y:S01]  /*4fb0*/  FSEL R49, |R56|, R39, P5 ;  /* 0x0000002738317208 */ /* 0x000fe20002800200 */
[----:B------:R-:W-:Y:S01]  /*4fc0*/  FFMA R42, R43, R42, R44 ;  /* 0x0000002a2b2a7223 */ /* 0x000fe2000000002c */
[----:B------:R-:W-:Y:S01]  /*4fd0*/  FSEL R39, R8, 0.0052134888246655464172, P4 ;  /* 0x3baad5ea08277808 */ /* 0x000fe20002000000 */
[----:B------:R-:W-:Y:S01]  /*4fe0*/  FMUL R27, R32, R27 ;  /* 0x0000001b201b7220 */ /* 0x000fe20000400000 */
[----:B------:R-:W-:Y:S01]  /*4ff0*/  FSEL R44, R8, 0.0052134888246655464172, P1 ;  /* 0x3baad5ea082c7808 */ /* 0x000fe20000800000 */
[----:B------:R-:W-:Y:S01]  /*5000*/  FMUL R35, R35, R30 ;  /* 0x0000001e23237220 */ /* 0x000fe20000400000 */
[----:B------:R-:W-:Y:S01]  /*5010*/  FSEL R47, |R55|, R41, P0 ;  /* 0x00000029372f7208 */ /* 0x000fe20000000200 */
[----:B------:R-:W-:Y:S01]  /*5020*/  FFMA R39, R40, R45, R39 ;  /* 0x0000002d28277223 */ /* 0x000fe20000000027 */
[----:B------:R-:W-:Y:S01]  /*5030*/  FSEL R41, -R9, -0.026868773624300956726, P4 ;  /* 0xbcdc1be709297808 */ /* 0x000fe20002000100 */
[----:B------:R-:W-:Y:S01]  /*5040*/  FFMA R42, R43, R42, R44 ;  /* 0x0000002a2b2a7223 */ /* 0x000fe2000000002c */
[----:B------:R-:W-:Y:S01]  /*5050*/  FSEL R46, R6, 8.4834944573231041431e-05, P0 ;  /* 0x38b1e96a062e7808 */ /* 0x000fe20000000000 */
[----:B------:R-:W-:Y:S01]  /*5060*/  FMUL R45, R89, R144 ;  /* 0x00000090592d7220 */ /* 0x000fe20000400000 */
[----:B------:R-:W-:Y:S01]  /*5070*/  FSEL R48, -R7, -0.00082130916416645050049, P0 ;  /* 0xba574d2007307808 */ /* 0x000fe20000000100 */
[----:B------:R-:W-:Y:S01]  /*5080*/  FFMA R39, R40, R39, R41 ;  /* 0x0000002728277223 */ /* 0x000fe20000000029 */
[----:B------:R-:W-:-:S02]  /*5090*/  FSEL R50, R6, 8.4834944573231041431e-05, P5 ;  /* 0x38b1e96a06327808 */ /* 0x000fc40002800000 */
[----:B------:R-:W-:Y:S01]  /*50a0*/  FSEL R52, -R7, -0.00082130916416645050049, P5 ;  /* 0xba574d2007347808 */ /* 0x000fe20002800100 */
[----:B------:R-:W-:Y:S01]  /*50b0*/  FFMA R46, R47, R46, R48 ;  /* 0x0000002e2f2e7223 */ /* 0x000fe20000000030 */
[----:B------:R-:W-:Y:S02]  /*50c0*/  FSEL R44, -R9, -0.026868773624300956726, P1 ;  /* 0xbcdc1be7092c7808 */ /* 0x000fe40000800100 */
[----:B------:R-:W-:Y:S01]  /*50d0*/  FSEL R41, R10, 0.11284004896879196167, P4 ;  /* 0x3de718af0a297808 */ /* 0x000fe20002000000 */
[----:B------:R-:W-:Y:S01]  /*50e0*/  FFMA R50, R49, R50, R52 ;  /* 0x0000003231327223 */ /* 0x000fe20000000034 */
[C---:B------:R-:W-:Y:S01]  /*50f0*/  FSEL R48, R8.reuse, 0.0052134888246655464172, P0 ;  /* 0x3baad5ea08307808 */ /* 0x040fe20000000000 */
[----:B------:R-:W-:Y:S01]  /*5100*/  FFMA R42, R43, R42, R44 ;  /* 0x0000002a2b2a7223 */ /* 0x000fe2000000002c */
[----:B------:R-:W-:Y:S01]  /*5110*/  FSEL R52, R8, 0.0052134888246655464172, P5 ;  /* 0x3baad5ea08347808 */ /* 0x000fe20002800000 */
[----:B------:R-:W-:Y:S01]  /*5120*/  FFMA R39, R40, R39, R41 ;  /* 0x0000002728277223 */ /* 0x000fe20000000029 */
[----:B------:R-:W-:Y:S01]  /*5130*/  FSEL R44, R10, 0.11284004896879196167, P1 ;  /* 0x3de718af0a2c7808 */ /* 0x000fe20000800000 */
[----:B------:R-:W-:Y:S01]  /*5140*/  FFMA R46, R47, R46, R48 ;  /* 0x0000002e2f2e7223 */ /* 0x000fe20000000030 */
[----:B------:R-:W-:Y:S01]  /*5150*/  FSEL R41, R11, -0.37612664699554443359, P4 ;  /* 0xbec093ac0b297808 */ /* 0x000fe20002000000 */
[----:B------:R-:W-:Y:S01]  /*5160*/  FFMA R50, R49, R50, R52 ;  /* 0x0000003231327223 */ /* 0x000fe20000000034 */
[----:B------:R-:W-:Y:S01]  /*5170*/  FSEL R48, -R9, -0.026868773624300956726, P0 ;  /* 0xbcdc1be709307808 */ /* 0x000fe20000000100 */
[----:B------:R-:W-:Y:S01]  /*5180*/  FFMA R42, R43, R42, R44 ;  /* 0x0000002a2b2a7223 */ /* 0x000fe2000000002c */
[----:B------:R-:W-:Y:S01]  /*5190*/  FSEL R52, -R9, -0.026868773624300956726, P5 ;  /* 0xbcdc1be709347808 */ /* 0x000fe20002800100 */
[----:B------:R-:W-:Y:S01]  /*51a0*/  FFMA R39, R40, R39, R41 ;  /* 0x0000002728277223 */ /* 0x000fe20000000029 */
[----:B------:R-:W-:Y:S01]  /*51b0*/  FSEL R44, R11, -0.37612664699554443359, P1 ;  /* 0xbec093ac0b2c7808 */ /* 0x000fe20000800000 */
[----:B------:R-:W-:Y:S01]  /*51c0*/  FFMA R46, R47, R46, R48 ;  /* 0x0000002e2f2e7223 */ /* 0x000fe20000000030 */
[----:B------:R-:W-:Y:S01]  /*51d0*/  FSEL R41, R12, 0.12837915122509002686, P4 ;  /* 0x3e0375d30c297808 */ /* 0x000fe20002000000 */
[----:B------:R-:W-:Y:S01]  /*51e0*/  FFMA R50, R49, R50, R52 ;  /* 0x0000003231327223 */ /* 0x000fe20000000034 */
[C---:B------:R-:W-:Y:S01]  /*51f0*/  FSEL R48, R10.reuse, 0.11284004896879196167, P0 ;  /* 0x3de718af0a307808 */ /* 0x040fe20000000000 */
[----:B------:R-:W-:Y:S01]  /*5200*/  FFMA R44, R43, R42, R44 ;  /* 0x0000002a2b2c7223 */ /* 0x000fe2000000002c */
[----:B------:R-:W-:Y:S01]  /*5210*/  FSEL R52, R10, 0.11284004896879196167, P5 ;  /* 0x3de718af0a347808 */ /* 0x000fe20002800000 */
[----:B------:R-:W-:Y:S01]  /*5220*/  FFMA R39, R40, R39, R41 ;  /* 0x0000002728277223 */ /* 0x000fe20000000029 */
[----:B------:R-:W-:Y:S01]  /*5230*/  FSEL R42, -|R51|, R51, P4 ;  /* 0x00000033332a7208 */ /* 0x000fe20002000300 */
[----:B------:R-:W-:Y:S01]  /*5240*/  FFMA R48, R47, R46, R48 ;  /* 0x0000002e2f307223 */ /* 0x000fe20000000030 */
[----:B------:R-:W-:Y:S01]  /*5250*/  FSEL R46, R12, 0.12837915122509002686, P1 ;  /* 0x3e0375d30c2e7808 */ /* 0x000fe20000800000 */
[----:B------:R-:W-:Y:S01]  /*5260*/  FFMA R52, R49, R50, R52 ;  /* 0x0000003231347223 */ /* 0x000fe20000000034 */
[----:B------:R-:W-:Y:S01]  /*5270*/  FSEL R50, R11, -0.37612664699554443359, P0 ;  /* 0xbec093ac0b327808 */ /* 0x000fe20000000000 */
[----:B------:R-:W-:Y:S01]  /*5280*/  FFMA R40, R39, R42, R42 ;  /* 0x0000002a27287223 */ /* 0x000fe2000000002a */
[----:B------:R-:W-:Y:S01]  /*5290*/  FSEL R42, -|R54|, R54, P1 ;  /* 0x00000036362a7208 */ /* 0x000fe20000800300 */
[----:B------:R-:W-:Y:S01]  /*52a0*/  FFMA R43, R43, R44, R46 ;  /* 0x0000002c2b2b7223 */ /* 0x000fe2000000002e */
[C---:B------:R-:W-:Y:S01]  /*52b0*/  FSEL R44, R12.reuse, 0.12837915122509002686, P0 ;  /* 0x3e0375d30c2c7808 */ /* 0x040fe20000000000 */
[----:B------:R-:W1:Y:S01]  /*52c0*/  @P4 MUFU.EX2 R46, R40 ;  /* 0x00000028002e4308 */ /* 0x000e620000000800 */
[----:B------:R-:W-:Y:S01]  /*52d0*/  FFMA R48, R47, R48, R50 ;  /* 0x000000302f307223 */ /* 0x000fe20000000032 */
[----:B------:R-:W-:Y:S01]  /*52e0*/  FSEL R50, R11, -0.37612664699554443359, P5 ;  /* 0xbec093ac0b327808 */ /* 0x000fe20002800000 */
[----:B------:R-:W-:Y:S01]  /*52f0*/  FFMA R43, R43, R42, R42 ;  /* 0x0000002a2b2b7223 */ /* 0x000fe2000000002a */
[----:B------:R-:W-:Y:S01]  /*5300*/  F2FP.F16.E4M3.UNPACK_B R41, R0.H1 ;  /* 0x00000000ff29723e */ /* 0x000fe200030006ff */
[----:B------:R-:W-:Y:S01]  /*5310*/  FFMA R44, R47, R48, R44 ;  /* 0x000000302f2c7223 */ /* 0x000fe2000000002c */
[----:B------:R-:W-:Y:S01]  /*5320*/  FSEL R47, -|R55|, R55, P0 ;  /* 0x00000037372f7208 */ /* 0x000fe20000000300 */
[----:B------:R-:W-:Y:S01]  /*5330*/  FFMA R50, R49, R52, R50 ;  /* 0x0000003431327223 */ /* 0x000fe20000000032 */
[----:B------:R-:W-:Y:S01]  /*5340*/  FSEL R52, R12, 0.12837915122509002686, P5 ;  /* 0x3e0375d30c347808 */ /* 0x000fe20002800000 */
[----:B------:R-:W2:Y:S01]  /*5350*/  @P1 MUFU.EX2 R48, R43 ;  /* 0x0000002b00301308 */ /* 0x000ea20000000800 */
[----:B------:R-:W-:-:S02]  /*5360*/  HADD2.F32 R39, -RZ, R41.H0_H0 ;  /* 0x20000029ff277230 */ /* 0x000fc40000004100 */
[----:B------:R-:W-:Y:S01]  /*5370*/  FFMA R44, R44, R47, R47 ;  /* 0x0000002f2c2c7223 */ /* 0x000fe2000000002f */
[----:B------:R-:W-:Y:S02]  /*5380*/  HADD2.F32 R41, -RZ, R41.H1_H1 ;  /* 0x30000029ff297230 */ /* 0x000fe40000004100 */
[----:B------:R-:W-:Y:S01]  /*5390*/  FFMA R52, R49, R50, R52 ;  /* 0x0000003231347223 */ /* 0x000fe20000000034 */
[----:B------:R-:W-:Y:S01]  /*53a0*/  FSEL R49, -|R56|, R56, P5 ;  /* 0x0000003838317208 */ /* 0x000fe20002800300 */
[----:B------:R-:W-:Y:S01]  /*53b0*/  FFMA R39, R90, R39, R145 ;  /* 0x000000275a277223 */ /* 0x000fe20000000091 */
[----:B------:R-:W-:Y:S01]  /*53c0*/  F2FP.F16.E4M3.UNPACK_B R42, R4 ;  /* 0x00000004ff2a723e */ /* 0x000fe200020006ff */
[----:B-1----:R-:W-:Y:S01]  /*53d0*/  @P4 FADD R47, -R46, 1 ;  /* 0x3f8000002e2f4421 */ /* 0x002fe20000000100 */
[----:B------:R-:W1:Y:S01]  /*53e0*/  @P0 MUFU.EX2 R50, R44 ;  /* 0x0000002c00320308 */ /* 0x000e620000000800 */
[----:B------:R-:W-:Y:S01]  /*53f0*/  FFMA R46, R52, R49, R49 ;  /* 0x00000031342e7223 */ /* 0x000fe20000000031 */
[----:B------:R-:W-:Y:S01]  /*5400*/  FFMA R41, R90, R41, R45 ;  /* 0x000000295a297223 */ /* 0x000fe2000000002d */
[--C-:B------:R-:W-:Y:S01]  /*5410*/  HADD2.F32 R45, -RZ, R42.reuse.H0_H0 ;  /* 0x2000002aff2d7230 */ /* 0x100fe20000004100 */
[----:B------:R-:W-:Y:S01]  /*5420*/  @P4 LOP3.LUT R40, R47, 0x80000000, R51, 0xb8, !PT ;  /* 0x800000002f284812 */ /* 0x000fe200078eb833 */
[----:B------:R-:W-:-:S02]  /*5430*/  HADD2.F32 R47, -RZ, R42.H1_H1 ;  /* 0x3000002aff2f7230 */ /* 0x000fc40000004100 */
[----:B------:R-:W-:Y:S01]  /*5440*/  FMUL R60, R39, 0.70710676908493041992 ;  /* 0x3f3504f3273c7820 */ /* 0x000fe20000400000 */
[----:B------:R-:W-:Y:S01]  /*5450*/  FMUL R69, R41, 0.70710676908493041992 ;  /* 0x3f3504f329457820 */ /* 0x000fe20000400000 */
[----:B------:R-:W3:Y:S01]  /*5460*/  @P5 MUFU.EX2 R42, R46 ;  /* 0x0000002e002a5308 */ /* 0x000ee20000000800 */
[----:B--2---:R-:W-:Y:S01]  /*5470*/  @P1 FADD R48, -R48, 1 ;  /* 0x3f80000030301421 */ /* 0x004fe20000000100 */
[C---:B------:R-:W-:Y:S01]  /*5480*/  FMUL R51, R60.reuse, R60 ;  /* 0x0000003c3c337220 */ /* 0x040fe20000400000 */
[----:B------:R-:W-:Y:S01]  /*5490*/  FSETP.GE.AND P4, PT, |R60|, 1.0029599666595458984, PT ;  /* 0x3f8060fe3c00780b */ /* 0x000fe20003f86200 */
[----:B------:R-:W-:Y:S01]  /*54a0*/  FFMA R45, R90, R45, R143 ;  /* 0x0000002d5a2d7223 */ /* 0x000fe2000000008f */
[----:B------:R-:W-:Y:S01]  /*54b0*/  FMUL R49, R89, R142 ;  /* 0x0000008e59317220 */ /* 0x000fe20000400000 */
[----:B------:R-:W-:Y:S01]  /*54c0*/  @P1 LOP3.LUT R43, R48, 0x80000000, R54, 0xb8, !PT ;  /* 0x80000000302b1812 */ /* 0x000fe200078eb836 */
[----:B------:R-:W-:Y:S01]  /*54d0*/  FMUL R48, R69, R69 ;  /* 0x0000004545307220 */ /* 0x000fe20000400000 */
[----:B------:R-:W-:Y:S01]  /*54e0*/  FSEL R52, |R60|, R51, P4 ;  /* 0x000000333c347208 */ /* 0x000fe20002000200 */
[----:B-1----:R-:W-:Y:S01]  /*54f0*/  @P0 FADD R50, -R50, 1 ;  /* 0x3f80000032320421 */ /* 0x002fe20000000100 */
[----:B------:R-:W-:Y:S01]  /*5500*/  FSEL R51, R6, 8.4834944573231041431e-05, P4 ;  /* 0x38b1e96a06337808 */ /* 0x000fe20002000000 */
[----:B------:R-:W-:Y:S01]  /*5510*/  FMUL R67, R45, 0.70710676908493041992 ;  /* 0x3f3504f32d437820 */ /* 0x000fe20000400000 */
[----:B------:R-:W-:Y:S01]  /*5520*/  FSEL R53, -R7, -0.00082130916416645050049, P4 ;  /* 0xba574d2007357808 */ /* 0x000fe20002000100 */
[----:B------:R-:W-:Y:S01]  /*5530*/  FFMA R47, R90, R47, R49 ;  /* 0x0000002f5a2f7223 */ /* 0x000fe20000000031 */
[C---:B------:R-:W-:Y:S01]  /*5540*/  FSETP.GE.AND P1, PT, |R69|.reuse, 1.0029599666595458984, PT ;  /* 0x3f8060fe4500780b */ /* 0x040fe20003f26200 */
[----:B------:R-:W-:Y:S01]  /*5550*/  FADD R40, R40, 1 ;  /* 0x3f80000028287421 */ /* 0x000fe20000000000 */
[----:B------:R-:W-:Y:S01]  /*5560*/  @P0 LOP3.LUT R44, R50, 0x80000000, R55, 0xb8, !PT ;  /* 0x80000000322c0812 */ /* 0x000fe200078eb837 */
[----:B------:R-:W-:Y:S01]  /*5570*/  FFMA R53, R52, R51, R53 ;  /* 0x0000003334357223 */ /* 0x000fe20000000035 */
[----:B------:R-:W-:Y:S01]  /*5580*/  FSEL R54, |R69|, R48, P1 ;  /* 0x0000003045367208 */ /* 0x000fe20000800200 */
[----:B---3--:R-:W-:Y:S01]  /*5590*/  @P5 FADD R48, -R42, 1 ;  /* 0x3f8000002a305421 */ /* 0x008fe20000000100 */
[----:B------:R-:W-:Y:S01]  /*55a0*/  FSEL R49, R6, 8.4834944573231041431e-05, P1 ;  /* 0x38b1e96a06317808 */ /* 0x000fe20000800000 */
[----:B------:R-:W-:Y:S01]  /*55b0*/  FMUL R42, R67, R67 ;  /* 0x00000043432a7220 */ /* 0x000fe20000400000 */
[----:B------:R-:W-:Y:S01]  /*55c0*/  FSEL R51, -R7, -0.00082130916416645050049, P1 ;  /* 0xba574d2007337808 */ /* 0x000fe20000800100 */
[----:B------:R-:W-:Y:S01]  /*55d0*/  FMUL R58, R47, 0.70710676908493041992 ;  /* 0x3f3504f32f3a7820 */ /* 0x000fe20000400000 */
[----:B------:R-:W-:Y:S01]  /*55e0*/  FSETP.GE.AND P0, PT, |R67|, 1.0029599666595458984, PT ;  /* 0x3f8060fe4300780b */ /* 0x000fe20003f06200 */
[----:B------:R-:W-:Y:S01]  /*55f0*/  FADD R43, R43, 1 ;  /* 0x3f8000002b2b7421 */ /* 0x000fe20000000000 */
[----:B------:R-:W-:Y:S01]  /*5600*/  FSEL R61, R8, 0.0052134888246655464172, P1 ;  /* 0x3baad5ea083d7808 */ /* 0x000fe20000800000 */
[----:B------:R-:W-:Y:S01]  /*5610*/  FFMA R59, R54, R49, R51 ;  /* 0x00000031363b7223 */ /* 0x000fe20000000033 */
[----:B------:R-:W-:Y:S01]  /*5620*/  FSEL R42, |R67|, R42, P0 ;  /* 0x0000002a432a7208 */ /* 0x000fe20000000200 */
[----:B------:R-:W-:Y:S01]  /*5630*/  FADD R44, R44, 1 ;  /* 0x3f8000002c2c7421 */ /* 0x000fe20000000000 */
[----:B------:R-:W-:Y:S01]  /*5640*/  FSEL R49, R6, 8.4834944573231041431e-05, P0 ;  /* 0x38b1e96a06317808 */ /* 0x000fe20000000000 */
[----:B------:R-:W-:Y:S01]  /*5650*/  FFMA R63, R54, R59, R61 ;  /* 0x0000003b363f7223 */ /* 0x000fe2000000003d */
[----:B------:R-:W-:Y:S01]  /*5660*/  FSEL R51, -R7, -0.00082130916416645050049, P0 ;  /* 0xba574d2007337808 */ /* 0x000fe20000000100 */
[----:B------:R-:W-:Y:S01]  /*5670*/  FMUL R39, R39, 0.5 ;  /* 0x3f00000027277820 */ /* 0x000fe20000400000 */
[----:B------:R-:W-:Y:S01]  /*5680*/  FSEL R55, R8, 0.0052134888246655464172, P4 ;  /* 0x3baad5ea08377808 */ /* 0x000fe20002000000 */
[----:B------:R-:W-:Y:S01]  /*5690*/  FMUL R47, R47, 0.5 ;  /* 0x3f0000002f2f7820 */ /* 0x000fe20000400000 */
[----:B------:R-:W-:Y:S01]  /*56a0*/  @P5 LOP3.LUT R46, R48, 0x80000000, R56, 0xb8, !PT ;  /* 0x80000000302e5812 */ /* 0x000fe200078eb838 */
[----:B------:R-:W-:Y:S01]  /*56b0*/  FMUL R48, R58, R58 ;  /* 0x0000003a3a307220 */ /* 0x000fe20000400000 */
[----:B------:R-:W-:Y:S01]  /*56c0*/  FFMA R49, R42, R49, R51 ;  /* 0x000000312a317223 */ /* 0x000fe20000000033 */
[----:B------:R-:W-:Y:S01]  /*56d0*/  FSEL R59, -R9, -0.026868773624300956726, P4 ;  /* 0xbcdc1be7093b7808 */ /* 0x000fe20002000100 */
[----:B------:R-:W-:Y:S01]  /*56e0*/  FFMA R57, R52, R53, R55 ;  /* 0x0000003534397223 */ /* 0x000fe20000000037 */
[----:B------:R-:W-:Y:S01]  /*56f0*/  FSETP.GE.AND P5, PT, |R58|, 1.0029599666595458984, PT ;  /* 0x3f8060fe3a00780b */ /* 0x000fe20003fa6200 */
[----:B------:R-:W-:Y:S01]  /*5700*/  FADD R46, R46, 1 ;  /* 0x3f8000002e2e7421 */ /* 0x000fe20000000000 */
[----:B------:R-:W-:Y:S01]  /*5710*/  FSEL R51, R8, 0.0052134888246655464172, P0 ;  /* 0x3baad5ea08337808 */ /* 0x000fe20000000000 */
[----:B------:R-:W-:Y:S01]  /*5720*/  FFMA R57, R52, R57, R59 ;  /* 0x0000003934397223 */ /* 0x000fe2000000003b */
[----:B------:R-:W-:Y:S01]  /*5730*/  FSEL R61, R10, 0.11284004896879196167, P4 ;  /* 0x3de718af0a3d7808 */ /* 0x000fe20002000000 */
[----:B------:R-:W-:Y:S01]  /*5740*/  FMUL R33, R40, R33 ;  /* 0x0000002128217220 */ /* 0x000fe20000400000 */
[----:B------:R-:W-:Y:S01]  /*5750*/  FSEL R48, |R58|, R48, P5 ;  /* 0x000000303a307208 */ /* 0x000fe20002800200 */
[----:B------:R-:W-:Y:S01]  /*5760*/  FFMA R49, R42, R49, R51 ;  /* 0x000000312a317223 */ /* 0x000fe20000000033 */
[----:B------:R-:W-:Y:S01]  /*5770*/  FSEL R53, R6, 8.4834944573231041431e-05, P5 ;  /* 0x38b1e96a06357808 */ /* 0x000fe20002800000 */
[----:B------:R-:W-:Y:S01]  /*5780*/  FFMA R57, R52, R57, R61 ;  /* 0x0000003934397223 */ /* 0x000fe2000000003d */
[----:B------:R-:W-:Y:S01]  /*5790*/  FSEL R55, -R7, -0.00082130916416645050049, P5 ;  /* 0xba574d2007377808 */ /* 0x000fe20002800100 */
[----:B------:R-:W-:Y:S01]  /*57a0*/  FMUL R36, R43, R36 ;  /* 0x000000242b247220 */ /* 0x000fe20000400000 */
[----:B------:R-:W-:Y:S01]  /*57b0*/  FSEL R51, -R9, -0.026868773624300956726, P0 ;  /* 0xbcdc1be709337808 */ /* 0x000fe20000000100 */
[----:B------:R-:W-:Y:S01]  /*57c0*/  FMUL R37, R44, R37 ;  /* 0x000000252c257220 */ /* 0x000fe20000400000 */
[----:B------:R-:W-:Y:S01]  /*57d0*/  FSEL R59, R11, -0.37612664699554443359, P4 ;  /* 0xbec093ac0b3b7808 */ /* 0x000fe20002000000 */
[----:B------:R-:W-:Y:S01]  /*57e0*/  FFMA R53, R48, R53, R55 ;  /* 0x0000003530357223 */ /* 0x000fe20000000037 */
[C---:B------:R-:W-:Y:S01]  /*57f0*/  FSEL R65, -R9.reuse, -0.026868773624300956726, P1 ;  /* 0xbcdc1be709417808 */ /* 0x040fe20000800100 */
[----:B------:R-:W-:Y:S01]  /*5800*/  FFMA R49, R42, R49, R51 ;  /* 0x000000312a317223 */ /* 0x000fe20000000033 */
[----:B------:R-:W-:Y:S01]  /*5810*/  FSEL R55, R8, 0.0052134888246655464172, P5 ;  /* 0x3baad5ea08377808 */ /* 0x000fe20002800000 */
[----:B------:R-:W-:Y:S01]  /*5820*/  FFMA R57, R52, R57, R59 ;  /* 0x0000003934397223 */ /* 0x000fe2000000003b */
[----:B------:R-:W-:Y:S01]  /*5830*/  FSEL R51, R10, 0.11284004896879196167, P0 ;  /* 0x3de718af0a337808 */ /* 0x000fe20000000000 */
[----:B------:R-:W-:Y:S01]  /*5840*/  FFMA R63, R54, R63, R65 ;  /* 0x0000003f363f7223 */ /* 0x000fe20000000041 */
[----:B------:R-:W-:Y:S01]  /*5850*/  FSEL R61, R10, 0.11284004896879196167, P1 ;  /* 0x3de718af0a3d7808 */ /* 0x000fe20000800000 */
[----:B------:R-:W-:Y:S01]  /*5860*/  FFMA R53, R48, R53, R55 ;  /* 0x0000003530357223 */ /* 0x000fe20000000037 */
[----:B------:R-:W-:Y:S01]  /*5870*/  FSEL R59, R12, 0.12837915122509002686, P4 ;  /* 0x3e0375d30c3b7808 */ /* 0x000fe20002000000 */
[----:B------:R-:W-:Y:S01]  /*5880*/  FFMA R49, R42, R49, R51 ;  /* 0x000000312a317223 */ /* 0x000fe20000000033 */
[----:B------:R-:W-:Y:S01]  /*5890*/  FSEL R55, -R9, -0.026868773624300956726, P5 ;  /* 0xbcdc1be709377808 */ /* 0x000fe20002800100 */
[----:B------:R-:W-:Y:S01]  /*58a0*/  FFMA R61, R54, R63, R61 ;  /* 0x0000003f363d7223 */ /* 0x000fe2000000003d */
[C---:B------:R-:W-:Y:S01]  /*58b0*/  FSEL R65, R11.reuse, -0.37612664699554443359, P1 ;  /* 0xbec093ac0b417808 */ /* 0x040fe20000800000 */
[----:B------:R-:W-:Y:S01]  /*58c0*/  FFMA R57, R52, R57, R59 ;  /* 0x0000003934397223 */ /* 0x000fe2000000003b */
[----:B------:R-:W-:Y:S01]  /*58d0*/  FSEL R50, -|R60|, R60, P4 ;  /* 0x0000003c3c327208 */ /* 0x000fe20002000300 */
[----:B------:R-:W-:Y:S01]  /*58e0*/  FFMA R55, R48, R53, R55 ;  /* 0x0000003530377223 */ /* 0x000fe20000000037 */
[----:B------:R-:W-:Y:S01]  /*58f0*/  FSEL R51, R11, -0.37612664699554443359, P0 ;  /* 0xbec093ac0b337808 */ /* 0x000fe20000000000 */
[----:B------:R-:W-:Y:S01]  /*5900*/  FFMA R61, R54, R61, R65 ;  /* 0x0000003d363d7223 */ /* 0x000fe20000000041 */
[C---:B------:R-:W-:Y:S01]  /*5910*/  FSEL R63, R12.reuse, 0.12837915122509002686, P1 ;  /* 0x3e0375d30c3f7808 */ /* 0x040fe20000800000 */
[----:B------:R-:W-:Y:S01]  /*5920*/  FFMA R52, R57, R50, R50 ;  /* 0x0000003239347223 */ /* 0x000fe20000000032 */
[----:B------:R-:W-:Y:S01]  /*5930*/  FSEL R53, R12, 0.12837915122509002686, P0 ;  /* 0x3e0375d30c357808 */ /* 0x000fe20000000000 */
[----:B------:R-:W-:Y:S01]  /*5940*/  FFMA R49, R42, R49, R51 ;  /* 0x000000312a317223 */ /* 0x000fe20000000033 */
[----:B------:R-:W-:Y:S01]  /*5950*/  FSEL R57, R10, 0.11284004896879196167, P5 ;  /* 0x3de718af0a397808 */ /* 0x000fe20002800000 */
[----:B------:R-:W-:Y:S01]  /*5960*/  FFMA R61, R54, R61, R63 ;  /* 0x0000003d363d7223 */ /* 0x000fe2000000003f */
[----:B------:R-:W-:Y:S01]  /*5970*/  FSEL R50, -|R69|, R69, P1 ;  /* 0x0000004545327208 */ /* 0x000fe20000800300 */
[----:B------:R-:W1:Y:S01]  /*5980*/  @P4 MUFU.EX2 R54, R52 ;  /* 0x0000003400364308 */ /* 0x000e620000000800 */
[----:B------:R-:W-:Y:S01]  /*5990*/  FSEL R51, R11, -0.37612664699554443359, P5 ;  /* 0xbec093ac0b337808 */ /* 0x000fe20002800000 */
[----:B------:R-:W-:Y:S01]  /*59a0*/  FFMA R49, R42, R49, R53 ;  /* 0x000000312a317223 */ /* 0x000fe20000000035 */
[----:B------:R-:W-:Y:S01]  /*59b0*/  FFMA R55, R48, R55, R57 ;  /* 0x0000003730377223 */ /* 0x000fe20000000039 */
[----:B------:R-:W-:Y:S01]  /*59c0*/  FSEL R42, -|R67|, R67, P0 ;  /* 0x00000043432a7208 */ /* 0x000fe20000000300 */
[----:B------:R-:W-:Y:S01]  /*59d0*/  FFMA R61, R61, R50, R50 ;  /* 0x000000323d3d7223 */ /* 0x000fe20000000032 */
[----:B------:R-:W-:Y:S01]  /*59e0*/  FSEL R50, R12, 0.12837915122509002686, P5 ;  /* 0x3e0375d30c327808 */ /* 0x000fe20002800000 */
[----:B------:R-:W-:Y:S01]  /*59f0*/  FFMA R51, R48, R55, R51 ;  /* 0x0000003730337223 */ /* 0x000fe20000000033 */
[----:B------:R-:W-:Y:S01]  /*5a00*/  FSEL R53, -|R58|, R58, P5 ;  /* 0x0000003a3a357208 */ /* 0x000fe20002800300 */
[----:B------:R-:W-:Y:S01]  /*5a10*/  FFMA R49, R49, R42, R42 ;  /* 0x0000002a31317223 */ /* 0x000fe2000000002a */
[----:B------:R-:W2:Y:S01]  /*5a20*/  @P1 MUFU.EX2 R56, R61 ;  /* 0x0000003d00381308 */ /* 0x000ea20000000800 */
[----:B------:R-:W-:Y:S01]  /*5a30*/  FFMA R50, R48, R51, R50 ;  /* 0x0000003330327223 */ /* 0x000fe20000000032 */
[----:B------:R-:W-:Y:S01]  /*5a40*/  IMAD.SHL.U32 R48, R18, 0x10, RZ ;  /* 0x0000001012307824 */ /* 0x000fe200078e00ff */
[----:B------:R-:W-:-:S02]  /*5a50*/  SHF.R.U32.HI R55, RZ, 0x4, R18 ;  /* 0x00000004ff377819 */ /* 0x000fc40000011612 */
[----:B------:R-:W-:Y:S01]  /*5a60*/  FFMA R50, R50, R53, R53 ;  /* 0x0000003532327223 */ /* 0x000fe20000000035 */
[----:B------:R-:W-:Y:S01]  /*5a70*/  SHF.L.U32 R53, R18, 0x1, RZ ;  /* 0x0000000112357819 */ /* 0x000fe200000006ff */
[----:B-1----:R-:W-:Y:S01]  /*5a80*/  @P4 FADD R54, -R54, 1 ;  /* 0x3f80000036364421 */ /* 0x002fe20000000100 */
[----:B------:R-:W1:Y:S01]  /*5a90*/  @P0 MUFU.EX2 R42, R49 ;  /* 0x00000031002a0308 */ /* 0x000e620000000800 */
[----:B------:R-:W-:Y:S02]  /*5aa0*/  LOP3.LUT R48, R48, 0xe00, RZ, 0xc0, !PT ;  /* 0x00000e0030307812 */ /* 0x000fe400078ec0ff */
[----:B------:R-:W-:Y:S02]  /*5ab0*/  F2FP.SATFINITE.E4M3.F32.PACK_AB_MERGE_C R27, R27, R26, RZ ;  /* 0x0000001a1b1b723e */ /* 0x000fe400048070ff */
[----:B------:R-:W-:Y:S02]  /*5ac0*/  LOP3.LUT R53, R48, 0x6, R53, 0xf8, !PT ;  /* 0x0000000630357812 */ /* 0x000fe400078ef835 */
[----:B------:R-:W-:Y:S01]  /*5ad0*/  LOP3.LUT R48, R18, 0xff, RZ, 0xc0, !PT ;  /* 0x000000ff12307812 */ /* 0x000fe200078ec0ff */
[----:B------:R-:W3:Y:S01]  /*5ae0*/  @P5 MUFU.EX2 R51, R50 ;  /* 0x0000003200335308 */ /* 0x000ee20000000800 */
[----:B------:R-:W-:Y:S01]  /*5af0*/  @P4 LOP3.LUT R52, R54, 0x80000000, R60, 0xb8, !PT ;  /* 0x8000000036344812 */ /* 0x000fe200078eb83c */
[----:B--2---:R-:W-:Y:S01]  /*5b00*/  @P1 FADD R56, -R56, 1 ;  /* 0x3f80000038381421 */ /* 0x004fe20000000100 */
[----:B------:R-:W-:-:S02]  /*5b10*/  LOP3.LUT P4, RZ, R55, 0x1, RZ, 0xc0, !PT ;  /* 0x0000000137ff7812 */ /* 0x000fc4000788c0ff */
[----:B------:R-:W-:Y:S01]  /*5b20*/  LOP3.LUT R55, R62, 0x80, RZ, 0xc0, !PT ;  /* 0x000000803e377812 */ /* 0x000fe200078ec0ff */
[----:B------:R-:W-:Y:S01]  /*5b30*/  FADD R52, R52, 1 ;  /* 0x3f80000034347421 */ /* 0x000fe20000000000 */
[----:B------:R-:W-:Y:S01]  /*5b40*/  LOP3.LUT R62, R53, 0x60, R62, 0xf8, !PT ;  /* 0x00000060353e7812 */ /* 0x000fe200078ef83e */
[----:B------:R-:W-:Y:S02]  /*5b50*/  VIADD R53, R48, 0x1f ;  /* 0x0000001f30357836 */ /* 0x000fe40000000000 */
[----:B-1----:R-:W-:Y:S01]  /*5b60*/  @P0 FADD R48, -R42, 1 ;  /* 0x3f8000002a300421 */ /* 0x002fe20000000100 */
[----:B------:R-:W-:Y:S01]  /*5b70*/  @P1 LOP3.LUT R61, R56, 0x80000000, R69, 0xb8, !PT ;  /* 0x80000000383d1812 */ /* 0x000fe200078eb845 */
[----:B------:R-:W-:Y:S01]  /*5b80*/  FMUL R39, R52, R39 ;  /* 0x0000002734277220 */ /* 0x000fe20000400000 */
[----:B------:R-:W-:Y:S02]  /*5b90*/  LOP3.LUT R55, R55, 0x10, R18, 0xf8, !PT ;  /* 0x0000001037377812 */ /* 0x000fe400078ef812 */
[----:B------:R-:W-:Y:S01]  /*5ba0*/  @P0 LOP3.LUT R49, R48, 0x80000000, R67, 0xb8, !PT ;  /* 0x8000000030310812 */ /* 0x000fe200078eb843 */
[----:B------:R-:W-:Y:S01]  /*5bb0*/  FMUL R48, R13, 0.5 ;  /* 0x3f0000000d307820 */ /* 0x000fe20000400000 */
[----:B------:R-:W-:Y:S01]  /*5bc0*/  FMUL R13, R14, 0.5 ;  /* 0x3f0000000e0d7820 */ /* 0x000fe20000400000 */
[----:B---3--:R-:W-:Y:S01]  /*5bd0*/  @P5 FADD R51, -R51, 1 ;  /* 0x3f80000033335421 */ /* 0x008fe20000000100 */
[----:B------:R-:W-:Y:S01]  /*5be0*/  ISETP.GT.U32.AND P1, PT, R53, 0x3e, PT ;  /* 0x0000003e3500780c */ /* 0x000fe20003f24070 */
[----:B------:R-:W-:Y:S01]  /*5bf0*/  FMUL R14, R15, 0.5 ;  /* 0x3f0000000f0e7820 */ /* 0x000fe20000400000 */
[----:B------:R-:W-:Y:S01]  /*5c00*/  FMUL R24, R24, R13 ;  /* 0x0000000d18187220 */ /* 0x000fe20000400000 */
[----:B------:R-:W-:Y:S01]  /*5c10*/  FMUL R13, R28, 0.5 ;  /* 0x3f0000001c0d7820 */ /* 0x000fe20000400000 */
[----:B------:R-:W-:Y:S01]  /*5c20*/  @P5 LOP3.LUT R50, R51, 0x80000000, R58, 0xb8, !PT ;  /* 0x8000000033325812 */ /* 0x000fe200078eb83a */
[----:B------:R-:W-:Y:S01]  /*5c30*/  FMUL R21, R21, R48 ;  /* 0x0000003015157220 */ /* 0x000fe20000400000 */
[----:B------:R-:W-:Y:S01]  /*5c40*/  FMUL R25, R25, R14 ;  /* 0x0000000e19197220 */ /* 0x000fe20000400000 */
[----:B------:R-:W-:Y:S01]  /*5c50*/  FMUL R48, R29, R20 ;  /* 0x000000141d307220 */ /* 0x000fe20000400000 */
[----:B------:R-:W-:Y:S01]  /*5c60*/  FMUL R34, R34, R13 ;  /* 0x0000000d22227220 */ /* 0x000fe20000400000 */
[----:B------:R-:W-:Y:S01]  /*5c70*/  FMUL R13, R38, 0.5 ;  /* 0x3f000000260d7820 */ /* 0x000fe20000400000 */
[----:B------:R-:W-:Y:S01]  /*5c80*/  FMUL R20, R41, 0.5 ;  /* 0x3f00000029147820 */ /* 0x000fe20000400000 */
[----:B------:R-:W-:Y:S01]  /*5c90*/  FMUL R14, R45, 0.5 ;  /* 0x3f0000002d0e7820 */ /* 0x000fe20000400000 */
[----:B------:R-:W-:Y:S01]  /*5ca0*/  FADD R61, R61, 1 ;  /* 0x3f8000003d3d7421 */ /* 0x000fe20000000000 */
[----:B------:R-:W-:Y:S01]  /*5cb0*/  FADD R49, R49, 1 ;  /* 0x3f80000031317421 */ /* 0x000fe20000000000 */
[----:B------:R-:W-:Y:S01]  /*5cc0*/  FADD R50, R50, 1 ;  /* 0x3f80000032327421 */ /* 0x000fe20000000000 */
[----:B------:R-:W-:Y:S01]  /*5cd0*/  FMUL R46, R46, R13 ;  /* 0x0000000d2e2e7220 */ /* 0x000fe20000400000 */
[----:B------:R-:W-:Y:S01]  /*5ce0*/  FMUL R20, R61, R20 ;  /* 0x000000143d147220 */ /* 0x000fe20000400000 */
[----:B------:R-:W-:Y:S01]  /*5cf0*/  FMUL R49, R49, R14 ;  /* 0x0000000e31317220 */ /* 0x000fe20000400000 */
[----:B------:R-:W-:Y:S01]  /*5d00*/  FMUL R50, R50, R47 ;  /* 0x0000002f32327220 */ /* 0x000fe20000400000 */
[----:B------:R-:W-:-:S02]  /*5d10*/  MOV R14, 0x10 ;  /* 0x00000010000e7802 */ /* 0x000fc40000000f00 */
[----:B------:R-:W-:Y:S02]  /*5d20*/  LOP3.LUT R42, R62, R55, RZ, 0xfc, !PT ;  /* 0x000000373e2a7212 */ /* 0x000fe400078efcff */
[----:B------:R-:W-:Y:S02]  /*5d30*/  F2FP.SATFINITE.E4M3.F32.PACK_AB_MERGE_C R21, R24, R21, RZ ;  /* 0x000000151815723e */ /* 0x000fe400048070ff */
[----:B------:R-:W-:Y:S02]  /*5d40*/  F2FP.SATFINITE.E4M3.F32.PACK_AB_MERGE_C R25, R48, R25, RZ ;  /* 0x000000193019723e */ /* 0x000fe400048070ff */
[----:B------:R-:W-:Y:S02]  /*5d50*/  F2FP.SATFINITE.E4M3.F32.PACK_AB_MERGE_C R34, R35, R34, RZ ;  /* 0x000000222322723e */ /* 0x000fe400048070ff */
[----:B------:R-:W-:Y:S02]  /*5d60*/  F2FP.SATFINITE.E4M3.F32.PACK_AB_MERGE_C R36, R36, R33, RZ ;  /* 0x000000212424723e */ /* 0x000fe400048070ff */
[----:B------:R-:W-:-:S02]  /*5d70*/  F2FP.SATFINITE.E4M3.F32.PACK_AB_MERGE_C R46, R46, R37, RZ ;  /* 0x000000252e2e723e */ /* 0x000fc400048070ff */
[----:B------:R-:W-:Y:S02]  /*5d80*/  F2FP.SATFINITE.E4M3.F32.PACK_AB_MERGE_C R20, R20, R39, RZ ;  /* 0x000000271414723e */ /* 0x000fe400048070ff */
[----:B------:R-:W-:Y:S02]  /*5d90*/  F2FP.SATFINITE.E4M3.F32.PACK_AB_MERGE_C R49, R50, R49, RZ ;  /* 0x000000313231723e */ /* 0x000fe400048070ff */
[----:B------:R-:W-:Y:S01]  /*5da0*/  SEL R14, R14, 0xfffffff0, !P4 ;  /* 0xfffffff00e0e7807 */ /* 0x000fe20006000000 */
[----:B------:R-:W-:Y:S06]  /*5db0*/  @P1 BRA `(.L_x_61) ;  /* 0x0000000000041947 */ /* 0x000fec0003800000 */
[----:B------:R-:W-:-:S04]  /*5dc0*/  DEPBAR.LE SB0, 0x1 ;  /* 0x000080400000791a */ /* 0x000fc80000000000 */
.L_x_61:
[----:B------:R-:W-:Y:S05]  /*5dd0*/  WARPSYNC.ALL ;  /* 0x0000000000007948 */ /* 0x000fea0003800000 */
[----:B------:R-:W-:Y:S01]  /*5de0*/  BAR.SYNC.DEFER_BLOCKING 0x1, 0x100 ;  /* 0x0044000000007b1d */ /* 0x000fe20000010000 */
[----:B------:R-:W-:-:S04]  /*5df0*/  VIADD R13, R42, UR50 ;  /* 0x000000322a0d7c36 */ /* 0x000fc80008000000 */
[----:B------:R-:W-:Y:S01]  /*5e00*/  IMAD.IADD R13, R13, 0x1, R14 ;  /* 0x000000010d0d7824 */ /* 0x000fe200078e020e */
[----:B------:R-:W-:Y:S01]  /*5e10*/  BSSY B0, `(.L_x_62) ;  /* 0x0000016000007945 */ /* 0x000fe20003800000 */
[----:B------:R1:W-:Y:S04]  /*5e20*/  STS.U16 [R42+UR50+0x4200], R49 ;  /* 0x004200312a007988 */ /* 0x0003e80008000432 */
[----:B------:R1:W-:Y:S04]  /*5e30*/  STS.U16 [R42+UR50+0x4300], R21 ;  /* 0x004300152a007988 */ /* 0x0003e80008000432 */
[----:B------:R1:W-:Y:S04]  /*5e40*/  STS.U16 [R42+UR50+0x4208], R25 ;  /* 0x004208192a007988 */ /* 0x0003e80008000432 */
[----:B------:R1:W-:Y:S04]  /*5e50*/  STS.U16 [R42+UR50+0x4308], R27 ;  /* 0x0043081b2a007988 */ /* 0x0003e80008000432 */
[----:B------:R1:W-:Y:S04]  /*5e60*/  STS.U16 [R13+0x4200], R34 ;  /* 0x004200220d007388 */ /* 0x0003e80000000400 */
[----:B------:R1:W-:Y:S04]  /*5e70*/  STS.U16 [R13+0x4300], R36 ;  /* 0x004300240d007388 */ /* 0x0003e80000000400 */
[----:B------:R1:W-:Y:S04]  /*5e80*/  STS.U16 [R13+0x4208], R46 ;  /* 0x0042082e0d007388 */ /* 0x0003e80000000400 */
[----:B------:R1:W-:Y:S01]  /*5e90*/  STS.U16 [R13+0x4308], R20 ;  /* 0x004308140d007388 */ /* 0x0003e20000000400 */
[----:B------:R-:W-:Y:S01]  /*5ea0*/  @!PT LDS RZ, [RZ] ;  /* 0x00000000fffff984 */ /* 0x000fe20000000800 */
[----:B------:R-:W-:Y:S01]  /*5eb0*/  @!PT LDS RZ, [RZ] ;  /* 0x00000000fffff984 */ /* 0x000fe20000000800 */
[----:B------:R-:W-:Y:S01]  /*5ec0*/  @!PT LDS RZ, [RZ] ;  /* 0x00000000fffff984 */ /* 0x000fe20000000800 */
[----:B------:R-:W-:Y:S01]  /*5ed0*/  @!PT LDS RZ, [RZ] ;  /* 0x00000000fffff984 */ /* 0x000fe20000000800 */
[----:B------:R2:W-:Y:S06]  /*5ee0*/  MEMBAR.ALL.CTA ;  /* 0x0000000000007992 */ /* 0x0005ec0000008000 */
[----:B--2---:R-:W2:Y:S02]  /*5ef0*/  FENCE.VIEW.ASYNC.S ;  /* 0x00000000000073c6 */ /* 0x004ea40000000000 */
[----:B--2---:R-:W-:Y:S06]  /*5f00*/  BAR.SYNC.DEFER_BLOCKING 0x1, 0x100 ;  /* 0x0044000000007b1d */ /* 0x004fec0000010000 */
[----:B-1----:R-:W-:Y:S05]  /*5f10*/  @P1 BRA `(.L_x_63) ;  /* 0x0000000000141947 */ /* 0x002fea0003800000 */
[----:B------:R-:W-:Y:S02]  /*5f20*/  UIADD3 UR4, UP0, UR42, 0x4f0, URZ ;  /* 0x000004f02a047890 */ /* 0x000fe4000ff1e03f */
[----:B------:R-:W-:Y:S02]  /*5f30*/  UIADD3 UR44, UR50, 0x4200, URZ ;  /* 0x00004200322c7890 */ /* 0x000fe4000fffe03f */
[----:B------:R-:W-:-:S09]  /*5f40*/  UIADD3.X UR5, URZ, UR43, URZ, UP0, !UPT ;  /* 0x0000002b3f057290 */ /* 0x000fd200087fe43f */
[----:B------:R1:W-:Y:S02]  /*5f50*/  UTMASTG.3D [UR44], [UR4] ;  /* 0x0000002c040073b5 */ /* 0x0003e40008010000 */
[----:B-1----:R0:W-:Y:S02]  /*5f60*/  UTMACMDFLUSH ;  /* 0x00000000000079b7 */ /* 0x0021e40000000000 */
.L_x_63:
[----:B------:R-:W-:Y:S05]  /*5f70*/  BSYNC B0 ;  /* 0x0000000000007941 */ /* 0x000fea0003800000 */
.L_x_62:
[----:B------:R-:W-:Y:S04]  /*5f80*/  BSSY B0, `(.L_x_64) ;  /* 0x000002e000007945 */ /* 0x000fe80003800000 */
[----:B------:R-:W-:Y:S05]  /*5f90*/  @P3 BRA `(.L_x_65) ;  /* 0x0000000000b03947 */ /* 0x000fea0003800000 */
[----:B------:R-:W-:-:S13]  /*5fa0*/  ISETP.NE.AND P4, PT, R91, 0x3, PT ;  /* 0x000000035b00780c */ /* 0x000fda0003f85270 */
[----:B------:R-:W-:Y:S05]  /*5fb0*/  @!P4 BRA `(.L_x_66) ;  /* 0x000000000004c947 */ /* 0x000fea0003800000 */
[----:B------:R-:W-:Y:S01]  /*5fc0*/  BPT.TRAP 0x1 ;  /* 0x000000040000795c */ /* 0x000fe20000300000 */
.L_x_66:
[----:B------:R-:W-:Y:S01]  /*5fd0*/  LEA R26, R121, UR50, 0x3 ;  /* 0x00000032791a7c11 */ /* 0x000fe2000f8e18ff */
[----:B------:R-:W-:Y:S01]  /*5fe0*/  BSSY B1, `(.L_x_67) ;  /* 0x0000004000017945 */ /* 0x000fe20003800000 */
[----:B------:R-:W-:-:S04]  /*5ff0*/  SHF.L.U32 R15, R120, 0x1f, RZ ;  /* 0x0000001f780f7819 */ /* 0x000fc800000006ff */
[----:B------:R-:W1:Y:S02]  /*6000*/  SYNCS.PHASECHK.TRANS64.TRYWAIT P0, [R26+URZ+0xc0], R15 ;  /* 0x0000c00f1a0075a7 */ /* 0x000e64000800017f */
[----:B-1----:R-:W-:Y:S05]  /*6010*/  @!P0 BRA `(.L_x_68) ;  /* 0x0000009800408947 */ /* 0x002fea0003800000 */
.L_x_181:
[----:B------:R-:W-:Y:S05]  /*6020*/  BSYNC B1 ;  /* 0x0000000000017941 */ /* 0x000fea0003800000 */
.L_x_67:
[----:B------:R-:W-:Y:S04]  /*6030*/  BSSY B1, `(.L_x_69) ;  /* 0x0000011000017945 */ /* 0x000fe80003800000 */
[----:B------:R-:W-:Y:S05]  /*6040*/  @P2 BRA `(.L_x_70) ;  /* 0x00000000003c2947 */ /* 0x000fea0003800000 */
[----:B------:R-:W-:-:S05]  /*6050*/  LEA R27, R121, R42, 0xc ;  /* 0x0000002a791b7211 */ /* 0x000fca00078e60ff */
[----:B------:R-:W-:Y:S01]  /*6060*/  VIADD R25, R27, UR50 ;  /* 0x000000321b197c36 */ /* 0x000fe20008000000 */
[----:B------:R-:W-:Y:S03]  /*6070*/  LDS.U16 R4, [R27+UR50+0x300] ;  /* 0x000300321b047984 */ /* 0x000fe60008000400 */
[----:B------:R-:W-:Y:S01]  /*6080*/  IMAD.IADD R25, R25, 0x1, R14 ;  /* 0x0000000119197824 */ /* 0x000fe200078e020e */
[----:B------:R-:W2:Y:S04]  /*6090*/  LDS.U16 R3, [R27+UR50+0x200] ;  /* 0x000200321b037984 */ /* 0x000ea80008000400 */
[----:B------:R-:W-:Y:S04]  /*60a0*/  LDS.U16 R5, [R27+UR50+0x308] ;  /* 0x000308321b057984 */ /* 0x000fe80008000400 */
[----:B------:R-:W3:Y:S04]  /*60b0*/  LDS.U16 R0, [R27+UR50+0x208] ;  /* 0x000208321b007984 */ /* 0x000ee80008000400 */
[----:B-1----:R-:W-:Y:S04]  /*60c0*/  LDS.U16 R15, [R25+0x300] ;  /* 0x00030000190f7984 */ /* 0x002fe80000000400 */
[----:B------:R-:W1:Y:S04]  /*60d0*/  LDS.U16 R20, [R25+0x200] ;  /* 0x0002000019147984 */ /* 0x000e680000000400 */
[----:B------:R-:W-:Y:S04]  /*60e0*/  LDS.U16 R21, [R25+0x308] ;  /* 0x0003080019157984 */ /* 0x000fe80000000400 */
[----:B------:R-:W4:Y:S01]  /*60f0*/  LDS.U16 R24, [R25+0x208] ;  /* 0x0002080019187984 */ /* 0x000f220000000400 */
[----:B--2---:R-:W-:-:S02]  /*6100*/  PRMT R4, R3, 0x5410, R4 ;  /* 0x0000541003047816 */ /* 0x004fc40000000004 */
[----:B---3--:R-:W-:Y:S02]  /*6110*/  PRMT R5, R0, 0x5410, R5 ;  /* 0x0000541000057816 */ /* 0x008fe40000000005 */
[----:B-1----:R-:W-:Y:S02]  /*6120*/  PRMT R3, R20, 0x5410, R15 ;  /* 0x0000541014037816 */ /* 0x002fe4000000000f */
[----:B----4-:R-:W-:-:S07]  /*6130*/  PRMT R0, R24, 0x5410, R21 ;  /* 0x0000541018007816 */ /* 0x010fce0000000015 */
.L_x_70:
[----:B------:R-:W-:Y:S05]  /*6140*/  BSYNC B1 ;  /* 0x0000000000017941 */ /* 0x000fea0003800000 */
.L_x_69:
[----:B------:R-:W-:Y:S01]  /*6150*/  @!PT LDS RZ, [RZ] ;  /* 0x00000000fffff984 */ /* 0x000fe20000000800 */
[----:B------:R-:W-:Y:S01]  /*6160*/  @!PT LDS RZ, [RZ] ;  /* 0x00000000fffff984 */ /* 0x000fe20000000800 */
[----:B------:R-:W-:Y:S01]  /*6170*/  @!PT LDS RZ, [RZ] ;  /* 0x00000000fffff984 */ /* 0x000fe20000000800 */
[----:B------:R-:W-:Y:S01]  /*6180*/  @!PT LDS RZ, [RZ] ;  /* 0x00000000fffff984 */ /* 0x000fe20000000800 */
[----:B------:R2:W-:Y:S06]  /*6190*/  MEMBAR.ALL.CTA ;  /* 0x0000000000007992 */ /* 0x0005ec0000008000 */
[----:B--2---:R-:W2:Y:S01]  /*61a0*/  FENCE.VIEW.ASYNC.S ;  /* 0x00000000000073c6 */ /* 0x004ea20000000000 */
[----:B------:R-:W-:Y:S05]  /*61b0*/  @!P4 BRA `(.L_x_71) ;  /* 0x000000000004c947 */ /* 0x000fea0003800000 */
[----:B------:R-:W-:Y:S01]  /*61c0*/  BPT.TRAP 0x1 ;  /* 0x000000040000795c */ /* 0x000fe20000300000 */
.L_x_71:
[----:B------:R-:W3:Y:S01]  /*61d0*/  S2R R20, SR_CgaCtaId ;  /* 0x0000000000147919 */ /* 0x000ee20000008800 */
[----:B-1----:R-:W-:Y:S01]  /*61e0*/  IADD3 R15, R26, 0xe0, RZ ;  /* 0x000000e01a0f7810 */ /* 0x002fe20007ffe0ff */
[----:B------:R-:W-:-:S05]  /*61f0*/  VIADD R121, R121, 0x1 ;  /* 0x0000000179797836 */ /* 0x000fca0000000000 */
[----:B------:R-:W-:-:S04]  /*6200*/  ISETP.NE.AND P0, PT, R121, 0x4, PT ;  /* 0x000000047900780c */ /* 0x000fc80003f05270 */
[----:B------:R-:W-:Y:S02]  /*6210*/  SEL R121, R121, RZ, P0 ;  /* 0x000000ff79797207 */ /* 0x000fe40000000000 */
[----:B---3--:R-:W-:-:S04]  /*6220*/  PRMT R15, R20, 0x654, R15 ;  /* 0x00000654140f7816 */ /* 0x008fc8000000000f */
[----:B--2---:R1:W-:Y:S02]  /*6230*/  SYNCS.ARRIVE.TRANS64.RED.A1T0 RZ, [R15+URZ], RZ ;  /* 0x000000ff0fff79a7 */ /* 0x0043e4000810043f */
[----:B-1----:R-:W-:-:S04]  /*6240*/  SEL R15, RZ, 0x1, P0 ;  /* 0x00000001ff0f7807 */ /* 0x002fc80000000000 */
[----:B------:R-:W-:-:S07]  /*6250*/  LOP3.LUT R120, R120, R15, RZ, 0x3c, !PT ;  /* 0x0000000f78787212 */ /* 0x000fce00078e3cff */
.L_x_65:
[----:B------:R-:W-:Y:S05]  /*6260*/  BSYNC B0 ;  /* 0x0000000000007941 */ /* 0x000fea0003800000 */
.L_x_64:
[----:B------:R-:W-:Y:S01]  /*6270*/  F2FP.F16.E4M3.UNPACK_B R28, R4.H1 ;  /* 0x00000004ff1c723e */ /* 0x000fe200030006ff */
[C---:B------:R-:W-:Y:S01]  /*6280*/  FMUL R15, R89.reuse, R141 ;  /* 0x0000008d590f7220 */ /* 0x040fe20000400000 */
[C---:B------:R-:W-:Y:S01]  /*6290*/  FMUL R139, R89.reuse, R139 ;  /* 0x0000008b598b7220 */ /* 0x040fe20000400000 */
[----:B------:R-:W-:Y:S01]  /*62a0*/  F2FP.F16.E4M3.UNPACK_B R46, R3 ;  /* 0x00000003ff2e723e */ /* 0x000fe200020006ff */
[C---:B------:R-:W-:Y:S01]  /*62b0*/  FMUL R135, R89.reuse, R135 ;  /* 0x0000008759877220 */ /* 0x040fe20000400000 */
[----:B------:R-:W-:Y:S01]  /*62c0*/  HADD2.F32 R20, -RZ, R28.H0_H0 ;  /* 0x2000001cff147230 */ /* 0x000fe20000004100 */
[----:B------:R-:W-:Y:S01]  /*62d0*/  F2FP.F16.E4M3.UNPACK_B R57, R0.H1 ;  /* 0x00000000ff39723e */ /* 0x000fe200030006ff */
[C---:B------:R-:W-:Y:S01]  /*62e0*/  FMUL R129, R89.reuse, R129 ;  /* 0x0000008159817220 */ /* 0x040fe20000400000 */
[--C-:B------:R-:W-:Y:S02]  /*62f0*/  HADD2.F32 R40, -RZ, R46.reuse.H0_H0 ;  /* 0x2000002eff287230 */ /* 0x100fe40000004100 */
[----:B------:R-:W-:Y:S01]  /*6300*/  FMUL R127, R89, R127 ;  /* 0x0000007f597f7220 */ /* 0x000fe20000400000 */
[----:B------:R-:W-:Y:S01]  /*6310*/  FFMA R15, R90, R20, R15 ;  /* 0x000000145a0f7223 */ /* 0x000fe2000000000f */
[----:B------:R-:W-:-:S02]  /*6320*/  HADD2.F32 R46, -RZ, R46.H1_H1 ;  /* 0x3000002eff2e7230 */ /* 0x000fc40000004100 */
[--C-:B------:R-:W-:Y:S02]  /*6330*/  HADD2.F32 R56, -RZ, R57.reuse.H0_H0 ;  /* 0x20000039ff387230 */ /* 0x100fe40000004100 */
[C---:B------:R-:W-:Y:S01]  /*6340*/  FMUL R27, R15.reuse, 0.70710676908493041992 ;  /* 0x3f3504f30f1b7820 */ /* 0x040fe20000400000 */
[----:B------:R-:W-:Y:S02]  /*6350*/  HADD2.F32 R57, -RZ, R57.H1_H1 ;  /* 0x30000039ff397230 */ /* 0x000fe40000004100 */
[----:B------:R-:W-:Y:S01]  /*6360*/  FMUL R15, R15, 0.5 ;  /* 0x3f0000000f0f7820 */ /* 0x000fe20000400000 */
[C---:B------:R-:W-:Y:S01]  /*6370*/  FMUL R20, R27.reuse, R27 ;  /* 0x0000001b1b147220 */ /* 0x040fe20000400000 */
[----:B------:R-:W-:-:S04]  /*6380*/  FSETP.GE.AND P0, PT, |R27|, 1.0029599666595458984, PT ;  /* 0x3f8060fe1b00780b */ /* 0x000fc80003f06200 */
[----:B------:R-:W-:Y:S02]  /*6390*/  FSEL R20, |R27|, R20, P0 ;  /* 0x000000141b147208 */ /* 0x000fe40000000200 */
[----:B------:R-:W-:Y:S02]  /*63a0*/  FSEL R21, R6, 8.4834944573231041431e-05, P0 ;  /* 0x38b1e96a06157808 */ /* 0x000fe40000000000 */
[----:B------:R-:W-:Y:S02]  /*63b0*/  FSEL R25, -R7, -0.00082130916416645050049, P0 ;  /* 0xba574d2007197808 */ /* 0x000fe40000000100 */
[----:B------:R-:W-:Y:S02]  /*63c0*/  FSEL R24, R8, 0.0052134888246655464172, P0 ;  /* 0x3baad5ea08187808 */ /* 0x000fe40000000000 */
[----:B------:R-:W-:Y:S01]  /*63d0*/  FSEL R26, -R9, -0.026868773624300956726, P0 ;  /* 0xbcdc1be7091a7808 */ /* 0x000fe20000000100 */
[----:B------:R-:W-:Y:S01]  /*63e0*/  FFMA R21, R20, R21, R25 ;  /* 0x0000001514157223 */ /* 0x000fe20000000019 */
[----:B------:R-:W-:-:S03]  /*63f0*/  FSEL R25, -|R27|, R27, P0 ;  /* 0x0000001b1b197208 */ /* 0x000fc60000000300 */
[----:B------:R-:W-:Y:S01]  /*6400*/  FFMA R21, R20, R21, R24 ;  /* 0x0000001514157223 */ /* 0x000fe20000000018 */
[----:B------:R-:W-:-:S03]  /*6410*/  FSEL R24, R10, 0.11284004896879196167, P0 ;  /* 0x3de718af0a187808 */ /* 0x000fc60000000000 */
[----:B------:R-:W-:Y:S01]  /*6420*/  FFMA R21, R20, R21, R26 ;  /* 0x0000001514157223 */ /* 0x000fe2000000001a */
[----:B------:R-:W-:-:S03]  /*6430*/  FSEL R26, R11, -0.37612664699554443359, P0 ;  /* 0xbec093ac0b1a7808 */ /* 0x000fc60000000000 */
[----:B------:R-:W-:Y:S01]  /*6440*/  FFMA R21, R20, R21, R24 ;  /* 0x0000001514157223 */ /* 0x000fe20000000018 */
[----:B------:R-:W-:-:S03]  /*6450*/  FSEL R24, R12, 0.12837915122509002686, P0 ;  /* 0x3e0375d30c187808 */ /* 0x000fc60000000000 */
[----:B------:R-:W-:-:S04]  /*6460*/  FFMA R21, R20, R21, R26 ;  /* 0x0000001514157223 */ /* 0x000fc8000000001a */
[----:B------:R-:W-:Y:S01]  /*6470*/  FFMA R20, R20, R21, R24 ;  /* 0x0000001514147223 */ /* 0x000fe20000000018 */
[----:B------:R-:W-:Y:S01]  /*6480*/  F2FP.F16.E4M3.UNPACK_B R21, R5 ;  /* 0x00000005ff15723e */ /* 0x000fe200020006ff */
[----:B------:R-:W-:Y:S02]  /*6490*/  HADD2.F32 R24, -RZ, R28.H1_H1 ;  /* 0x3000001cff187230 */ /* 0x000fe40000004100 */
[----:B------:R-:W-:Y:S01]  /*64a0*/  FFMA R20, R20, R25, R25 ;  /* 0x0000001914147223 */ /* 0x000fe20000000019 */
[C---:B------:R-:W-:Y:S01]  /*64b0*/  FMUL R25, R89.reuse, R138 ;  /* 0x0000008a59197220 */ /* 0x040fe20000400000 */
[--C-:B------:R-:W-:Y:S02]  /*64c0*/  HADD2.F32 R28, -RZ, R21.reuse.H0_H0 ;  /* 0x20000015ff1c7230 */ /* 0x100fe40000004100 */
[----:B------:R-:W1:Y:S01]  /*64d0*/  @P0 MUFU.EX2 R26, R20 ;  /* 0x00000014001a0308 */ /* 0x000e620000000800 */
[----:B------:R-:W-:Y:S02]  /*64e0*/  HADD2.F32 R30, -RZ, R21.H1_H1 ;  /* 0x30000015ff1e7230 */ /* 0x000fe40000004100 */
[----:B------:R-:W-:-:S04]  /*64f0*/  FMUL R21, R89, R140 ;  /* 0x0000008c59157220 */ /* 0x000fc80000400000 */
[C---:B------:R-:W-:Y:S01]  /*6500*/  FFMA R24, R90.reuse, R24, R21 ;  /* 0x000000185a187223 */ /* 0x040fe20000000015 */
[C---:B------:R-:W-:Y:S01]  /*6510*/  FFMA R21, R90.reuse, R28, R139 ;  /* 0x0000001c5a157223 */ /* 0x040fe2000000008b */
[----:B------:R-:W-:Y:S02]  /*6520*/  FFMA R25, R90, R30, R25 ;  /* 0x0000001e5a197223 */ /* 0x000fe40000000019 */
[----:B------:R-:W-:Y:S01]  /*6530*/  FMUL R43, R24, 0.70710676908493041992 ;  /* 0x3f3504f3182b7820 */ /* 0x000fe20000400000 */
[----:B------:R-:W-:Y:S01]  /*6540*/  FMUL R36, R21, 0.70710676908493041992 ;  /* 0x3f3504f315247820 */ /* 0x000fe20000400000 */
[C---:B------:R-:W-:Y:S01]  /*6550*/  FMUL R45, R25.reuse, 0.70710676908493041992 ;  /* 0x3f3504f3192d7820 */ /* 0x040fe20000400000 */
[----:B------:R-:W-:Y:S02]  /*6560*/  FMUL R25, R25, 0.5 ;  /* 0x3f00000019197820 */ /* 0x000fe40000400000 */
[C---:B------:R-:W-:Y:S01]  /*6570*/  FMUL R28, R36.reuse, R36 ;  /* 0x00000024241c7220 */ /* 0x040fe20000400000 */
[----:B------:R-:W-:Y:S01]  /*6580*/  FSETP.GE.AND P4, PT, |R36|, 1.0029599666595458984, PT ;  /* 0x3f8060fe2400780b */ /* 0x000fe20003f86200 */
[----:B-1----:R-:W-:Y:S01]  /*6590*/  @P0 FADD R26, -R26, 1 ;  /* 0x3f8000001a1a0421 */ /* 0x002fe20000000100 */
[C---:B------:R-:W-:Y:S01]  /*65a0*/  FMUL R30, R45.reuse, R45 ;  /* 0x0000002d2d1e7220 */ /* 0x040fe20000400000 */
[----:B------:R-:W-:-:S02]  /*65b0*/  FSETP.GE.AND P5, PT, |R45|, 1.0029599666595458984, PT ;  /* 0x3f8060fe2d00780b */ /* 0x000fc40003fa6200 */
[----:B------:R-:W-:Y:S02]  /*65c0*/  FSEL R28, |R36|, R28, P4 ;  /* 0x0000001c241c7208 */ /* 0x000fe40002000200 */
[----:B------:R-:W-:Y:S01]  /*65d0*/  @P0 LOP3.LUT R20, R26, 0x80000000, R27, 0xb8, !PT ;  /* 0x800000001a140812 */ /* 0x000fe200078eb81b */
[C---:B------:R-:W-:Y:S01]  /*65e0*/  FMUL R26, R43.reuse, R43 ;  /* 0x0000002b2b1a7220 */ /* 0x040fe20000400000 */
[C---:B------:R-:W-:Y:S02]  /*65f0*/  FSETP.GE.AND P0, PT, |R43|.reuse, 1.0029599666595458984, PT ;  /* 0x3f8060fe2b00780b */ /* 0x040fe40003f06200 */
[----:B------:R-:W-:Y:S01]  /*6600*/  FSEL R31, R6, 8.4834944573231041431e-05, P4 ;  /* 0x38b1e96a061f7808 */ /* 0x000fe20002000000 */
[----:B------:R-:W-:Y:S01]  /*6610*/  FADD R20, R20, 1 ;  /* 0x3f80000014147421 */ /* 0x000fe20000000000 */
[----:B------:R-:W-:Y:S02]  /*6620*/  FSEL R26, |R43|, R26, P0 ;  /* 0x0000001a2b1a7208 */ /* 0x000fe40000000200 */
[----:B------:R-:W-:-:S02]  /*6630*/  FSEL R27, R6, 8.4834944573231041431e-05, P0 ;  /* 0x38b1e96a061b7808 */ /* 0x000fc40000000000 */
[C---:B------:R-:W-:Y:S02]  /*6640*/  FSEL R29, -R7.reuse, -0.00082130916416645050049, P0 ;  /* 0xba574d20071d7808 */ /* 0x040fe40000000100 */
[----:B------:R-:W-:Y:S02]  /*6650*/  FSEL R33, -R7, -0.00082130916416645050049, P4 ;  /* 0xba574d2007217808 */ /* 0x000fe40002000100 */
[----:B------:R-:W-:Y:S01]  /*6660*/  FSEL R32, |R45|, R30, P5 ;  /* 0x0000001e2d207208 */ /* 0x000fe20002800200 */
[----:B------:R-:W-:Y:S01]  /*6670*/  FFMA R27, R26, R27, R29 ;  /* 0x0000001b1a1b7223 */ /* 0x000fe2000000001d */
[----:B------:R-:W-:Y:S01]  /*6680*/  FSEL R29, R8, 0.0052134888246655464172, P0 ;  /* 0x3baad5ea081d7808 */ /* 0x000fe20000000000 */
[----:B------:R-:W-:Y:S01]  /*6690*/  FFMA R33, R28, R31, R33 ;  /* 0x0000001f1c217223 */ /* 0x000fe20000000021 */
[----:B------:R-:W-:Y:S02]  /*66a0*/  FSEL R37, R6, 8.4834944573231041431e-05, P5 ;  /* 0x38b1e96a06257808 */ /* 0x000fe40002800000 */
[----:B------:R-:W-:Y:S01]  /*66b0*/  FSEL R39, -R7, -0.00082130916416645050049, P5 ;  /* 0xba574d2007277808 */ /* 0x000fe20002800100 */
[----:B------:R-:W-:Y:S01]  /*66c0*/  FFMA R27, R26, R27, R29 ;  /* 0x0000001b1a1b7223 */ /* 0x000fe2000000001d */
[----:B------:R-:W-:-:S02]  /*66d0*/  FSEL R35, R8, 0.0052134888246655464172, P4 ;  /* 0x3baad5ea08237808 */ /* 0x000fc40002000000 */
[C---:B------:R-:W-:Y:S01]  /*66e0*/  FSEL R31, -R9.reuse, -0.026868773624300956726, P0 ;  /* 0xbcdc1be7091f7808 */ /* 0x040fe20000000100 */
[----:B------:R-:W-:Y:S01]  /*66f0*/  FFMA R37, R32, R37, R39 ;  /* 0x0000002520257223 */ /* 0x000fe20000000027 */
[----:B------:R-:W-:Y:S01]  /*6700*/  FSEL R41, R8, 0.0052134888246655464172, P5 ;  /* 0x3baad5ea08297808 */ /* 0x000fe20002800000 */
[----:B------:R-:W-:Y:S01]  /*6710*/  FFMA R33, R28, R33, R35 ;  /* 0x000000211c217223 */ /* 0x000fe20000000023 */
[----:B------:R-:W-:Y:S01]  /*6720*/  FSEL R29, R10, 0.11284004896879196167, P0 ;  /* 0x3de718af0a1d7808 */ /* 0x000fe20000000000 */
[----:B------:R-:W-:Y:S01]  /*6730*/  FFMA R27, R26, R27, R31 ;  /* 0x0000001b1a1b7223 */ /* 0x000fe2000000001f */
[----:B------:R-:W-:Y:S01]  /*6740*/  FSEL R35, -R9, -0.026868773624300956726, P4 ;  /* 0xbcdc1be709237808 */ /* 0x000fe20002000100 */
[----:B------:R-:W-:Y:S01]  /*6750*/  FFMA R41, R32, R37, R41 ;  /* 0x0000002520297223 */ /* 0x000fe20000000029 */
[----:B------:R-:W-:Y:S01]  /*6760*/  FSEL R31, R11, -0.37612664699554443359, P0 ;  /* 0xbec093ac0b1f7808 */ /* 0x000fe20000000000 */
        /* <DEDUP_REMOVED lines=17> */
[----:B------:R-:W-:Y:S01]  /*6880*/  FSEL R28, -|R36|, R36, P4 ;  /* 0x00000024241c7208 */ /* 0x000fe20002000300 */
[----:B------:R-:W-:Y:S01]  /*6890*/  FFMA R29, R32, R37, R29 ;  /* 0x00000025201d7223 */ /* 0x000fe2000000001d */
[----:B------:R-:W-:Y:S01]  /*68a0*/  FSEL R34, R12, 0.12837915122509002686, P5 ;  /* 0x3e0375d30c227808 */ /* 0x000fe20002800000 */
[----:B------:R-:W-:Y:S01]  /*68b0*/  FFMA R26, R26, R31, R31 ;  /* 0x0000001f1a1a7223 */ /* 0x000fe2000000001f */
[----:B------:R-:W-:Y:S01]  /*68c0*/  FMUL R31, R89, R136 ;  /* 0x00000088591f7220 */ /* 0x000fe20000400000 */
[----:B------:R-:W-:Y:S01]  /*68d0*/  FFMA R27, R27, R28, R28 ;  /* 0x0000001c1b1b7223 */ /* 0x000fe2000000001c */
[----:B------:R-:W-:Y:S01]  /*68e0*/  FSEL R28, -|R45|, R45, P5 ;  /* 0x0000002d2d1c7208 */ /* 0x000fe20002800300 */
[----:B------:R-:W-:Y:S01]  /*68f0*/  FFMA R29, R32, R29, R34 ;  /* 0x0000001d201d7223 */ /* 0x000fe20000000022 */
[----:B------:R-:W1:Y:S03]  /*6900*/  @P0 MUFU.EX2 R30, R26 ;  /* 0x0000001a001e0308 */ /* 0x000e660000000800 */
[----:B------:R-:W-:Y:S01]  /*6910*/  FFMA R28, R29, R28, R28 ;  /* 0x0000001c1d1c7223 */ /* 0x000fe2000000001c */
[----:B------:R-:W-:-:S04]  /*6920*/  F2FP.F16.E4M3.UNPACK_B R29, R5.H1 ;  /* 0x00000005ff1d723e */ /* 0x000fc800030006ff */
[----:B------:R-:W2:Y:S01]  /*6930*/  @P5 MUFU.EX2 R34, R28 ;  /* 0x0000001c00225308 */ /* 0x000ea20000000800 */
[--C-:B------:R-:W-:Y:S02]  /*6940*/  HADD2.F32 R35, -RZ, R29.reuse.H0_H0 ;  /* 0x2000001dff237230 */ /* 0x100fe40000004100 */
[----:B------:R-:W-:Y:S02]  /*6950*/  HADD2.F32 R38, -RZ, R29.H1_H1 ;  /* 0x3000001dff267230 */ /* 0x000fe40000004100 */
[----:B------:R-:W-:-:S03]  /*6960*/  FMUL R29, R89, R137 ;  /* 0x00000089591d7220 */ /* 0x000fc60000400000 */
[----:B------:R-:W3:Y:S01]  /*6970*/  @P4 MUFU.EX2 R33, R27 ;  /* 0x0000001b00214308 */ /* 0x000ee20000000800 */
[----:B------:R-:W-:Y:S01]  /*6980*/  FFMA R29, R90, R35, R29 ;  /* 0x000000235a1d7223 */ /* 0x000fe2000000001d */
[----:B-1----:R-:W-:Y:S01]  /*6990*/  @P0 FADD R32, -R30, 1 ;  /* 0x3f8000001e200421 */ /* 0x002fe20000000100 */
[C---:B------:R-:W-:Y:S01]  /*69a0*/  FFMA R31, R90.reuse, R38, R31 ;  /* 0x000000265a1f7223 */ /* 0x040fe2000000001f */
[----:B------:R-:W-:Y:S01]  /*69b0*/  FFMA R30, R90, R40, R135 ;  /* 0x000000285a1e7223 */ /* 0x000fe20000000087 */
[C---:B------:R-:W-:Y:S01]  /*69c0*/  FMUL R49, R29.reuse, 0.70710676908493041992 ;  /* 0x3f3504f31d317820 */ /* 0x040fe20000400000 */
[----:B------:R-:W-:Y:S01]  /*69d0*/  FMUL R29, R29, 0.5 ;  /* 0x3f0000001d1d7820 */ /* 0x000fe20000400000 */
[----:B------:R-:W-:Y:S01]  /*69e0*/  @P0 LOP3.LUT R26, R32, 0x80000000, R43, 0xb8, !PT ;  /* 0x80000000201a0812 */ /* 0x000fe200078eb82b */
[----:B------:R-:W-:Y:S01]  /*69f0*/  FMUL R51, R31, 0.70710676908493041992 ;  /* 0x3f3504f31f337820 */ /* 0x000fe20000400000 */
[----:B--2---:R-:W-:Y:S01]  /*6a00*/  @P5 FADD R34, -R34, 1 ;  /* 0x3f80000022225421 */ /* 0x004fe20000000100 */
[C---:B------:R-:W-:Y:S01]  /*6a10*/  FMUL R32, R49.reuse, R49 ;  /* 0x0000003131207220 */ /* 0x040fe20000400000 */
[----:B------:R-:W-:Y:S01]  /*6a20*/  FSETP.GE.AND P0, PT, |R49|, 1.0029599666595458984, PT ;  /* 0x3f8060fe3100780b */ /* 0x000fe20003f06200 */
[----:B------:R-:W-:Y:S01]  /*6a30*/  FMUL R44, R30, 0.70710676908493041992 ;  /* 0x3f3504f31e2c7820 */ /* 0x000fe20000400000 */
[----:B------:R-:W-:Y:S01]  /*6a40*/  FADD R26, R26, 1 ;  /* 0x3f8000001a1a7421 */ /* 0x000fe20000000000 */
[----:B------:R-:W-:Y:S01]  /*6a50*/  @P5 LOP3.LUT R28, R34, 0x80000000, R45, 0xb8, !PT ;  /* 0x80000000221c5812 */ /* 0x000fe200078eb82d */
[----:B------:R-:W-:Y:S01]  /*6a60*/  FMUL R34, R51, R51 ;  /* 0x0000003333227220 */ /* 0x000fe20000400000 */
[----:B------:R-:W-:Y:S01]  /*6a70*/  FSEL R32, |R49|, R32, P0 ;  /* 0x0000002031207208 */ /* 0x000fe20000000200 */
[----:B---3--:R-:W-:Y:S01]  /*6a80*/  @P4 FADD R33, -R33, 1 ;  /* 0x3f80000021214421 */ /* 0x008fe20000000100 */
[----:B------:R-:W-:Y:S01]  /*6a90*/  FSEL R35, -R7, -0.00082130916416645050049, P0 ;  /* 0xba574d2007237808 */ /* 0x000fe20000000100 */
[----:B------:R-:W-:Y:S01]  /*6aa0*/  FADD R28, R28, 1 ;  /* 0x3f8000001c1c7421 */ /* 0x000fe20000000000 */
[----:B------:R-:W-:-:S02]  /*6ab0*/  FSETP.GE.AND P5, PT, |R44|, 1.0029599666595458984, PT ;  /* 0x3f8060fe2c00780b */ /* 0x000fc40003fa6200 */
[----:B------:R-:W-:Y:S01]  /*6ac0*/  @P4 LOP3.LUT R27, R33, 0x80000000, R36, 0xb8, !PT ;  /* 0x80000000211b4812 */ /* 0x000fe200078eb824 */
[----:B------:R-:W-:Y:S01]  /*6ad0*/  FMUL R36, R44, R44 ;  /* 0x0000002c2c247220 */ /* 0x000fe20000400000 */
[----:B------:R-:W-:Y:S01]  /*6ae0*/  FSETP.GE.AND P4, PT, |R51|, 1.0029599666595458984, PT ;  /* 0x3f8060fe3300780b */ /* 0x000fe20003f86200 */
[----:B------:R-:W-:Y:S01]  /*6af0*/  FMUL R28, R28, R25 ;  /* 0x000000191c1c7220 */ /* 0x000fe20000400000 */
[C---:B------:R-:W-:Y:S01]  /*6b00*/  FSEL R33, R6.reuse, 8.4834944573231041431e-05, P0 ;  /* 0x38b1e96a06217808 */ /* 0x040fe20000000000 */
[----:B------:R-:W-:Y:S01]  /*6b10*/  FADD R27, R27, 1 ;  /* 0x3f8000001b1b7421 */ /* 0x000fe20000000000 */
[----:B------:R-:W-:Y:S02]  /*6b20*/  FSEL R34, |R51|, R34, P4 ;  /* 0x0000002233227208 */ /* 0x000fe40002000200 */
[----:B------:R-:W-:Y:S01]  /*6b30*/  FSEL R37, R6, 8.4834944573231041431e-05, P4 ;  /* 0x38b1e96a06257808 */ /* 0x000fe20002000000 */
[----:B------:R-:W-:Y:S01]  /*6b40*/  FFMA R33, R32, R33, R35 ;  /* 0x0000002120217223 */ /* 0x000fe20000000023 */
[----:B------:R-:W-:-:S02]  /*6b50*/  FSEL R39, -R7, -0.00082130916416645050049, P4 ;  /* 0xba574d2007277808 */ /* 0x000fc40002000100 */
[----:B------:R-:W-:Y:S02]  /*6b60*/  FSEL R35, R8, 0.0052134888246655464172, P0 ;  /* 0x3baad5ea08237808 */ /* 0x000fe40000000000 */
[----:B------:R-:W-:Y:S01]  /*6b70*/  FSEL R38, |R44|, R36, P5 ;  /* 0x000000242c267208 */ /* 0x000fe20002800200 */
[----:B------:R-:W-:Y:S01]  /*6b80*/  FFMA R39, R34, R37, R39 ;  /* 0x0000002522277223 */ /* 0x000fe20000000027 */
[----:B------:R-:W-:Y:S01]  /*6b90*/  FSEL R43, R6, 8.4834944573231041431e-05, P5 ;  /* 0x38b1e96a062b7808 */ /* 0x000fe20002800000 */
[----:B------:R-:W-:Y:S01]  /*6ba0*/  FFMA R33, R32, R33, R35 ;  /* 0x0000002120217223 */ /* 0x000fe20000000023 */
[----:B------:R-:W-:Y:S02]  /*6bb0*/  FSEL R45, -R7, -0.00082130916416645050049, P5 ;  /* 0xba574d20072d7808 */ /* 0x000fe40002800100 */
[----:B------:R-:W-:Y:S02]  /*6bc0*/  FSEL R41, R8, 0.0052134888246655464172, P4 ;  /* 0x3baad5ea08297808 */ /* 0x000fe40002000000 */
        /* <DEDUP_REMOVED lines=34> */
[----:B------:R-:W1:Y:S01]  /*6df0*/  @P0 MUFU.EX2 R36, R32 ;  /* 0x0000002000240308 */ /* 0x000e620000000800 */
[----:B------:R-:W-:Y:S01]  /*6e00*/  FMUL R39, R89, R132 ;  /* 0x0000008459277220 */ /* 0x000fe20000400000 */
[----:B------:R-:W-:Y:S01]  /*6e10*/  FFMA R37, R90, R46, R37 ;  /* 0x0000002e5a257223 */ /* 0x000fe20000000025 */
[----:B------:R-:W-:Y:S01]  /*6e20*/  FFMA R34, R35, R34, R34 ;  /* 0x0000002223227223 */ /* 0x000fe20000000022 */
[----:B------:R-:W-:-:S04]  /*6e30*/  F2FP.F16.E4M3.UNPACK_B R35, R3.H1 ;  /* 0x00000003ff23723e */ /* 0x000fc800030006ff */
[----:B------:R-:W2:Y:S01]  /*6e40*/  @P4 MUFU.EX2 R40, R33 ;  /* 0x0000002100284308 */ /* 0x000ea20000000800 */
[--C-:B------:R-:W-:Y:S02]  /*6e50*/  HADD2.F32 R50, -RZ, R35.reuse.H1_H1 ;  /* 0x30000023ff327230 */ /* 0x100fe40000004100 */
[----:B------:R-:W-:Y:S02]  /*6e60*/  HADD2.F32 R48, -RZ, R35.H0_H0 ;  /* 0x20000023ff307230 */ /* 0x000fe40000004100 */
[----:B------:R-:W-:-:S03]  /*6e70*/  FMUL R35, R89, R133 ;  /* 0x0000008559237220 */ /* 0x000fc60000400000 */
[----:B------:R-:W3:Y:S01]  /*6e80*/  @P5 MUFU.EX2 R41, R34 ;  /* 0x0000002200295308 */ /* 0x000ee20000000800 */
[----:B-1----:R-:W-:Y:S01]  /*6e90*/  @P0 FADD R38, -R36, 1 ;  /* 0x3f80000024260421 */ /* 0x002fe20000000100 */
[C---:B------:R-:W-:Y:S01]  /*6ea0*/  FFMA R36, R90.reuse, R50, R39 ;  /* 0x000000325a247223 */ /* 0x040fe20000000027 */
[----:B------:R-:W-:Y:S01]  /*6eb0*/  FFMA R35, R90, R48, R35 ;  /* 0x000000305a237223 */ /* 0x000fe20000000023 */
[C---:B------:R-:W-:Y:S01]  /*6ec0*/  FMUL R50, R37.reuse, 0.70710676908493041992 ;  /* 0x3f3504f325327820 */ /* 0x040fe20000400000 */
[----:B------:R-:W-:Y:S01]  /*6ed0*/  FMUL R37, R37, 0.5 ;  /* 0x3f00000025257820 */ /* 0x000fe20000400000 */
[----:B------:R-:W-:Y:S01]  /*6ee0*/  @P0 LOP3.LUT R32, R38, 0x80000000, R49, 0xb8, !PT ;  /* 0x8000000026200812 */ /* 0x000fe200078eb831 */
[----:B------:R-:W-:Y:S01]  /*6ef0*/  FMUL R55, R35, 0.70710676908493041992 ;  /* 0x3f3504f323377820 */ /* 0x000fe20000400000 */
[----:B------:R-:W-:Y:S01]  /*6f00*/  FMUL R38, R50, R50 ;  /* 0x0000003232267220 */ /* 0x000fe20000400000 */
[----:B--2---:R-:W-:Y:S01]  /*6f10*/  @P4 FADD R40, -R40, 1 ;  /* 0x3f80000028284421 */ /* 0x004fe20000000100 */
[----:B------:R-:W-:Y:S01]  /*6f20*/  FSETP.GE.AND P0, PT, |R50|, 1.0029599666595458984, PT ;  /* 0x3f8060fe3200780b */ /* 0x000fe20003f06200 */
[----:B------:R-:W-:Y:S01]  /*6f30*/  FMUL R52, R36, 0.70710676908493041992 ;  /* 0x3f3504f324347820 */ /* 0x000fe20000400000 */
[----:B------:R-:W-:-:S02]  /*6f40*/  FADD R32, R32, 1 ;  /* 0x3f80000020207421 */ /* 0x000fc40000000000 */
[----:B------:R-:W-:Y:S01]  /*6f50*/  @P4 LOP3.LUT R33, R40, 0x80000000, R51, 0xb8, !PT ;  /* 0x8000000028214812 */ /* 0x000fe200078eb833 */
[C---:B------:R-:W-:Y:S01]  /*6f60*/  FMUL R40, R55.reuse, R55 ;  /* 0x0000003737287220 */ /* 0x040fe20000400000 */
[----:B------:R-:W-:Y:S01]  /*6f70*/  FSETP.GE.AND P4, PT, |R55|, 1.0029599666595458984, PT ;  /* 0x3f8060fe3700780b */ /* 0x000fe20003f86200 */
[----:B---3--:R-:W-:Y:S01]  /*6f80*/  @P5 FADD R41, -R41, 1 ;  /* 0x3f80000029295421 */ /* 0x008fe20000000100 */
[----:B------:R-:W-:Y:S01]  /*6f90*/  FSEL R38, |R50|, R38, P0 ;  /* 0x0000002632267208 */ /* 0x000fe20000000200 */
[----:B------:R-:W-:Y:S01]  /*6fa0*/  FADD R33, R33, 1 ;  /* 0x3f80000021217421 */ /* 0x000fe20000000000 */
[----:B------:R-:W-:Y:S01]  /*6fb0*/  FSEL R39, R6, 8.4834944573231041431e-05, P0 ;  /* 0x38b1e96a06277808 */ /* 0x000fe20000000000 */
[----:B------:R-:W-:Y:S01]  /*6fc0*/  FMUL R29, R32, R29 ;  /* 0x0000001d201d7220 */ /* 0x000fe20000400000 */
[----:B------:R-:W-:Y:S01]  /*6fd0*/  @P5 LOP3.LUT R34, R41, 0x80000000, R44, 0xb8, !PT ;  /* 0x8000000029225812 */ /* 0x000fe200078eb82c */
[----:B------:R-:W-:Y:S01]  /*6fe0*/  FMUL R44, R52, R52 ;  /* 0x00000034342c7220 */ /* 0x000fe20000400000 */
[----:B------:R-:W-:-:S02]  /*6ff0*/  FSEL R41, -R7, -0.00082130916416645050049, P0 ;  /* 0xba574d2007297808 */ /* 0x000fc40000000100 */
[----:B------:R-:W-:Y:S01]  /*7000*/  FSEL R40, |R55|, R40, P4 ;  /* 0x0000002837287208 */ /* 0x000fe20002000200 */
[----:B------:R-:W-:Y:S01]  /*7010*/  FADD R34, R34, 1 ;  /* 0x3f80000022227421 */ /* 0x000fe20000000000 */
[----:B------:R-:W-:Y:S01]  /*7020*/  FSEL R43, R6, 8.4834944573231041431e-05, P4 ;  /* 0x38b1e96a062b7808 */ /* 0x000fe20002000000 */
[----:B------:R-:W-:Y:S01]  /*7030*/  FFMA R39, R38, R39, R41 ;  /* 0x0000002726277223 */ /* 0x000fe20000000029 */
[----:B------:R-:W-:Y:S02]  /*7040*/  FSEL R45, -R7, -0.00082130916416645050049, P4 ;  /* 0xba574d20072d7808 */ /* 0x000fe40002000100 */
[----:B------:R-:W-:Y:S02]  /*7050*/  FSETP.GE.AND P5, PT, |R52|, 1.0029599666595458984, PT ;  /* 0x3f8060fe3400780b */ /* 0x000fe40003fa6200 */
[----:B------:R-:W-:Y:S01]  /*7060*/  FSEL R41, R8, 0.0052134888246655464172, P0 ;  /* 0x3baad5ea08297808 */ /* 0x000fe20000000000 */
[----:B------:R-:W-:Y:S01]  /*7070*/  FFMA R45, R40, R43, R45 ;  /* 0x0000002b282d7223 */ /* 0x000fe2000000002d */
[----:B------:R-:W-:-:S02]  /*7080*/  FSEL R46, |R52|, R44, P5 ;  /* 0x0000002c342e7208 */ /* 0x000fc40002800200 */
        /* <DEDUP_REMOVED lines=40> */
[----:B------:R-:W-:-:S04]  /*7310*/  F2FP.F16.E4M3.UNPACK_B R41, R0 ;  /* 0x00000000ff29723e */ /* 0x000fc800020006ff */
[----:B------:R-:W2:Y:S01]  /*7320*/  @P5 MUFU.EX2 R47, R40 ;  /* 0x00000028002f5308 */ /* 0x000ea20000000800 */
[--C-:B------:R-:W-:Y:S02]  /*7330*/  HADD2.F32 R48, -RZ, R41.reuse.H0_H0 ;  /* 0x20000029ff307230 */ /* 0x100fe40000004100 */
[----:B------:R-:W-:Y:S02]  /*7340*/  HADD2.F32 R54, -RZ, R41.H1_H1 ;  /* 0x30000029ff367230 */ /* 0x000fe40000004100 */
[----:B------:R-:W-:Y:S01]  /*7350*/  FMUL R41, R89, R130 ;  /* 0x0000008259297220 */ /* 0x000fe20000400000 */
[----:B------:R-:W-:Y:S02]  /*7360*/  FFMA R43, R90, R48, R43 ;  /* 0x000000305a2b7223 */ /* 0x000fe4000000002b */
[----:B------:R-:W3:Y:S01]  /*7370*/  @P4 MUFU.EX2 R46, R39 ;  /* 0x00000027002e4308 */ /* 0x000ee20000000800 */
[----:B-1----:R-:W-:Y:S01]  /*7380*/  @P0 FADD R45, -R44, 1 ;  /* 0x3f8000002c2d0421 */ /* 0x002fe20000000100 */
[C---:B------:R-:W-:Y:S01]  /*7390*/  FFMA R44, R90.reuse, R54, R41 ;  /* 0x000000365a2c7223 */ /* 0x040fe20000000029 */
[----:B------:R-:W-:Y:S01]  /*73a0*/  FMUL R61, R43, 0.70710676908493041992 ;  /* 0x3f3504f32b3d7820 */ /* 0x000fe20000400000 */
[----:B------:R-:W-:-:S02]  /*73b0*/  FFMA R41, R90, R56, R129 ;  /* 0x000000385a297223 */ /* 0x000fc40000000081 */
[----:B------:R-:W-:Y:S01]  /*73c0*/  @P0 LOP3.LUT R38, R45, 0x80000000, R50, 0xb8, !PT ;  /* 0x800000002d260812 */ /* 0x000fe200078eb832 */
[----:B------:R-:W-:Y:S01]  /*73d0*/  FMUL R62, R44, 0.70710676908493041992 ;  /* 0x3f3504f32c3e7820 */ /* 0x000fe20000400000 */
[----:B------:R-:W-:Y:S01]  /*73e0*/  FMUL R45, R61, R61 ;  /* 0x0000003d3d2d7220 */ /* 0x000fe20000400000 */
[----:B--2---:R-:W-:Y:S01]  /*73f0*/  @P5 FADD R47, -R47, 1 ;  /* 0x3f8000002f2f5421 */ /* 0x004fe20000000100 */
[----:B------:R-:W-:Y:S01]  /*7400*/  FSETP.GE.AND P0, PT, |R61|, 1.0029599666595458984, PT ;  /* 0x3f8060fe3d00780b */ /* 0x000fe20003f06200 */
[----:B------:R-:W-:Y:S01]  /*7410*/  FMUL R64, R41, 0.70710676908493041992 ;  /* 0x3f3504f329407820 */ /* 0x000fe20000400000 */
[----:B------:R-:W-:Y:S01]  /*7420*/  FADD R38, R38, 1 ;  /* 0x3f80000026267421 */ /* 0x000fe20000000000 */
[----:B------:R-:W-:Y:S01]  /*7430*/  FMUL R44, R44, 0.5 ;  /* 0x3f0000002c2c7820 */ /* 0x000fe20000400000 */
[----:B------:R-:W-:Y:S01]  /*7440*/  @P5 LOP3.LUT R40, R47, 0x80000000, R52, 0xb8, !PT ;  /* 0x800000002f285812 */ /* 0x000fe200078eb834 */
[----:B------:R-:W-:Y:S01]  /*7450*/  FMUL R47, R62, R62 ;  /* 0x0000003e3e2f7220 */ /* 0x000fe20000400000 */
[----:B------:R-:W-:Y:S01]  /*7460*/  FSEL R45, |R61|, R45, P0 ;  /* 0x0000002d3d2d7208 */ /* 0x000fe20000000200 */
[----:B---3--:R-:W-:Y:S01]  /*7470*/  @P4 FADD R46, -R46, 1 ;  /* 0x3f8000002e2e4421 */ /* 0x008fe20000000100 */
[----:B------:R-:W-:Y:S01]  /*7480*/  FSEL R48, -R7, -0.00082130916416645050049, P0 ;  /* 0xba574d2007307808 */ /* 0x000fe20000000100 */
[C---:B------:R-:W-:Y:S01]  /*7490*/  FMUL R51, R64.reuse, R64 ;  /* 0x0000004040337220 */ /* 0x040fe20000400000 */
[----:B------:R-:W-:Y:S01]  /*74a0*/  FSETP.GE.AND P5, PT, |R64|, 1.0029599666595458984, PT ;  /* 0x3f8060fe4000780b */ /* 0x000fe20003fa6200 */
[----:B------:R-:W-:Y:S01]  /*74b0*/  FADD R40, R40, 1 ;  /* 0x3f80000028287421 */ /* 0x000fe20000000000 */
[----:B------:R-:W-:Y:S01]  /*74c0*/  @P4 LOP3.LUT R39, R46, 0x80000000, R55, 0xb8, !PT ;  /* 0x800000002e274812 */ /* 0x000fe200078eb837 */
[----:B------:R-:W-:Y:S01]  /*74d0*/  FMUL R41, R41, 0.5 ;  /* 0x3f00000029297820 */ /* 0x000fe20000400000 */
[----:B------:R-:W-:Y:S01]  /*74e0*/  FSETP.GE.AND P4, PT, |R62|, 1.0029599666595458984, PT ;  /* 0x3f8060fe3e00780b */ /* 0x000fe20003f86200 */
[----:B------:R-:W-:Y:S01]  /*74f0*/  FMUL R37, R38, R37 ;  /* 0x0000002526257220 */ /* 0x000fe20000400000 */
[----:B------:R-:W-:Y:S01]  /*7500*/  FSEL R46, R6, 8.4834944573231041431e-05, P0 ;  /* 0x38b1e96a062e7808 */ /* 0x000fe20000000000 */
[----:B------:R-:W-:Y:S01]  /*7510*/  FADD R39, R39, 1 ;  /* 0x3f80000027277421 */ /* 0x000fe20000000000 */
[----:B------:R-:W-:-:S02]  /*7520*/  FSEL R49, |R62|, R47, P4 ;  /* 0x0000002f3e317208 */ /* 0x000fc40002000200 */
[----:B------:R-:W-:Y:S01]  /*7530*/  FSEL R50, R6, 8.4834944573231041431e-05, P4 ;  /* 0x38b1e96a06327808 */ /* 0x000fe20002000000 */
[----:B------:R-:W-:Y:S01]  /*7540*/  FFMA R46, R45, R46, R48 ;  /* 0x0000002e2d2e7223 */ /* 0x000fe20000000030 */
[----:B------:R-:W-:Y:S02]  /*7550*/  FSEL R52, -R7, -0.00082130916416645050049, P4 ;  /* 0xba574d2007347808 */ /* 0x000fe40002000100 */
[----:B------:R-:W-:Y:S02]  /*7560*/  FSEL R48, R8, 0.0052134888246655464172, P0 ;  /* 0x3baad5ea08307808 */ /* 0x000fe40000000000 */
[----:B------:R-:W-:Y:S01]  /*7570*/  FSEL R51, |R64|, R51, P5 ;  /* 0x0000003340337208 */ /* 0x000fe20002800200 */
[----:B------:R-:W-:Y:S01]  /*7580*/  FFMA R52, R49, R50, R52 ;  /* 0x0000003231347223 */ /* 0x000fe20000000034 */
[----:B------:R-:W-:Y:S01]  /*7590*/  FSEL R56, R6, 8.4834944573231041431e-05, P5 ;  /* 0x38b1e96a06387808 */ /* 0x000fe20002800000 */
[----:B------:R-:W-:Y:S01]  /*75a0*/  FFMA R46, R45, R46, R48 ;  /* 0x0000002e2d2e7223 */ /* 0x000fe20000000030 */
[----:B------:R-:W-:-:S02]  /*75b0*/  FSEL R58, -R7, -0.00082130916416645050049, P5 ;  /* 0xba574d20073a7808 */ /* 0x000fc40002800100 */
[C---:B------:R-:W-:Y:S02]  /*75c0*/  FSEL R54, R8.reuse, 0.0052134888246655464172, P4 ;  /* 0x3baad5ea08367808 */ /* 0x040fe40002000000 */
[----:B------:R-:W-:Y:S01]  /*75d0*/  FSEL R50, -R9, -0.026868773624300956726, P0 ;  /* 0xbcdc1be709327808 */ /* 0x000fe20000000100 */
[----:B------:R-:W-:Y:S01]  /*75e0*/  FFMA R56, R51, R56, R58 ;  /* 0x0000003833387223 */ /* 0x000fe2000000003a */
[----:B------:R-:W-:Y:S01]  /*75f0*/  FSEL R60, R8, 0.0052134888246655464172, P5 ;  /* 0x3baad5ea083c7808 */ /* 0x000fe20002800000 */
[----:B------:R-:W-:Y:S01]  /*7600*/  FFMA R52, R49, R52, R54 ;  /* 0x0000003431347223 */ /* 0x000fe20000000036 */
[C---:B------:R-:W-:Y:S01]  /*7610*/  FSEL R48, R10.reuse, 0.11284004896879196167, P0 ;  /* 0x3de718af0a307808 */ /* 0x040fe20000000000 */
[----:B------:R-:W-:Y:S01]  /*7620*/  FFMA R46, R45, R46, R50 ;  /* 0x0000002e2d2e7223 */ /* 0x000fe20000000032 */
[----:B------:R-:W-:Y:S01]  /*7630*/  FSEL R54, -R9, -0.026868773624300956726, P4 ;  /* 0xbcdc1be709367808 */ /* 0x000fe20002000100 */
[----:B------:R-:W-:Y:S01]  /*7640*/  FFMA R60, R51, R56, R60 ;  /* 0x00000038333c7223 */ /* 0x000fe2000000003c */
[----:B------:R-:W-:Y:S01]  /*7650*/  FSEL R50, R11, -0.37612664699554443359, P0 ;  /* 0xbec093ac0b327808 */ /* 0x000fe20000000000 */
[----:B------:R-:W-:Y:S01]  /*7660*/  FFMA R46, R45, R46, R48 ;  /* 0x0000002e2d2e7223 */ /* 0x000fe20000000030 */
[----:B------:R-:W-:Y:S01]  /*7670*/  FSEL R56, R10, 0.11284004896879196167, P4 ;  /* 0x3de718af0a387808 */ /* 0x000fe20002000000 */
        /* <DEDUP_REMOVED lines=9> */
[----:B------:R-:W-:Y:S01]  /*7710*/  FSEL R47, -|R61|, R61, P0 ;  /* 0x0000003d3d2f7208 */ /* 0x000fe20000000300 */
[----:B------:R-:W-:Y:S01]  /*7720*/  FFMA R50, R49, R52, R50 ;  /* 0x0000003431327223 */ /* 0x000fe20000000032 */
[----:B------:R-:W-:Y:S01]  /*7730*/  FSEL R52, R11, -0.37612664699554443359, P5 ;  /* 0xbec093ac0b347808 */ /* 0x000fe20002800000 */
[C---:B------:R-:W-:Y:S01]  /*7740*/  FFMA R54, R51.reuse, R58, R54 ;  /* 0x0000003a33367223 */ /* 0x040fe20000000036 */
[----:B------:R-:W-:Y:S01]  /*7750*/  FSEL R48, R12, 0.12837915122509002686, P4 ;  /* 0x3e0375d30c307808 */ /* 0x000fe20002000000 */
[----:B------:R-:W-:Y:S01]  /*7760*/  FFMA R53, R46, R47, R47 ;  /* 0x0000002f2e357223 */ /* 0x000fe2000000002f */
[----:B------:R-:W-:Y:S01]  /*7770*/  FSEL R47, R12, 0.12837915122509002686, P5 ;  /* 0x3e0375d30c2f7808 */ /* 0x000fe20002800000 */
[----:B------:R-:W-:Y:S01]  /*7780*/  FFMA R52, R51, R54, R52 ;  /* 0x0000003633347223 */ /* 0x000fe20000000034 */
[----:B------:R-:W-:Y:S01]  /*7790*/  FSEL R45, -|R62|, R62, P4 ;  /* 0x0000003e3e2d7208 */ /* 0x000fe20002000300 */
[----:B------:R-:W-:Y:S01]  /*77a0*/  FFMA R48, R49, R50, R48 ;  /* 0x0000003231307223 */ /* 0x000fe20000000030 */
[----:B------:R-:W-:Y:S01]  /*77b0*/  FSEL R50, -|R64|, R64, P5 ;  /* 0x0000004040327208 */ /* 0x000fe20002800300 */
[----:B------:R-:W-:Y:S01]  /*77c0*/  FFMA R47, R51, R52, R47 ;  /* 0x00000034332f7223 */ /* 0x000fe2000000002f */
[----:B------:R-:W1:Y:S01]  /*77d0*/  @P0 MUFU.EX2 R46, R53 ;  /* 0x00000035002e0308 */ /* 0x000e620000000800 */
[----:B------:R-:W-:Y:S01]  /*77e0*/  FFMA R55, R48, R45, R45 ;  /* 0x0000002d30377223 */ /* 0x000fe2000000002d */
[----:B------:R-:W-:Y:S01]  /*77f0*/  F2FP.F16.E4M3.UNPACK_B R45, R4 ;  /* 0x00000004ff2d723e */ /* 0x000fe200020006ff */
[----:B------:R-:W-:Y:S01]  /*7800*/  FFMA R56, R47, R50, R50 ;  /* 0x000000322f387223 */ /* 0x000fe20000000032 */
[----:B------:R-:W-:-:S03]  /*7810*/  FMUL R47, R89, R128 ;  /* 0x00000080592f7220 */ /* 0x000fc60000400000 */
[--C-:B------:R-:W-:Y:S01]  /*7820*/  HADD2.F32 R50, -RZ, R45.reuse.H0_H0 ;  /* 0x2000002dff327230 */ /* 0x100fe20000004100 */
[----:B------:R-:W2:Y:S01]  /*7830*/  @P5 MUFU.EX2 R49, R56 ;  /* 0x0000003800315308 */ /* 0x000ea20000000800 */
[C---:B------:R-:W-:Y:S01]  /*7840*/  FFMA R59, R90.reuse, R57, R47 ;  /* 0x000000395a3b7223 */ /* 0x040fe2000000002f */
[----:B------:R-:W-:Y:S02]  /*7850*/  HADD2.F32 R52, -RZ, R45.H1_H1 ;  /* 0x3000002dff347230 */ /* 0x000fe40000004100 */
[----:B------:R-:W-:Y:S01]  /*7860*/  FMUL R45, R89, R126 ;  /* 0x0000007e592d7220 */ /* 0x000fe20000400000 */
[C---:B------:R-:W-:Y:S01]  /*7870*/  FFMA R127, R90.reuse, R50, R127 ;  /* 0x000000325a7f7223 */ /* 0x040fe2000000007f */
[----:B------:R-:W-:Y:S02]  /*7880*/  FMUL R63, R59, 0.70710676908493041992 ;  /* 0x3f3504f33b3f7820 */ /* 0x000fe40000400000 */
[----:B------:R-:W-:Y:S01]  /*7890*/  FFMA R57, R90, R52, R45 ;  /* 0x000000345a397223 */ /* 0x000fe2000000002d */
[----:B------:R-:W3:Y:S01]  /*78a0*/  @P4 MUFU.EX2 R48, R55 ;  /* 0x0000003700304308 */ /* 0x000ee20000000800 */
[----:B-1----:R-:W-:-:S05]  /*78b0*/  @P0 FADD R46, -R46, 1 ;  /* 0x3f8000002e2e0421 */ /* 0x002fca0000000100 */
[----:B------:R-:W-:Y:S01]  /*78c0*/  @P0 LOP3.LUT R53, R46, 0x80000000, R61, 0xb8, !PT ;  /* 0x800000002e350812 */ /* 0x000fe200078eb83d */
[----:B------:R-:W-:Y:S01]  /*78d0*/  FMUL R61, R127, 0.70710676908493041992 ;  /* 0x3f3504f37f3d7820 */ /* 0x000fe20000400000 */
[----:B------:R-:W-:Y:S01]  /*78e0*/  FMUL R46, R63, R63 ;  /* 0x0000003f3f2e7220 */ /* 0x000fe20000400000 */
[----:B--2---:R-:W-:Y:S02]  /*78f0*/  @P5 FADD R49, -R49, 1 ;  /* 0x3f80000031315421 */ /* 0x004fe40000000100 */
[C---:B------:R-:W-:Y:S01]  /*7900*/  FMUL R45, R61.reuse, R61 ;  /* 0x0000003d3d2d7220 */ /* 0x040fe20000400000 */
[----:B------:R-:W-:Y:S01]  /*7910*/  FSETP.GE.AND P0, PT, |R61|, 1.0029599666595458984, PT ;  /* 0x3f8060fe3d00780b */ /* 0x000fe20003f06200 */
[----:B------:R-:W-:Y:S01]  /*7920*/  FADD R53, R53, 1 ;  /* 0x3f80000035357421 */ /* 0x000fe20000000000 */
[----:B------:R-:W-:Y:S02]  /*7930*/  @P5 LOP3.LUT R56, R49, 0x80000000, R64, 0xb8, !PT ;  /* 0x8000000031385812 */ /* 0x000fe400078eb840 */
[----:B------:R-:W-:Y:S01]  /*7940*/  FSETP.GE.AND P5, PT, |R63|, 1.0029599666595458984, PT ;  /* 0x3f8060fe3f00780b */ /* 0x000fe20003fa6200 */
[----:B---3--:R-:W-:Y:S01]  /*7950*/  @P4 FADD R48, -R48, 1 ;  /* 0x3f80000030304421 */ /* 0x008fe20000000100 */
[----:B------:R-:W-:Y:S01]  /*7960*/  FSEL R45, |R61|, R45, P0 ;  /* 0x0000002d3d2d7208 */ /* 0x000fe20000000200 */
[----:B------:R-:W-:Y:S01]  /*7970*/  FADD R56, R56, 1 ;  /* 0x3f80000038387421 */ /* 0x000fe20000000000 */
[----:B------:R-:W-:-:S02]  /*7980*/  FSEL R49, |R63|, R46, P5 ;  /* 0x0000002e3f317208 */ /* 0x000fc40002800200 */
[----:B------:R-:W-:Y:S01]  /*7990*/  @P4 LOP3.LUT R55, R48, 0x80000000, R62, 0xb8, !PT ;  /* 0x8000000030374812 */ /* 0x000fe200078eb83e */
[----:B------:R-:W-:Y:S01]  /*79a0*/  FMUL R62, R57, 0.70710676908493041992 ;  /* 0x3f3504f3393e7820 */ /* 0x000fe20000400000 */
[----:B------:R-:W-:Y:S01]  /*79b0*/  FSEL R50, R6, 8.4834944573231041431e-05, P5 ;  /* 0x38b1e96a06327808 */ /* 0x000fe20002800000 */
[----:B------:R-:W-:Y:S01]  /*79c0*/  FMUL R56, R56, R41 ;  /* 0x0000002938387220 */ /* 0x000fe20000400000 */
[----:B------:R-:W-:Y:S01]  /*79d0*/  FSEL R52, -R7, -0.00082130916416645050049, P5 ;  /* 0xba574d2007347808 */ /* 0x000fe20002800100 */
[C---:B------:R-:W-:Y:S01]  /*79e0*/  FMUL R47, R62.reuse, R62 ;  /* 0x0000003e3e2f7220 */ /* 0x040fe20000400000 */
[----:B------:R-:W-:Y:S01]  /*79f0*/  FSETP.GE.AND P4, PT, |R62|, 1.0029599666595458984, PT ;  /* 0x3f8060fe3e00780b */ /* 0x000fe20003f86200 */
[----:B------:R-:W-:Y:S01]  /*7a00*/  FADD R55, R55, 1 ;  /* 0x3f80000037377421 */ /* 0x000fe20000000000 */
[----:B------:R-:W-:Y:S01]  /*7a10*/  FSEL R46, R6, 8.4834944573231041431e-05, P0 ;  /* 0x38b1e96a062e7808 */ /* 0x000fe20000000000 */
[----:B------:R-:W-:Y:S01]  /*7a20*/  FFMA R58, R49, R50, R52 ;  /* 0x00000032313a7223 */ /* 0x000fe20000000034 */
[----:B------:R-:W-:Y:S01]  /*7a30*/  FSEL R48, -R7, -0.00082130916416645050049, P0 ;  /* 0xba574d2007307808 */ /* 0x000fe20000000100 */
[----:B------:R-:W-:Y:S01]  /*7a40*/  FMUL R55, R55, R44 ;  /* 0x0000002c37377220 */ /* 0x000fe20000400000 */
[----:B------:R-:W-:-:S02]  /*7a50*/  FSEL R47, |R62|, R47, P4 ;  /* 0x0000002f3e2f7208 */ /* 0x000fc40002000200 */
[----:B------:R-:W-:Y:S01]  /*7a60*/  FSEL R50, R6, 8.4834944573231041431e-05, P4 ;  /* 0x38b1e96a06327808 */ /* 0x000fe20002000000 */
[----:B------:R-:W-:Y:S01]  /*7a70*/  FFMA R46, R45, R46, R48 ;  /* 0x0000002e2d2e7223 */ /* 0x000fe20000000030 */
[----:B------:R-:W-:Y:S02]  /*7a80*/  FSEL R52, -R7, -0.00082130916416645050049, P4 ;  /* 0xba574d2007347808 */ /* 0x000fe40002000100 */
[C---:B------:R-:W-:Y:S02]  /*7a90*/  FSEL R60, R8.reuse, 0.0052134888246655464172, P5 ;  /* 0x3baad5ea083c7808 */ /* 0x040fe40002800000 */
[C---:B------:R-:W-:Y:S01]  /*7aa0*/  FSEL R48, R8.reuse, 0.0052134888246655464172, P0 ;  /* 0x3baad5ea08307808 */ /* 0x040fe20000000000 */
[----:B------:R-:W-:Y:S01]  /*7ab0*/  FFMA R50, R47, R50, R52 ;  /* 0x000000322f327223 */ /* 0x000fe20000000034 */
[----:B------:R-:W-:Y:S01]  /*7ac0*/  FSEL R52, -R9, -0.026868773624300956726, P5 ;  /* 0xbcdc1be709347808 */ /* 0x000fe20002800100 */
[----:B------:R-:W-:Y:S01]  /*7ad0*/  FFMA R58, R49, R58, R60 ;  /* 0x0000003a313a7223 */ /* 0x000fe2000000003c */
[----:B------:R-:W-:Y:S01]  /*7ae0*/  FSEL R54, R8, 0.0052134888246655464172, P4 ;  /* 0x3baad5ea08367808 */ /* 0x000fe20002000000 */
[----:B------:R-:W-:Y:S01]  /*7af0*/  FFMA R46, R45, R46, R48 ;  /* 0x0000002e2d2e7223 */ /* 0x000fe20000000030 */
[----:B------:R-:W-:Y:S01]  /*7b00*/  FSEL R48, -R9, -0.026868773624300956726, P0 ;  /* 0xbcdc1be709307808 */ /* 0x000fe20000000100 */
[----:B------:R-:W-:Y:S01]  /*7b10*/  FFMA R58, R49, R58, R52 ;  /* 0x0000003a313a7223 */ /* 0x000fe20000000034 */
[C---:B------:R-:W-:Y:S01]  /*7b20*/  FSEL R60, R10.reuse, 0.11284004896879196167, P5 ;  /* 0x3de718af0a3c7808 */ /* 0x040fe20002800000 */
[----:B------:R-:W-:Y:S01]  /*7b30*/  FFMA R54, R47, R50, R54 ;  /* 0x000000322f367223 */ /* 0x000fe20000000036 */
[----:B------:R-:W-:Y:S01]  /*7b40*/  FSEL R52, -R9, -0.026868773624300956726, P4 ;  /* 0xbcdc1be709347808 */ /* 0x000fe20002000100 */
[----:B------:R-:W-:Y:S01]  /*7b50*/  FFMA R46, R45, R46, R48 ;  /* 0x0000002e2d2e7223 */ /* 0x000fe20000000030 */
[----:B------:R-:W-:Y:S01]  /*7b60*/  FSEL R48, R11, -0.37612664699554443359, P5 ;  /* 0xbec093ac0b307808 */ /* 0x000fe20002800000 */
[----:B------:R-:W-:Y:S01]  /*7b70*/  FFMA R58, R49, R58, R60 ;  /* 0x0000003a313a7223 */ /* 0x000fe2000000003c */
[C---:B------:R-:W-:Y:S01]  /*7b80*/  FSEL R50, R10.reuse, 0.11284004896879196167, P0 ;  /* 0x3de718af0a327808 */ /* 0x040fe20000000000 */
[----:B------:R-:W-:Y:S01]  /*7b90*/  FFMA R52, R47, R54, R52 ;  /* 0x000000362f347223 */ /* 0x000fe20000000034 */
[----:B------:R-:W-:Y:S01]  /*7ba0*/  FSEL R54, R10, 0.11284004896879196167, P4 ;  /* 0x3de718af0a367808 */ /* 0x000fe20002000000 */
[----:B------:R-:W-:Y:S01]  /*7bb0*/  FFMA R58, R49, R58, R48 ;  /* 0x0000003a313a7223 */ /* 0x000fe20000000030 */
[----:B------:R-:W-:Y:S01]  /*7bc0*/  FSEL R48, R11, -0.37612664699554443359, P0 ;  /* 0xbec093ac0b307808 */ /* 0x000fe20000000000 */
[----:B------:R-:W-:Y:S01]  /*7bd0*/  FFMA R46, R45, R46, R50 ;  /* 0x0000002e2d2e7223 */ /* 0x000fe20000000032 */
[C---:B------:R-:W-:Y:S01]  /*7be0*/  FSEL R50, R12.reuse, 0.12837915122509002686, P5 ;  /* 0x3e0375d30c327808 */ /* 0x040fe20002800000 */
[----:B------:R-:W-:Y:S01]  /*7bf0*/  FFMA R52, R47, R52, R54 ;  /* 0x000000342f347223 */ /* 0x000fe20000000036 */
[----:B------:R-:W-:Y:S01]  /*7c00*/  FSEL R51, -|R63|, R63, P5 ;  /* 0x0000003f3f337208 */ /* 0x000fe20002800300 */
[----:B------:R-:W-:Y:S01]  /*7c10*/  FFMA R46, R45, R46, R48 ;  /* 0x0000002e2d2e7223 */ /* 0x000fe20000000030 */
[----:B------:R-:W-:Y:S01]  /*7c20*/  FSEL R48, R11, -0.37612664699554443359, P4 ;  /* 0xbec093ac0b307808 */ /* 0x000fe20002000000 */
[----:B------:R-:W-:Y:S01]  /*7c30*/  FFMA R58, R49, R58, R50 ;  /* 0x0000003a313a7223 */ /* 0x000fe20000000032 */
[----:B------:R-:W-:-:S02]  /*7c40*/  FSEL R50, R12, 0.12837915122509002686, P0 ;  /* 0x3e0375d30c327808 */ /* 0x000fc40000000000 */
[----:B------:R-:W-:Y:S01]  /*7c50*/  FSEL R49, R12, 0.12837915122509002686, P4 ;  /* 0x3e0375d30c317808 */ /* 0x000fe20002000000 */
[----:B------:R-:W-:Y:S01]  /*7c60*/  FFMA R48, R47, R52, R48 ;  /* 0x000000342f307223 */ /* 0x000fe20000000030 */
[----:B------:R-:W-:Y:S01]  /*7c70*/  FFMA R58, R58, R51, R51 ;  /* 0x000000333a3a7223 */ /* 0x000fe20000000033 */
[----:B------:R-:W-:Y:S01]  /*7c80*/  FFMA R46, R45, R46, R50 ;  /* 0x0000002e2d2e7223 */ /* 0x000fe20000000032 */
[----:B------:R-:W-:Y:S01]  /*7c90*/  FSEL R45, -|R61|, R61, P0 ;  /* 0x0000003d3d2d7208 */ /* 0x000fe20000000300 */
[----:B------:R-:W-:Y:S01]  /*7ca0*/  FFMA R48, R47, R48, R49 ;  /* 0x000000302f307223 */ /* 0x000fe20000000031 */
[----:B------:R-:W-:Y:S01]  /*7cb0*/  FSEL R51, -|R62|, R62, P4 ;  /* 0x0000003e3e337208 */ /* 0x000fe20002000300 */
[----:B------:R-:W1:Y:S02]  /*7cc0*/  @P5 MUFU.EX2 R50, R58 ;  /* 0x0000003a00325308 */ /* 0x000e640000000800 */
[----:B------:R-:W-:Y:S02]  /*7cd0*/  FFMA R45, R46, R45, R45 ;  /* 0x0000002d2e2d7223 */ /* 0x000fe4000000002d */
[----:B------:R-:W-:-:S04]  /*7ce0*/  FFMA R48, R48, R51, R51 ;  /* 0x0000003330307223 */ /* 0x000fc80000000033 */
[----:B------:R-:W2:Y:S08]  /*7cf0*/  @P0 MUFU.EX2 R46, R45 ;  /* 0x0000002d002e0308 */ /* 0x000eb00000000800 */
[----:B------:R-:W3:Y:S01]  /*7d00*/  @P4 MUFU.EX2 R47, R48 ;  /* 0x00000030002f4308 */ /* 0x000ee20000000800 */
[----:B-1----:R-:W-:-:S05]  /*7d10*/  @P5 FADD R50, -R50, 1 ;  /* 0x3f80000032325421 */ /* 0x002fca0000000100 */
[----:B------:R-:W-:Y:S01]  /*7d20*/  @P5 LOP3.LUT R58, R50, 0x80000000, R63, 0xb8, !PT ;  /* 0x80000000323a5812 */ /* 0x000fe200078eb83f */
[----:B--2---:R-:W-:-:S04]  /*7d30*/  @P0 FADD R46, -R46, 1 ;  /* 0x3f8000002e2e0421 */ /* 0x004fc80000000100 */
[----:B------:R-:W-:Y:S01]  /*7d40*/  FADD R58, R58, 1 ;  /* 0x3f8000003a3a7421 */ /* 0x000fe20000000000 */
[----:B------:R-:W-:Y:S01]  /*7d50*/  @P0 LOP3.LUT R45, R46, 0x80000000, R61, 0xb8, !PT ;  /* 0x800000002e2d0812 */ /* 0x000fe200078eb83d */
[----:B------:R-:W-:Y:S01]  /*7d60*/  FMUL R46, R20, R15 ;  /* 0x0000000f142e7220 */ /* 0x000fe20000400000 */
[----:B------:R-:W-:Y:S01]  /*7d70*/  FMUL R20, R31, 0.5 ;  /* 0x3f0000001f147820 */ /* 0x000fe20000400000 */
[----:B---3--:R-:W-:Y:S01]  /*7d80*/  @P4 FADD R47, -R47, 1 ;  /* 0x3f8000002f2f4421 */ /* 0x008fe20000000100 */
[----:B------:R-:W-:Y:S01]  /*7d90*/  FMUL R15, R30, 0.5 ;  /* 0x3f0000001e0f7820 */ /* 0x000fe20000400000 */
[----:B------:R-:W-:-:S03]  /*7da0*/  FADD R45, R45, 1 ;  /* 0x3f8000002d2d7421 */ /* 0x000fc60000000000 */
[----:B------:R-:W-:Y:S01]  /*7db0*/  @P4 LOP3.LUT R48, R47, 0x80000000, R62, 0xb8, !PT ;  /* 0x800000002f304812 */ /* 0x000fe200078eb83e */
[----:B------:R-:W-:Y:S01]  /*7dc0*/  FMUL R47, R24, 0.5 ;  /* 0x3f000000182f7820 */ /* 0x000fe20000400000 */
[----:B------:R-:W-:Y:S01]  /*7dd0*/  FMUL R34, R34, R15 ;  /* 0x0000000f22227220 */ /* 0x000fe20000400000 */
[----:B------:R-:W-:Y:S01]  /*7de0*/  FMUL R24, R21, 0.5 ;  /* 0x3f00000015187820 */ /* 0x000fe20000400000 */
[----:B------:R-:W-:Y:S01]  /*7df0*/  FMUL R15, R36, 0.5 ;  /* 0x3f000000240f7820 */ /* 0x000fe20000400000 */
[----:B------:R-:W-:Y:S01]  /*7e00*/  FMUL R47, R26, R47 ;  /* 0x0000002f1a2f7220 */ /* 0x000fe20000400000 */
[----:B------:R-:W-:Y:S01]  /*7e10*/  FMUL R26, R33, R20 ;  /* 0x00000014211a7220 */ /* 0x000fe20000400000 */
[----:B------:R-:W-:Y:S01]  /*7e20*/  FMUL R20, R35, 0.5 ;  /* 0x3f00000023147820 */ /* 0x000fe20000400000 */
[----:B------:R-:W-:Y:S01]  /*7e30*/  FMUL R27, R27, R24 ;  /* 0x000000181b1b7220 */ /* 0x000fe20000400000 */
[----:B------:R-:W-:Y:S01]  /*7e40*/  FMUL R40, R40, R15 ;  /* 0x0000000f28287220 */ /* 0x000fe20000400000 */
[----:B------:R-:W-:Y:S01]  /*7e50*/  FMUL R24, R43, 0.5 ;  /* 0x3f0000002b187820 */ /* 0x000fe20000400000 */
[----:B------:R-:W-:Y:S01]  /*7e60*/  FMUL R39, R39, R20 ;  /* 0x0000001427277220 */ /* 0x000fe20000400000 */
[----:B------:R-:W-:Y:S01]  /*7e70*/  FMUL R21, R59, 0.5 ;  /* 0x3f0000003b157820 */ /* 0x000fe20000400000 */
[----:B------:R-:W-:Y:S01]  /*7e80*/  FMUL R20, R127, 0.5 ;  /* 0x3f0000007f147820 */ /* 0x000fe20000400000 */
[----:B------:R-:W-:Y:S01]  /*7e90*/  FMUL R15, R57, 0.5 ;  /* 0x3f000000390f7820 */ /* 0x000fe20000400000 */
[----:B------:R-:W-:Y:S01]  /*7ea0*/  FADD R48, R48, 1 ;  /* 0x3f80000030307421 */ /* 0x000fe20000000000 */
[----:B------:R-:W-:Y:S01]  /*7eb0*/  FMUL R24, R53, R24 ;  /* 0x0000001835187220 */ /* 0x000fe20000400000 */
[----:B------:R-:W-:Y:S01]  /*7ec0*/  FMUL R21, R58, R21 ;  /* 0x000000153a157220 */ /* 0x000fe20000400000 */
[----:B------:R-:W-:Y:S01]  /*7ed0*/  FMUL R20, R45, R20 ;  /* 0x000000142d147220 */ /* 0x000fe20000400000 */
[----:B------:R-:W-:Y:S01]  /*7ee0*/  FMUL R15, R48, R15 ;  /* 0x0000000f300f7220 */ /* 0x000fe20000400000 */
[----:B------:R-:W-:-:S02]  /*7ef0*/  F2FP.SATFINITE.E4M3.F32.PACK_AB_MERGE_C R47, R47, R46, RZ ;  /* 0x0000002e2f2f723e */ /* 0x000fc400048070ff */
[----:B------:R-:W-:Y:S02]  /*7f00*/  F2FP.SATFINITE.E4M3.F32.PACK_AB_MERGE_C R27, R28, R27, RZ ;  /* 0x0000001b1c1b723e */ /* 0x000fe400048070ff */
[----:B------:R-:W-:Y:S02]  /*7f10*/  F2FP.SATFINITE.E4M3.F32.PACK_AB_MERGE_C R29, R26, R29, RZ ;  /* 0x0000001d1a1d723e */ /* 0x000fe400048070ff */
[----:B------:R-:W-:Y:S02]  /*7f20*/  F2FP.SATFINITE.E4M3.F32.PACK_AB_MERGE_C R34, R37, R34, RZ ;  /* 0x000000222522723e */ /* 0x000fe400048070ff */
[----:B------:R-:W-:Y:S02]  /*7f30*/  F2FP.SATFINITE.E4M3.F32.PACK_AB_MERGE_C R40, R40, R39, RZ ;  /* 0x000000272828723e */ /* 0x000fe400048070ff */
[----:B------:R-:W-:Y:S02]  /*7f40*/  F2FP.SATFINITE.E4M3.F32.PACK_AB_MERGE_C R24, R55, R24, RZ ;  /* 0x000000183718723e */ /* 0x000fe400048070ff */
[----:B------:R-:W-:-:S02]  /*7f50*/  F2FP.SATFINITE.E4M3.F32.PACK_AB_MERGE_C R56, R21, R56, RZ ;  /* 0x000000381538723e */ /* 0x000fc400048070ff */
[----:B------:R-:W-:Y:S01]  /*7f60*/  F2FP.SATFINITE.E4M3.F32.PACK_AB_MERGE_C R15, R15, R20, RZ ;  /* 0x000000140f0f723e */ /* 0x000fe200048070ff */
[----:B------:R-:W-:Y:S06]  /*7f70*/  @P1 BRA `(.L_x_72) ;  /* 0x0000000000041947 */ /* 0x000fec0003800000 */
[----:B------:R-:W-:-:S04]  /*7f80*/  DEPBAR.LE SB0, 0x1 ;  /* 0x000080400000791a */ /* 0x000fc80000000000 */
.L_x_72:
[----:B------:R-:W-:Y:S05]  /*7f90*/  WARPSYNC.ALL ;  /* 0x0000000000007948 */ /* 0x000fea0003800000 */
[----:B------:R-:W-:Y:S06]  /*7fa0*/  BAR.SYNC.DEFER_BLOCKING 0x1, 0x100 ;  /* 0x0044000000007b1d */ /* 0x000fec0000010000 */
        /* <DEDUP_REMOVED lines=19> */
[----:B------:R-:W-:Y:S02]  /*80e0*/  UIADD3 UR4, UR50, 0x5200, URZ ;  /* 0x0000520032047890 */ /* 0x000fe4000fffe03f */
[----:B------:R-:W-:Y:S01]  /*80f0*/  UIADD3.X UR9, URZ, UR43, URZ, UP0, !UPT ;  /* 0x0000002b3f097290 */ /* 0x000fe200087fe43f */
[----:B------:R-:W-:Y:S01]  /*8100*/  UMOV UR6, UR46 ;  /* 0x0000002e00067c82 */ /* 0x000fe20008000000 */
[----:B------:R-:W-:-:S07]  /*8110*/  UMOV UR7, UR47 ;  /* 0x0000002f00077c82 */ /* 0x000fce0008000000 */
[----:B------:R1:W-:Y:S02]  /*8120*/  UTMASTG.3D [UR4], [UR8] ;  /* 0x00000004080073b5 */ /* 0x0003e40008010000 */
[----:B-1----:R0:W-:Y:S02]  /*8130*/  UTMACMDFLUSH ;  /* 0x00000000000079b7 */ /* 0x0021e40000000000 */
.L_x_74:
[----:B------:R-:W-:Y:S05]  /*8140*/  BSYNC B0 ;  /* 0x0000000000007941 */ /* 0x000fea0003800000 */
.L_x_73:
[----:B------:R-:W-:Y:S04]  /*8150*/  BSSY B0, `(.L_x_75) ;  /* 0x000002e000007945 */ /* 0x000fe80003800000 */
[----:B------:R-:W-:Y:S05]  /*8160*/  @P3 BRA `(.L_x_76) ;  /* 0x0000000000b03947 */ /* 0x000fea0003800000 */
[----:B------:R-:W-:-:S13]  /*8170*/  ISETP.NE.AND P4, PT, R91, 0x3, PT ;  /* 0x000000035b00780c */ /* 0x000fda0003f85270 */
[----:B------:R-:W-:Y:S05]  /*8180*/  @!P4 BRA `(.L_x_77) ;  /* 0x000000000004c947 */ /* 0x000fea0003800000 */
[----:B------:R-:W-:Y:S01]  /*8190*/  BPT.TRAP 0x1 ;  /* 0x000000040000795c */ /* 0x000fe20000300000 */
.L_x_77:
[----:B------:R-:W-:Y:S01]  /*81a0*/  LEA R25, R121, UR50, 0x3 ;  /* 0x0000003279197c11 */ /* 0x000fe2000f8e18ff */
[----:B------:R-:W-:Y:S01]  /*81b0*/  BSSY B1, `(.L_x_78) ;  /* 0x0000004000017945 */ /* 0x000fe20003800000 */
[----:B------:R-:W-:-:S04]  /*81c0*/  SHF.L.U32 R20, R120, 0x1f, RZ ;  /* 0x0000001f78147819 */ /* 0x000fc800000006ff */
[----:B------:R-:W1:Y:S02]  /*81d0*/  SYNCS.PHASECHK.TRANS64.TRYWAIT P0, [R25+URZ+0xc0], R20 ;  /* 0x0000c014190075a7 */ /* 0x000e64000800017f */
[----:B-1----:R-:W-:Y:S05]  /*81e0*/  @!P0 BRA `(.L_x_79) ;  /* 0x0000007400e08947 */ /* 0x002fea0003800000 */
.L_x_182:
[----:B------:R-:W-:Y:S05]  /*81f0*/  BSYNC B1 ;  /* 0x0000000000017941 */ /* 0x000fea0003800000 */
.L_x_78:
[----:B------:R-:W-:Y:S04]  /*8200*/  BSSY B1, `(.L_x_80) ;  /* 0x0000011000017945 */ /* 0x000fe80003800000 */
[----:B------:R-:W-:Y:S05]  /*8210*/  @P2 BRA `(.L_x_81) ;  /* 0x00000000003c2947 */ /* 0x000fea0003800000 */
[----:B------:R-:W-:-:S05]  /*8220*/  IMAD R26, R121, 0x1000, R42 ;  /* 0x00001000791a7824 */ /* 0x000fca00078e022a */
[----:B------:R-:W-:Y:S01]  /*8230*/  IADD3 R3, R26, UR50, RZ ;  /* 0x000000321a037c10 */ /* 0x000fe2000fffe0ff */
[----:B------:R-:W-:Y:S04]  /*8240*/  LDS.U16 R4, [R26+UR50+0x300] ;  /* 0x000300321a047984 */ /* 0x000fe80008000400 */
[----:B------:R-:W-:Y:S01]  /*8250*/  IMAD.IADD R27, R3, 0x1, R14 ;  /* 0x00000001031b7824 */ /* 0x000fe200078e020e */
[----:B------:R-:W-:Y:S04]  /*8260*/  LDS.U16 R5, [R26+UR50+0x308] ;  /* 0x000308321a057984 */ /* 0x000fe80008000400 */
[----:B------:R-:W2:Y:S04]  /*8270*/  LDS.U16 R3, [R26+UR50+0x200] ;  /* 0x000200321a037984 */ /* 0x000ea80008000400 */
[----:B------:R-:W3:Y:S04]  /*8280*/  LDS.U16 R0, [R26+UR50+0x208] ;  /* 0x000208321a007984 */ /* 0x000ee80008000400 */
[----:B------:R-:W-:Y:S04]  /*8290*/  LDS.U16 R15, [R27+0x300] ;  /* 0x000300001b0f7984 */ /* 0x000fe80000000400 */
[----:B-1----:R-:W1:Y:S04]  /*82a0*/  LDS.U16 R20, [R27+0x200] ;  /* 0x000200001b147984 */ /* 0x002e680000000400 */
[----:B------:R-:W-:Y:S04]  /*82b0*/  LDS.U16 R21, [R27+0x308] ;  /* 0x000308001b157984 */ /* 0x000fe80000000400 */
[----:B------:R-:W4:Y:S01]  /*82c0*/  LDS.U16 R24, [R27+0x208] ;  /* 0x000208001b187984 */ /* 0x000f220000000400 */
[----:B--2---:R-:W-:-:S02]  /*82d0*/  PRMT R4, R3, 0x5410, R4 ;  /* 0x0000541003047816 */ /* 0x004fc40000000004 */
[----:B---3--:R-:W-:Y:S02]  /*82e0*/  PRMT R5, R0, 0x5410, R5 ;  /* 0x0000541000057816 */ /* 0x008fe40000000005 */
[----:B-1----:R-:W-:Y:S02]  /*82f0*/  PRMT R3, R20, 0x5410, R15 ;  /* 0x0000541014037816 */ /* 0x002fe4000000000f */
[----:B----4-:R-:W-:-:S07]  /*8300*/  PRMT R0, R24, 0x5410, R21 ;  /* 0x0000541018007816 */ /* 0x010fce0000000015 */
.L_x_81:
[----:B------:R-:W-:Y:S05]  /*8310*/  BSYNC B1 ;  /* 0x0000000000017941 */ /* 0x000fea0003800000 */
.L_x_80:
        /* <DEDUP_REMOVED lines=8> */
.L_x_82:
[----:B-1----:R-:W1:Y:S01]  /*83a0*/  S2R R20, SR_CgaCtaId ;  /* 0x0000000000147919 */ /* 0x002e620000008800 */
[----:B------:R-:W-:Y:S01]  /*83b0*/  VIADD R15, R25, 0xe0 ;  /* 0x000000e0190f7836 */ /* 0x000fe20000000000 */
[----:B------:R-:W-:-:S04]  /*83c0*/  IADD3 R121, R121, 0x1, RZ ;  /* 0x0000000179797810 */ /* 0x000fc80007ffe0ff */
[----:B------:R-:W-:-:S04]  /*83d0*/  ISETP.NE.AND P0, PT, R121, 0x4, PT ;  /* 0x000000047900780c */ /* 0x000fc80003f05270 */
[----:B------:R-:W-:Y:S02]  /*83e0*/  SEL R121, R121, RZ, P0 ;  /* 0x000000ff79797207 */ /* 0x000fe40000000000 */
[----:B-1----:R-:W-:-:S04]  /*83f0*/  PRMT R15, R20, 0x654, R15 ;  /* 0x00000654140f7816 */ /* 0x002fc8000000000f */
[----:B--2---:R1:W-:Y:S02]  /*8400*/  SYNCS.ARRIVE.TRANS64.RED.A1T0 RZ, [R15+URZ], RZ ;  /* 0x000000ff0fff79a7 */ /* 0x0043e4000810043f */
[----:B-1----:R-:W-:-:S04]  /*8410*/  SEL R15, RZ, 0x1, P0 ;  /* 0x00000001ff0f7807 */ /* 0x002fc80000000000 */
[----:B------:R-:W-:-:S07]  /*8420*/  LOP3.LUT R120, R120, R15, RZ, 0x3c, !PT ;  /* 0x0000000f78787212 */ /* 0x000fce00078e3cff */
.L_x_76:
[----:B------:R-:W-:Y:S05]  /*8430*/  BSYNC B0 ;  /* 0x0000000000007941 */ /* 0x000fea0003800000 */
.L_x_75:
        /* <DEDUP_REMOVED lines=466> */
.L_x_83:
        /* <DEDUP_REMOVED lines=27> */
.L_x_85:
[----:B------:R-:W-:Y:S05]  /*a310*/  BSYNC B0 ;  /* 0x0000000000007941 */ /* 0x000fea0003800000 */
.L_x_84:
[----:B------:R-:W-:Y:S04]  /*a320*/  BSSY B0, `(.L_x_86) ;  /* 0x000002f000007945 */ /* 0x000fe80003800000 */
[----:B------:R-:W-:Y:S05]  /*a330*/  @P3 BRA `(.L_x_87) ;  /* 0x0000000000b43947 */ /* 0x000fea0003800000 */
[----:B------:R-:W-:-:S13]  /*a340*/  ISETP.NE.AND P3, PT, R91, 0x3, PT ;  /* 0x000000035b00780c */ /* 0x000fda0003f65270 */
[----:B------:R-:W-:Y:S05]  /*a350*/  @!P3 BRA `(.L_x_88) ;  /* 0x000000000004b947 */ /* 0x000fea0003800000 */
[----:B------:R-:W-:Y:S01]  /*a360*/  BPT.TRAP 0x1 ;  /* 0x000000040000795c */ /* 0x000fe20000300000 */
.L_x_88:
[----:B------:R-:W-:Y:S01]  /*a370*/  SHF.L.U32 R15, R120, 0x1f, RZ ;  /* 0x0000001f780f7819 */ /* 0x000fe200000006ff */
[----:B------:R-:W-:Y:S01]  /*a380*/  BSSY B1, `(.L_x_89) ;  /* 0x0000004000017945 */ /* 0x000fe20003800000 */
[----:B------:R-:W-:-:S04]  /*a390*/  LEA R20, R121, UR50, 0x3 ;  /* 0x0000003279147c11 */ /* 0x000fc8000f8e18ff */
[----:B------:R-:W1:Y:S02]  /*a3a0*/  SYNCS.PHASECHK.TRANS64.TRYWAIT P0, [R20+URZ+0xc0], R15 ;  /* 0x0000c00f140075a7 */ /* 0x000e64000800017f */
[----:B-1----:R-:W-:Y:S05]  /*a3b0*/  @!P0 BRA `(.L_x_90) ;  /* 0x0000005400808947 */ /* 0x002fea0003800000 */
.L_x_183:
[----:B------:R-:W-:Y:S05]  /*a3c0*/  BSYNC B1 ;  /* 0x0000000000017941 */ /* 0x000fea0003800000 */
.L_x_89:
[----:B------:R-:W-:Y:S04]  /*a3d0*/  BSSY B1, `(.L_x_91) ;  /* 0x0000011000017945 */ /* 0x000fe80003800000 */
[----:B------:R-:W-:Y:S05]  /*a3e0*/  @P2 BRA `(.L_x_92) ;  /* 0x00000000003c2947 */ /* 0x000fea0003800000 */
[----:B------:R-:W-:-:S04]  /*a3f0*/  IMAD R0, R121, 0x1000, R42 ;  /* 0x0000100079007824 */ /* 0x000fc800078e022a */
[----:B------:R-:W-:Y:S01]  /*a400*/  VIADD R3, R0, UR50 ;  /* 0x0000003200037c36 */ /* 0x000fe20008000000 */
[----:B------:R-:W-:Y:S04]  /*a410*/  LDS.U16 R4, [R0+UR50+0x300] ;  /* 0x0003003200047984 */ /* 0x000fe80008000400 */
[----:B------:R-:W-:Y:S01]  /*a420*/  IADD3 R25, R14, R3, RZ ;  /* 0x000000030e197210 */ /* 0x000fe20007ffe0ff */
[----:B------:R-:W-:Y:S04]  /*a430*/  LDS.U16 R5, [R0+UR50+0x308] ;  /* 0x0003083200057984 */ /* 0x000fe80008000400 */
[----:B------:R-:W2:Y:S04]  /*a440*/  LDS.U16 R3, [R0+UR50+0x200] ;  /* 0x0002003200037984 */ /* 0x000ea80008000400 */
        /* <DEDUP_REMOVED lines=9> */
.L_x_92:
[----:B------:R-:W-:Y:S05]  /*a4e0*/  BSYNC B1 ;  /* 0x0000000000017941 */ /* 0x000fea0003800000 */
.L_x_91:
        /* <DEDUP_REMOVED lines=8> */
.L_x_93:
[----:B-1----:R-:W1:Y:S01]  /*a570*/  S2R R15, SR_CgaCtaId ;  /* 0x00000000000f7919 */ /* 0x002e620000008800 */
[C---:B------:R-:W-:Y:S01]  /*a580*/  LEA R14, R121.reuse, UR50, 0x3 ;  /* 0x00000032790e7c11 */ /* 0x040fe2000f8e18ff */
[----:B------:R-:W-:-:S04]  /*a590*/  VIADD R121, R121, 0x1 ;  /* 0x0000000179797836 */ /* 0x000fc80000000000 */
[----:B------:R-:W-:Y:S01]  /*a5a0*/  VIADD R14, R14, 0xe0 ;  /* 0x000000e00e0e7836 */ /* 0x000fe20000000000 */
[----:B------:R-:W-:-:S04]  /*a5b0*/  ISETP.NE.AND P0, PT, R121, 0x4, PT ;  /* 0x000000047900780c */ /* 0x000fc80003f05270 */
[----:B------:R-:W-:Y:S02]  /*a5c0*/  SEL R121, R121, RZ, P0 ;  /* 0x000000ff79797207 */ /* 0x000fe40000000000 */
[----:B-1----:R-:W-:Y:S02]  /*a5d0*/  PRMT R14, R15, 0x654, R14 ;  /* 0x000006540f0e7816 */ /* 0x002fe4000000000e */
[----:B------:R-:W-:Y:S02]  /*a5e0*/  SEL R15, RZ, 0x1, P0 ;  /* 0x00000001ff0f7807 */ /* 0x000fe40000000000 */
[----:B--2---:R1:W-:Y:S02]  /*a5f0*/  SYNCS.ARRIVE.TRANS64.RED.A1T0 RZ, [R14+URZ], RZ ;  /* 0x000000ff0eff79a7 */ /* 0x0043e4000810043f */
[----:B------:R-:W-:-:S07]  /*a600*/  LOP3.LUT R120, R120, R15, RZ, 0x3c, !PT ;  /* 0x0000000f78787212 */ /* 0x000fce00078e3cff */
.L_x_87:
[----:B------:R-:W-:Y:S05]  /*a610*/  BSYNC B0 ;  /* 0x0000000000007941 */ /* 0x000fea0003800000 */
.L_x_86:
[----:B------:R-:W-:Y:S01]  /*a620*/  F2FP.F16.E4M3.UNPACK_B R21, R4 ;  /* 0x00000004ff15723e */ /* 0x000fe200020006ff */
[C---:B------:R-:W-:Y:S01]  /*a630*/  FMUL R107, R89.reuse, R107 ;  /* 0x0000006b596b7220 */ /* 0x040fe20000400000 */
[----:B------:R-:W-:Y:S01]  /*a640*/  F2FP.F16.E4M3.UNPACK_B R26, R5.H1 ;  /* 0x00000005ff1a723e */ /* 0x000fe200030006ff */
[C---:B------:R-:W-:Y:S01]  /*a650*/  FMUL R101, R89.reuse, R101 ;  /* 0x0000006559657220 */ /* 0x040fe20000400000 */
[C---:B------:R-:W-:Y:S01]  /*a660*/  FMUL R106, R89.reuse, R106 ;  /* 0x0000006a596a7220 */ /* 0x040fe20000400000 */
[--C-:B------:R-:W-:Y:S02]  /*a670*/  HADD2.F32 R15, -RZ, R21.reuse.H0_H0 ;  /* 0x20000015ff0f7230 */ /* 0x100fe40000004100 */
[C---:B------:R-:W-:Y:S01]  /*a680*/  FMUL R28, R89.reuse, R105 ;  /* 0x00000069591c7220 */ /* 0x040fe20000400000 */
[----:B------:R-:W-:Y:S02]  /*a690*/  HADD2.F32 R21, -RZ, R21.H1_H1 ;  /* 0x30000015ff157230 */ /* 0x000fe40000004100 */
[C---:B------:R-:W-:Y:S01]  /*a6a0*/  FMUL R99, R89.reuse, R99 ;  /* 0x0000006359637220 */ /* 0x040fe20000400000 */
[----:B------:R-:W-:Y:S01]  /*a6b0*/  FMUL R95, R89, R95 ;  /* 0x0000005f595f7220 */ /* 0x000fe20000400000 */
[----:B-1----:R-:W-:Y:S01]  /*a6c0*/  FFMA R14, R90, R15, R107 ;  /* 0x0000000f5a0e7223 */ /* 0x002fe2000000006b */
[----:B------:R-:W-:Y:S01]  /*a6d0*/  F2FP.F16.E4M3.UNPACK_B R15, R5 ;  /* 0x00000005ff0f723e */ /* 0x000fe200020006ff */
[----:B------:R-:W-:-:S02]  /*a6e0*/  HADD2.F32 R5, -RZ, R26.H0_H0 ;  /* 0x2000001aff057230 */ /* 0x000fc40000004100 */
[----:B------:R-:W-:Y:S02]  /*a6f0*/  FMUL R36, R14, 0.70710676908493041992 ;  /* 0x3f3504f30e247820 */ /* 0x000fe40000400000 */
[----:B------:R-:W-:Y:S02]  /*a700*/  HADD2.F32 R25, -RZ, R15.H0_H0 ;  /* 0x2000000fff197230 */ /* 0x000fe40000004100 */
[C---:B------:R-:W-:Y:S01]  /*a710*/  FMUL R20, R36.reuse, R36 ;  /* 0x0000002424147220 */ /* 0x040fe20000400000 */
[----:B------:R-:W-:-:S04]  /*a720*/  FSETP.GE.AND P5, PT, |R36|, 1.0029599666595458984, PT ;  /* 0x3f8060fe2400780b */ /* 0x000fc80003fa6200 */
[----:B------:R-:W-:Y:S01]  /*a730*/  FSEL R30, |R36|, R20, P5 ;  /* 0x00000014241e7208 */ /* 0x000fe20002800200 */
[----:B------:R-:W-:Y:S01]  /*a740*/  FMUL R20, R89, R102 ;  /* 0x0000006659147220 */ /* 0x000fe20000400000 */
[----:B------:R-:W-:Y:S02]  /*a750*/  FSEL R27, R6, 8.4834944573231041431e-05, P5 ;  /* 0x38b1e96a061b7808 */ /* 0x000fe40002800000 */
[----:B------:R-:W-:Y:S02]  /*a760*/  FSEL R29, -R7, -0.00082130916416645050049, P5 ;  /* 0xba574d20071d7808 */ /* 0x000fe40002800100 */
[----:B------:R-:W-:Y:S02]  /*a770*/  FSEL R31, R8, 0.0052134888246655464172, P5 ;  /* 0x3baad5ea081f7808 */ /* 0x000fe40002800000 */
[----:B------:R-:W-:Y:S01]  /*a780*/  FSEL R24, -R9, -0.026868773624300956726, P5 ;  /* 0xbcdc1be709187808 */ /* 0x000fe20002800100 */
[----:B------:R-:W-:Y:S01]  /*a790*/  FFMA R29, R30, R27, R29 ;  /* 0x0000001b1e1d7223 */ /* 0x000fe2000000001d */
[----:B------:R-:W-:-:S02]  /*a7a0*/  HADD2.F32 R27, -RZ, R15.H1_H1 ;  /* 0x3000000fff1b7230 */ /* 0x000fc40000004100 */
[----:B------:R-:W-:Y:S01]  /*a7b0*/  FMUL R15, R89, R103 ;  /* 0x00000067590f7220 */ /* 0x000fe20000400000 */
[----:B------:R-:W-:Y:S01]  /*a7c0*/  FSEL R33, R12, 0.12837915122509002686, P5 ;  /* 0x3e0375d30c217808 */ /* 0x000fe20002800000 */
[----:B------:R-:W-:Y:S01]  /*a7d0*/  FFMA R29, R30, R29, R31 ;  /* 0x0000001d1e1d7223 */ /* 0x000fe2000000001f */
[----:B------:R-:W-:Y:S01]  /*a7e0*/  FSEL R31, R11, -0.37612664699554443359, P5 ;  /* 0xbec093ac0b1f7808 */ /* 0x000fe20002800000 */
[----:B------:R-:W-:Y:S01]  /*a7f0*/  FFMA R20, R90, R27, R20 ;  /* 0x0000001b5a147223 */ /* 0x000fe20000000014 */
[----:B------:R-:W-:Y:S01]  /*a800*/  FSEL R27, R10, 0.11284004896879196167, P5 ;  /* 0x3de718af0a1b7808 */ /* 0x000fe20002800000 */
[----:B------:R-:W-:Y:S01]  /*a810*/  FFMA R29, R30, R29, R24 ;  /* 0x0000001d1e1d7223 */ /* 0x000fe20000000018 */
[----:B------:R-:W-:Y:S01]  /*a820*/  F2FP.F16.E4M3.UNPACK_B R24, R4.H1 ;  /* 0x00000004ff18723e */ /* 0x000fe200030006ff */
[C---:B------:R-:W-:Y:S01]  /*a830*/  FFMA R15, R90.reuse, R25, R15 ;  /* 0x000000195a0f7223 */ /* 0x040fe2000000000f */
[----:B------:R-:W-:Y:S01]  /*a840*/  FFMA R4, R90, R5, R101 ;  /* 0x000000055a047223 */ /* 0x000fe20000000065 */
[----:B------:R-:W-:Y:S01]  /*a850*/  FFMA R27, R30, R29, R27 ;  /* 0x0000001d1e1b7223 */ /* 0x000fe2000000001b */
[----:B------:R-:W-:Y:S01]  /*a860*/  FFMA R5, R90, R21, R106 ;  /* 0x000000155a057223 */ /* 0x000fe2000000006a */
[----:B------:R-:W-:-:S02]  /*a870*/  HADD2.F32 R25, -RZ, R24.H0_H0 ;  /* 0x20000018ff197230 */ /* 0x000fc40000004100 */
[C---:B------:R-:W-:Y:S01]  /*a880*/  FMUL R29, R89.reuse, R104 ;  /* 0x00000068591d7220 */ /* 0x040fe20000400000 */
[----:B------:R-:W-:Y:S01]  /*a890*/  FFMA R31, R30, R27, R31 ;  /* 0x0000001b1e1f7223 */ /* 0x000fe2000000001f */
[----:B------:R-:W-:Y:S01]  /*a8a0*/  HADD2.F32 R27, -RZ, R26.H1_H1 ;  /* 0x3000001aff1b7230 */ /* 0x000fe20000004100 */
[----:B------:R-:W-:Y:S01]  /*a8b0*/  FSEL R26, -|R36|, R36, P5 ;  /* 0x00000024241a7208 */ /* 0x000fe20002800300 */
[----:B------:R-:W-:Y:S01]  /*a8c0*/  FFMA R21, R90, R25, R28 ;  /* 0x000000195a157223 */ /* 0x000fe2000000001c */
[----:B------:R-:W-:Y:S01]  /*a8d0*/  FFMA R31, R30, R31, R33 ;  /* 0x0000001f1e1f7223 */ /* 0x000fe20000000021 */
[----:B------:R-:W-:Y:S02]  /*a8e0*/  HADD2.F32 R25, -RZ, R24.H1_H1 ;  /* 0x30000018ff197230 */ /* 0x000fe40000004100 */
[----:B------:R-:W-:Y:S01]  /*a8f0*/  FMUL R24, R89, R100 ;  /* 0x0000006459187220 */ /* 0x000fe20000400000 */
[----:B------:R-:W-:Y:S01]  /*a900*/  FMUL R46, R21, 0.70710676908493041992 ;  /* 0x3f3504f3152e7820 */ /* 0x000fe20000400000 */
[----:B------:R-:W-:Y:S01]  /*a910*/  FFMA R26, R31, R26, R26 ;  /* 0x0000001a1f1a7223 */ /* 0x000fe2000000001a */
[----:B------:R-:W-:Y:S01]  /*a920*/  FMUL R44, R5, 0.70710676908493041992 ;  /* 0x3f3504f3052c7820 */ /* 0x000fe20000400000 */
[C---:B------:R-:W-:Y:S01]  /*a930*/  FFMA R24, R90.reuse, R27, R24 ;  /* 0x0000001b5a187223 */ /* 0x040fe20000000018 */
[----:B------:R-:W-:Y:S01]  /*a940*/  FFMA R25, R90, R25, R29 ;  /* 0x000000195a197223 */ /* 0x000fe2000000001d */
[----:B------:R-:W1:Y:S01]  /*a950*/  @P5 MUFU.EX2 R27, R26 ;  /* 0x0000001a001b5308 */ /* 0x000e620000000800 */
[----:B------:R-:W-:Y:S01]  /*a960*/  FMUL R29, R46, R46 ;  /* 0x0000002e2e1d7220 */ /* 0x000fe20000400000 */
[----:B------:R-:W-:Y:S01]  /*a970*/  FMUL R28, R44, R44 ;  /* 0x0000002c2c1c7220 */ /* 0x000fe20000400000 */
[----:B------:R-:W-:Y:S01]  /*a980*/  FMUL R48, R25, 0.70710676908493041992 ;  /* 0x3f3504f319307820 */ /* 0x000fe20000400000 */
[----:B------:R-:W-:Y:S01]  /*a990*/  FSETP.GE.AND P3, PT, |R46|, 1.0029599666595458984, PT ;  /* 0x3f8060fe2e00780b */ /* 0x000fe20003f66200 */
[----:B------:R-:W-:Y:S01]  /*a9a0*/  FMUL R49, R15, 0.70710676908493041992 ;  /* 0x3f3504f30f317820 */ /* 0x000fe20000400000 */
[----:B------:R-:W-:Y:S01]  /*a9b0*/  FSETP.GE.AND P2, PT, |R44|, 1.0029599666595458984, PT ;  /* 0x3f8060fe2c00780b */ /* 0x000fe20003f46200 */
[C---:B------:R-:W-:Y:S01]  /*a9c0*/  FMUL R30, R48.reuse, R48 ;  /* 0x00000030301e7220 */ /* 0x040fe20000400000 */
[----:B------:R-:W-:Y:S01]  /*a9d0*/  FSETP.GE.AND P4, PT, |R48|, 1.0029599666595458984, PT ;  /* 0x3f8060fe3000780b */ /* 0x000fe20003f86200 */
[----:B------:R-:W-:Y:S01]  /*a9e0*/  FMUL R51, R20, 0.70710676908493041992 ;  /* 0x3f3504f314337820 */ /* 0x000fe20000400000 */
[----:B------:R-:W-:Y:S01]  /*a9f0*/  FSEL R32, |R46|, R29, P3 ;  /* 0x0000001d2e207208 */ /* 0x000fe20001800200 */
[----:B------:R-:W-:Y:S01]  /*aa00*/  FMUL R55, R4, 0.70710676908493041992 ;  /* 0x3f3504f304377820 */ /* 0x000fe20000400000 */
[----:B------:R-:W-:Y:S01]  /*aa10*/  FSEL R28, |R44|, R28, P2 ;  /* 0x0000001c2c1c7208 */ /* 0x000fe20001000200 */
[----:B------:R-:W-:Y:S01]  /*aa20*/  FMUL R57, R24, 0.70710676908493041992 ;  /* 0x3f3504f318397820 */ /* 0x000fe20000400000 */
[C---:B------:R-:W-:Y:S01]  /*aa30*/  FSEL R29, R6.reuse, 8.4834944573231041431e-05, P2 ;  /* 0x38b1e96a061d7808 */ /* 0x040fe20001000000 */
[----:B------:R-:W-:Y:S01]  /*aa40*/  FMUL R25, R25, 0.5 ;  /* 0x3f00000019197820 */ /* 0x000fe20000400000 */
[----:B------:R-:W-:Y:S01]  /*aa50*/  FSEL R31, -R7, -0.00082130916416645050049, P2 ;  /* 0xba574d20071f7808 */ /* 0x000fe20001000100 */
[----:B-1----:R-:W-:Y:S01]  /*aa60*/  @P5 FADD R27, -R27, 1 ;  /* 0x3f8000001b1b5421 */ /* 0x002fe20000000100 */
[----:B------:R-:W-:Y:S01]  /*aa70*/  FSEL R33, R6, 8.4834944573231041431e-05, P3 ;  /* 0x38b1e96a06217808 */ /* 0x000fe20001800000 */
[----:B------:R-:W-:Y:S01]  /*aa80*/  FMUL R15, R15, 0.5 ;  /* 0x3f0000000f0f7820 */ /* 0x000fe20000400000 */
[----:B------:R-:W-:Y:S01]  /*aa90*/  FSEL R35, -R7, -0.00082130916416645050049, P3 ;  /* 0xba574d2007237808 */ /* 0x000fe20001800100 */
[----:B------:R-:W-:Y:S01]  /*aaa0*/  FFMA R29, R28, R29, R31 ;  /* 0x0000001d1c1d7223 */ /* 0x000fe2000000001f */
[----:B------:R-:W-:Y:S01]  /*aab0*/  FSEL R34, |R48|, R30, P4 ;  /* 0x0000001e30227208 */ /* 0x000fe20002000200 */
[----:B------:R-:W-:Y:S01]  /*aac0*/  FMUL R30, R49, R49 ;  /* 0x00000031311e7220 */ /* 0x000fe20000400000 */
[----:B------:R-:W-:Y:S01]  /*aad0*/  @P5 LOP3.LUT R26, R27, 0x80000000, R36, 0xb8, !PT ;  /* 0x800000001b1a5812 */ /* 0x000fe200078eb824 */
[----:B------:R-:W-:Y:S01]  /*aae0*/  FMUL R27, R51, R51 ;  /* 0x00000033331b7220 */ /* 0x000fe20000400000 */
[----:B------:R-:W-:Y:S01]  /*aaf0*/  FSETP.GE.AND P0, PT, |R49|, 1.0029599666595458984, PT ;  /* 0x3f8060fe3100780b */ /* 0x000fe20003f06200 */
[----:B------:R-:W-:Y:S01]  /*ab00*/  FFMA R33, R32, R33, R35 ;  /* 0x0000002120217223 */ /* 0x000fe20000000023 */
[----:B------:R-:W-:Y:S01]  /*ab10*/  FSETP.GE.AND P5, PT, |R51|, 1.0029599666595458984, PT ;  /* 0x3f8060fe3300780b */ /* 0x000fe20003fa6200 */
[----:B------:R-:W-:Y:S01]  /*ab20*/  FADD R26, R26, 1 ;  /* 0x3f8000001a1a7421 */ /* 0x000fe20000000000 */
[----:B------:R-:W-:Y:S01]  /*ab30*/  FSEL R37, R6, 8.4834944573231041431e-05, P4 ;  /* 0x38b1e96a06257808 */ /* 0x000fe20002000000 */
[----:B------:R-:W-:Y:S01]  /*ab40*/  FMUL R20, R20, 0.5 ;  /* 0x3f00000014147820 */ /* 0x000fe20000400000 */
[----:B------:R-:W-:-:S02]  /*ab50*/  FSEL R39, -R7, -0.00082130916416645050049, P4 ;  /* 0xba574d2007277808 */ /* 0x000fc40002000100 */
[----:B------:R-:W-:Y:S02]  /*ab60*/  FSEL R38, |R49|, R30, P0 ;  /* 0x0000001e31267208 */ /* 0x000fe40000000200 */
[----:B------:R-:W-:Y:S01]  /*ab70*/  FSEL R31, R6, 8.4834944573231041431e-05, P0 ;  /* 0x38b1e96a061f7808 */ /* 0x000fe20000000000 */
[----:B------:R-:W-:Y:S01]  /*ab80*/  FFMA R37, R34, R37, R39 ;  /* 0x0000002522257223 */ /* 0x000fe20000000027 */
[----:B------:R-:W-:Y:S02]  /*ab90*/  FSEL R35, -R7, -0.00082130916416645050049, P0 ;  /* 0xba574d2007237808 */ /* 0x000fe40000000100 */
[----:B------:R-:W-:Y:S02]  /*aba0*/  FSEL R40, |R51|, R27, P5 ;  /* 0x0000001b33287208 */ /* 0x000fe40002800200 */
[----:B------:R-:W-:Y:S01]  /*abb0*/  FSEL R27, R8, 0.0052134888246655464172, P2 ;  /* 0x3baad5ea081b7808 */ /* 0x000fe20001000000 */
[----:B------:R-:W-:Y:S01]  /*abc0*/  FFMA R39, R38, R31, R35 ;  /* 0x0000001f26277223 */ /* 0x000fe20000000023 */
[----:B------:R-:W-:-:S02]  /*abd0*/  FSEL R31, R8, 0.0052134888246655464172, P3 ;  /* 0x3baad5ea081f7808 */ /* 0x000fc40001800000 */
[----:B------:R-:W-:Y:S01]  /*abe0*/  FSEL R35, R8, 0.0052134888246655464172, P4 ;  /* 0x3baad5ea08237808 */ /* 0x000fe20002000000 */
[----:B------:R-:W-:Y:S01]  /*abf0*/  FFMA R27, R28, R29, R27 ;  /* 0x0000001d1c1b7223 */ /* 0x000fe2000000001b */
[----:B------:R-:W-:Y:S01]  /*ac00*/  FSEL R29, -R9, -0.026868773624300956726, P2 ;  /* 0xbcdc1be7091d7808 */ /* 0x000fe20001000100 */
[----:B------:R-:W-:Y:S01]  /*ac10*/  FFMA R31, R32, R33, R31 ;  /* 0x00000021201f7223 */ /* 0x000fe2000000001f */
[----:B------:R-:W-:Y:S01]  /*ac20*/  FSEL R41, R6, 8.4834944573231041431e-05, P5 ;  /* 0x38b1e96a06297808 */ /* 0x000fe20002800000 */
[----:B------:R-:W-:Y:S01]  /*ac30*/  FFMA R35, R34, R37, R35 ;  /* 0x0000002522237223 */ /* 0x000fe20000000023 */
[----:B------:R-:W-:Y:S01]  /*ac40*/  FSEL R43, -R7, -0.00082130916416645050049, P5 ;  /* 0xba574d20072b7808 */ /* 0x000fe20002800100 */
[----:B------:R-:W-:Y:S01]  /*ac50*/  FFMA R27, R28, R27, R29 ;  /* 0x0000001b1c1b7223 */ /* 0x000fe2000000001d */
[C---:B------:R-:W-:Y:S02]  /*ac60*/  FSEL R33, -R9.reuse, -0.026868773624300956726, P3 ;  /* 0xbcdc1be709217808 */ /* 0x040fe40001800100 */
[----:B------:R-:W-:Y:S01]  /*ac70*/  FSEL R37, -R9, -0.026868773624300956726, P4 ;  /* 0xbcdc1be709257808 */ /* 0x000fe20002000100 */
[----:B------:R-:W-:Y:S01]  /*ac80*/  FFMA R43, R40, R41, R43 ;  /* 0x00000029282b7223 */ /* 0x000fe2000000002b */
[----:B------:R-:W-:Y:S01]  /*ac90*/  FSEL R29, R10, 0.11284004896879196167, P2 ;  /* 0x3de718af0a1d7808 */ /* 0x000fe20001000000 */
[----:B------:R-:W-:Y:S01]  /*aca0*/  FFMA R33, R32, R31, R33 ;  /* 0x0000001f20217223 */ /* 0x000fe20000000021 */
[----:B------:R-:W-:Y:S01]  /*acb0*/  FSEL R41, R8, 0.0052134888246655464172, P0 ;  /* 0x3baad5ea08297808 */ /* 0x000fe20000000000 */
        /* <DEDUP_REMOVED lines=9> */
[----:B------:R-:W-:Y:S01]  /*ad50*/  FSEL R31, R11, -0.37612664699554443359, P3 ;  /* 0xbec093ac0b1f7808 */ /* 0x000fe20001800000 */
[----:B------:R-:W-:Y:S01]  /*ad60*/  FFMA R27, R28, R27, R29 ;  /* 0x0000001b1c1b7223 */ /* 0x000fe2000000001d */
[----:B------:R-:W-:Y:S01]  /*ad70*/  FSEL R29, R12, 0.12837915122509002686, P3 ;  /* 0x3e0375d30c1d7808 */ /* 0x000fe20001800000 */
[----:B------:R-:W-:Y:S01]  /*ad80*/  FFMA R41, R38, R39, R41 ;  /* 0x0000002726297223 */ /* 0x000fe20000000029 */
[----:B------:R-:W-:Y:S01]  /*ad90*/  FSEL R45, R8, 0.0052134888246655464172, P5 ;  /* 0x3baad5ea082d7808 */ /* 0x000fe20002800000 */
[----:B------:R-:W-:Y:S01]  /*ada0*/  FFMA R31, R32, R33, R31 ;  /* 0x00000021201f7223 */ /* 0x000fe2000000001f */
[----:B------:R-:W-:-:S02]  /*adb0*/  FSEL R39, R10, 0.11284004896879196167, P4 ;  /* 0x3de718af0a277808 */ /* 0x000fc40002000000 */
[----:B------:R-:W-:Y:S01]  /*adc0*/  FSEL R28, -|R46|, R46, P3 ;  /* 0x0000002e2e1c7208 */ /* 0x000fe20001800300 */
[----:B------:R-:W-:Y:S01]  /*add0*/  FFMA R29, R32, R31, R29 ;  /* 0x0000001f201d7223 */ /* 0x000fe2000000001d */
[----:B------:R-:W-:Y:S01]  /*ade0*/  FSEL R35, R11, -0.37612664699554443359, P4 ;  /* 0xbec093ac0b237808 */ /* 0x000fe20002000000 */
[----:B------:R-:W-:Y:S01]  /*adf0*/  FFMA R43, R40, R43, R45 ;  /* 0x0000002b282b7223 */ /* 0x000fe2000000002d */
[----:B------:R-:W-:Y:S01]  /*ae00*/  FFMA R37, R34, R37, R39 ;  /* 0x0000002522257223 */ /* 0x000fe20000000027 */
[----:B------:R-:W-:Y:S01]  /*ae10*/  FSEL R45, -R9, -0.026868773624300956726, P5 ;  /* 0xbcdc1be7092d7808 */ /* 0x000fe20002800100 */
[----:B------:R-:W-:Y:S01]  /*ae20*/  FFMA R29, R29, R28, R28 ;  /* 0x0000001c1d1d7223 */ /* 0x000fe2000000001c */
[----:B------:R-:W-:Y:S01]  /*ae30*/  FSEL R33, R12, 0.12837915122509002686, P4 ;  /* 0x3e0375d30c217808 */ /* 0x000fe20002000000 */
[----:B------:R-:W-:Y:S01]  /*ae40*/  FFMA R37, R34, R37, R35 ;  /* 0x0000002522257223 */ /* 0x000fe20000000023 */
[----:B------:R-:W-:Y:S01]  /*ae50*/  FSEL R39, R10, 0.11284004896879196167, P0 ;  /* 0x3de718af0a277808 */ /* 0x000fe20000000000 */
[----:B------:R-:W-:Y:S01]  /*ae60*/  FFMA R45, R40, R43, R45 ;  /* 0x0000002b282d7223 */ /* 0x000fe2000000002d */
[----:B------:R-:W1:Y:S01]  /*ae70*/  @P3 MUFU.EX2 R36, R29 ;  /* 0x0000001d00243308 */ /* 0x000e620000000800 */
[----:B------:R-:W-:Y:S01]  /*ae80*/  FSEL R43, R11, -0.37612664699554443359, P0 ;  /* 0xbec093ac0b2b7808 */ /* 0x000fe20000000000 */
[----:B------:R-:W-:Y:S01]  /*ae90*/  FFMA R37, R34, R37, R33 ;  /* 0x0000002522257223 */ /* 0x000fe20000000021 */
[----:B------:R-:W-:Y:S01]  /*aea0*/  FSEL R30, -|R44|, R44, P2 ;  /* 0x0000002c2c1e7208 */ /* 0x000fe20001000300 */
[----:B------:R-:W-:Y:S01]  /*aeb0*/  FFMA R39, R38, R41, R39 ;  /* 0x0000002926277223 */ /* 0x000fe20000000027 */
[----:B------:R-:W-:Y:S01]  /*aec0*/  F2FP.F16.E4M3.UNPACK_B R31, R3 ;  /* 0x00000003ff1f723e */ /* 0x000fe200020006ff */
[----:B------:R-:W-:Y:S01]  /*aed0*/  FMUL R32, R89, R97 ;  /* 0x0000006159207220 */ /* 0x000fe20000400000 */
[----:B------:R-:W-:Y:S01]  /*aee0*/  FSEL R47, R10, 0.11284004896879196167, P5 ;  /* 0x3de718af0a2f7808 */ /* 0x000fe20002800000 */
[----:B------:R-:W-:Y:S01]  /*aef0*/  FFMA R39, R38, R39, R43 ;  /* 0x0000002726277223 */ /* 0x000fe2000000002b */
[----:B------:R-:W-:Y:S01]  /*af00*/  F2FP.F16.E4M3.UNPACK_B R34, R3.H1 ;  /* 0x00000003ff22723e */ /* 0x000fe200030006ff */
[----:B------:R-:W-:Y:S01]  /*af10*/  FFMA R27, R27, R30, R30 ;  /* 0x0000001e1b1b7223 */ /* 0x000fe2000000001e */
[--C-:B------:R-:W-:Y:S01]  /*af20*/  HADD2.F32 R33, -RZ, R31.reuse.H0_H0 ;  /* 0x2000001fff217230 */ /* 0x100fe20000004100 */
[----:B------:R-:W-:Y:S01]  /*af30*/  FSEL R43, R11, -0.37612664699554443359, P5 ;  /* 0xbec093ac0b2b7808 */ /* 0x000fe20002800000 */
[----:B------:R-:W-:Y:S01]  /*af40*/  HADD2.F32 R3, -RZ, R31.H1_H1 ;  /* 0x3000001fff037230 */ /* 0x000fe20000004100 */
[----:B------:R-:W-:Y:S01]  /*af50*/  FSEL R30, -|R48|, R48, P4 ;  /* 0x00000030301e7208 */ /* 0x000fe20002000300 */
[----:B------:R-:W-:Y:S01]  /*af60*/  FFMA R45, R40, R45, R47 ;  /* 0x0000002d282d7223 */ /* 0x000fe2000000002f */
[--C-:B------:R-:W-:Y:S01]  /*af70*/  HADD2.F32 R31, -RZ, R34.reuse.H0_H0 ;  /* 0x20000022ff1f7230 */ /* 0x100fe20000004100 */
[----:B------:R-:W-:Y:S01]  /*af80*/  FSEL R41, R12, 0.12837915122509002686, P0 ;  /* 0x3e0375d30c297808 */ /* 0x000fe20000000000 */
[----:B------:R-:W-:Y:S01]  /*af90*/  FFMA R28, R90, R33, R99 ;  /* 0x000000215a1c7223 */ /* 0x000fe20000000063 */
[----:B------:R-:W-:Y:S01]  /*afa0*/  FSEL R47, R12, 0.12837915122509002686, P5 ;  /* 0x3e0375d30c2f7808 */ /* 0x000fe20002800000 */
[----:B------:R-:W-:Y:S01]  /*afb0*/  FFMA R43, R40, R45, R43 ;  /* 0x0000002d282b7223 */ /* 0x000fe2000000002b */
[----:B------:R-:W-:Y:S01]  /*afc0*/  FFMA R30, R37, R30, R30 ;  /* 0x0000001e251e7223 */ /* 0x000fe2000000001e */
[----:B------:R-:W-:Y:S01]  /*afd0*/  FFMA R31, R90, R31, R32 ;  /* 0x0000001f5a1f7223 */ /* 0x000fe20000000020 */
[----:B------:R-:W-:Y:S01]  /*afe0*/  FFMA R39, R38, R39, R41 ;  /* 0x0000002726277223 */ /* 0x000fe20000000029 */
[----:B------:R-:W-:Y:S01]  /*aff0*/  FSEL R32, -|R49|, R49, P0 ;  /* 0x0000003131207208 */ /* 0x000fe20000000300 */
[----:B------:R-:W2:Y:S01]  /*b000*/  @P2 MUFU.EX2 R35, R27 ;  /* 0x0000001b00232308 */ /* 0x000ea20000000800 */
[----:B------:R-:W-:Y:S01]  /*b010*/  FMUL R33, R89, R98 ;  /* 0x0000006259217220 */ /* 0x000fe20000400000 */
[----:B------:R-:W-:Y:S01]  /*b020*/  FSEL R38, -|R51|, R51, P5 ;  /* 0x0000003333267208 */ /* 0x000fe20002800300 */
[----:B------:R-:W-:Y:S01]  /*b030*/  FFMA R43, R40, R43, R47 ;  /* 0x0000002b282b7223 */ /* 0x000fe2000000002f */
[----:B-1----:R-:W-:Y:S01]  /*b040*/  @P3 FADD R36, -R36, 1 ;  /* 0x3f80000024243421 */ /* 0x002fe20000000100 */
[----:B------:R-:W-:Y:S01]  /*b050*/  FFMA R3, R90, R3, R33 ;  /* 0x000000035a037223 */ /* 0x000fe20000000021 */
[----:B------:R-:W-:Y:S01]  /*b060*/  FFMA R32, R39, R32, R32 ;  /* 0x0000002027207223 */ /* 0x000fe20000000020 */
[----:B------:R-:W-:Y:S01]  /*b070*/  FFMA R33, R43, R38, R38 ;  /* 0x000000262b217223 */ /* 0x000fe20000000026 */
[----:B------:R-:W1:Y:S01]  /*b080*/  @P4 MUFU.EX2 R37, R30 ;  /* 0x0000001e00254308 */ /* 0x000e620000000800 */
[----:B------:R-:W-:Y:S01]  /*b090*/  @P3 LOP3.LUT R29, R36, 0x80000000, R46, 0xb8, !PT ;  /* 0x80000000241d3812 */ /* 0x000fe200078eb82e */
[----:B------:R-:W-:Y:S01]  /*b0a0*/  FMUL R58, R28, 0.70710676908493041992 ;  /* 0x3f3504f31c3a7820 */ /* 0x000fe20000400000 */
[C---:B------:R-:W-:Y:S01]  /*b0b0*/  FMUL R40, R57.reuse, R57 ;  /* 0x0000003939287220 */ /* 0x040fe20000400000 */
[----:B------:R-:W-:Y:S01]  /*b0c0*/  FSETP.GE.AND P3, PT, |R57|, 1.0029599666595458984, PT ;  /* 0x3f8060fe3900780b */ /* 0x000fe20003f66200 */
[----:B------:R-:W-:Y:S01]  /*b0d0*/  FMUL R59, R3, 0.70710676908493041992 ;  /* 0x3f3504f3033b7820 */ /* 0x000fe20000400000 */
[----:B------:R-:W-:Y:S01]  /*b0e0*/  FMUL R61, R31, 0.70710676908493041992 ;  /* 0x3f3504f31f3d7820 */ /* 0x000fe20000400000 */
[----:B------:R-:W-:Y:S01]  /*b0f0*/  FMUL R43, R58, R58 ;  /* 0x0000003a3a2b7220 */ /* 0x000fe20000400000 */
[----:B------:R-:W3:Y:S01]  /*b100*/  @P0 MUFU.EX2 R36, R32 ;  /* 0x0000002000240308 */ /* 0x000ee20000000800 */
[----:B--2---:R-:W-:Y:S01]  /*b110*/  @P2 FADD R35, -R35, 1 ;  /* 0x3f80000023232421 */ /* 0x004fe20000000100 */
[----:B------:R-:W-:Y:S01]  /*b120*/  FSEL R41, |R57|, R40, P3 ;  /* 0x0000002839297208 */ /* 0x000fe20001800200 */
[----:B------:R-:W-:Y:S01]  /*b130*/  FMUL R3, R3, 0.5 ;  /* 0x3f00000003037820 */ /* 0x000fe20000400000 */
[----:B------:R-:W-:Y:S01]  /*b140*/  FSEL R46, R6, 8.4834944573231041431e-05, P3 ;  /* 0x38b1e96a062e7808 */ /* 0x000fe20001800000 */
[----:B------:R-:W-:Y:S01]  /*b150*/  FADD R29, R29, 1 ;  /* 0x3f8000001d1d7421 */ /* 0x000fe20000000000 */
[----:B------:R-:W-:Y:S01]  /*b160*/  @P2 LOP3.LUT R27, R35, 0x80000000, R44, 0xb8, !PT ;  /* 0x80000000231b2812 */ /* 0x000fe200078eb82c */
[----:B------:R-:W-:Y:S01]  /*b170*/  HADD2.F32 R35, -RZ, R34.H1_H1 ;  /* 0x30000022ff237230 */ /* 0x000fe20000004100 */
[----:B------:R-:W2:Y:S01]  /*b180*/  @P5 MUFU.EX2 R38, R33 ;  /* 0x0000002100265308 */ /* 0x000ea20000000800 */
[----:B-1----:R-:W-:Y:S01]  /*b190*/  @P4 FADD R37, -R37, 1 ;  /* 0x3f80000025254421 */ /* 0x002fe20000000100 */
[----:B------:R-:W-:Y:S01]  /*b1a0*/  FMUL R34, R55, R55 ;  /* 0x0000003737227220 */ /* 0x000fe20000400000 */
[----:B------:R-:W-:Y:S01]  /*b1b0*/  FSETP.GE.AND P2, PT, |R58|, 1.0029599666595458984, PT ;  /* 0x3f8060fe3a00780b */ /* 0x000fe20003f46200 */
[----:B------:R-:W-:Y:S01]  /*b1c0*/  FADD R27, R27, 1 ;  /* 0x3f8000001b1b7421 */ /* 0x000fe20000000000 */
[----:B------:R-:W-:Y:S01]  /*b1d0*/  FMUL R31, R31, 0.5 ;  /* 0x3f0000001f1f7820 */ /* 0x000fe20000400000 */
[----:B------:R-:W-:Y:S01]  /*b1e0*/  @P4 LOP3.LUT R30, R37, 0x80000000, R48, 0xb8, !PT ;  /* 0x80000000251e4812 */ /* 0x000fe200078eb830 */
[----:B------:R-:W-:Y:S01]  /*b1f0*/  FMUL R37, R89, R96 ;  /* 0x0000006059257220 */ /* 0x000fe20000400000 */
[C---:B------:R-:W-:Y:S01]  /*b200*/  FSETP.GE.AND P4, PT, |R55|.reuse, 1.0029599666595458984, PT ;  /* 0x3f8060fe3700780b */ /* 0x040fe20003f86200 */
[----:B---3--:R-:W-:Y:S01]  /*b210*/  @P0 FADD R36, -R36, 1 ;  /* 0x3f80000024240421 */ /* 0x008fe20000000100 */
[----:B------:R-:W-:Y:S01]  /*b220*/  FSEL R43, |R58|, R43, P2 ;  /* 0x0000002b3a2b7208 */ /* 0x000fe20001000200 */
[----:B------:R-:W-:Y:S01]  /*b230*/  FADD R30, R30, 1 ;  /* 0x3f8000001e1e7421 */ /* 0x000fe20000000000 */
[----:B------:R-:W-:Y:S01]  /*b240*/  FSEL R39, |R55|, R34, P4 ;  /* 0x0000002237277208 */ /* 0x000fe20002000200 */
[----:B------:R-:W-:Y:S01]  /*b250*/  FFMA R34, R90, R35, R37 ;  /* 0x000000235a227223 */ /* 0x000fe20000000025 */
[----:B------:R-:W-:Y:S01]  /*b260*/  FSEL R40, R6, 8.4834944573231041431e-05, P4 ;  /* 0x38b1e96a06287808 */ /* 0x000fe20002000000 */
[----:B------:R-:W-:Y:S01]  /*b270*/  FMUL R35, R59, R59 ;  /* 0x0000003b3b237220 */ /* 0x000fe20000400000 */
[----:B------:R-:W-:Y:S01]  /*b280*/  FSEL R44, -R7, -0.00082130916416645050049, P4 ;  /* 0xba574d20072c7808 */ /* 0x000fe20002000100 */
[----:B--2---:R-:W-:Y:S01]  /*b290*/  @P5 FADD R38, -R38, 1 ;  /* 0x3f80000026265421 */ /* 0x004fe20000000100 */
[----:B------:R-:W-:Y:S01]  /*b2a0*/  @P0 LOP3.LUT R32, R36, 0x80000000, R49, 0xb8, !PT ;  /* 0x8000000024200812 */ /* 0x000fe200078eb831 */
[----:B------:R-:W-:Y:S01]  /*b2b0*/  FMUL R36, R61, R61 ;  /* 0x0000003d3d247220 */ /* 0x000fe20000400000 */
[----:B------:R-:W-:Y:S01]  /*b2c0*/  FSETP.GE.AND P0, PT, |R59|, 1.0029599666595458984, PT ;  /* 0x3f8060fe3b00780b */ /* 0x000fe20003f06200 */
[----:B------:R-:W-:Y:S01]  /*b2d0*/  FFMA R40, R39, R40, R44 ;  /* 0x0000002827287223 */ /* 0x000fe2000000002c */
[----:B------:R-:W-:Y:S01]  /*b2e0*/  @P5 LOP3.LUT R33, R38, 0x80000000, R51, 0xb8, !PT ;  /* 0x8000000026215812 */ /* 0x000fe200078eb833 */
[----:B------:R-:W-:Y:S01]  /*b2f0*/  FADD R32, R32, 1 ;  /* 0x3f80000020207421 */ /* 0x000fe20000000000 */
[----:B------:R-:W-:Y:S01]  /*b300*/  FSETP.GE.AND P5, PT, |R61|, 1.0029599666595458984, PT ;  /* 0x3f8060fe3d00780b */ /* 0x000fe20003fa6200 */
[----:B------:R-:W-:Y:S01]  /*b310*/  FMUL R25, R30, R25 ;  /* 0x000000191e197220 */ /* 0x000fe20000400000 */
[----:B------:R-:W-:Y:S01]  /*b320*/  FSEL R50, R6, 8.4834944573231041431e-05, P2 ;  /* 0x38b1e96a06327808 */ /* 0x000fe20001000000 */
[----:B------:R-:W-:Y:S01]  /*b330*/  FADD R33, R33, 1 ;  /* 0x3f80000021217421 */ /* 0x000fe20000000000 */
[C---:B------:R-:W-:Y:S01]  /*b340*/  FSEL R52, -R7.reuse, -0.00082130916416645050049, P2 ;  /* 0xba574d2007347808 */ /* 0x040fe20001000100 */
[----:B------:R-:W-:Y:S01]  /*b350*/  FMUL R15, R32, R15 ;  /* 0x0000000f200f7220 */ /* 0x000fe20000400000 */
[----:B------:R-:W-:Y:S01]  /*b360*/  FSEL R48, -R7, -0.00082130916416645050049, P3 ;  /* 0xba574d2007307808 */ /* 0x000fe20001800100 */
[----:B------:R-:W-:Y:S01]  /*b370*/  FMUL R20, R33, R20 ;  /* 0x0000001421147220 */ /* 0x000fe20000400000 */
[----:B------:R-:W-:Y:S01]  /*b380*/  FSEL R47, |R59|, R35, P0 ;  /* 0x000000233b2f7208 */ /* 0x000fe20000000200 */
[----:B------:R-:W-:Y:S01]  /*b390*/  FFMA R50, R43, R50, R52 ;  /* 0x000000322b327223 */ /* 0x000fe20000000034 */
[----:B------:R-:W-:Y:S01]  /*b3a0*/  FSEL R38, R6, 8.4834944573231041431e-05, P0 ;  /* 0x38b1e96a06267808 */ /* 0x000fe20000000000 */
[----:B------:R-:W-:Y:S01]  /*b3b0*/  FFMA R46, R41, R46, R48 ;  /* 0x0000002e292e7223 */ /* 0x000fe20000000030 */
[----:B------:R-:W-:-:S02]  /*b3c0*/  FSEL R44, -R7, -0.00082130916416645050049, P0 ;  /* 0xba574d20072c7808 */ /* 0x000fc40000000100 */
[----:B------:R-:W-:Y:S02]  /*b3d0*/  FSEL R49, |R61|, R36, P5 ;  /* 0x000000243d317208 */ /* 0x000fe40002800200 */
[----:B------:R-:W-:Y:S01]  /*b3e0*/  FSEL R36, R8, 0.0052134888246655464172, P4 ;  /* 0x3baad5ea08247808 */ /* 0x000fe20002000000 */
[----:B------:R-:W-:Y:S01]  /*b3f0*/  FFMA R48, R47, R38, R44 ;  /* 0x000000262f307223 */ /* 0x000fe2000000002c */
[----:B------:R-:W-:Y:S02]  /*b400*/  FSEL R52, R6, 8.4834944573231041431e-05, P5 ;  /* 0x38b1e96a06347808 */ /* 0x000fe40002800000 */
[----:B------:R-:W-:Y:S01]  /*b410*/  FSEL R54, -R7, -0.00082130916416645050049, P5 ;  /* 0xba574d2007367808 */ /* 0x000fe20002800100 */
[----:B------:R-:W-:Y:S01]  /*b420*/  FFMA R36, R39, R40, R36 ;  /* 0x0000002827247223 */ /* 0x000fe20000000024 */
[C---:B------:R-:W-:Y:S02]  /*b430*/  FSEL R44, R8.reuse, 0.0052134888246655464172, P2 ;  /* 0x3baad5ea082c7808 */ /* 0x040fe40001000000 */
[C---:B------:R-:W-:Y:S01]  /*b440*/  FSEL R40, R8.reuse, 0.0052134888246655464172, P0 ;  /* 0x3baad5ea08287808 */ /* 0x040fe20000000000 */
[----:B------:R-:W-:Y:S01]  /*b450*/  FFMA R52, R49, R52, R54 ;  /* 0x0000003431347223 */ /* 0x000fe20000000036 */
[C---:B------:R-:W-:Y:S01]  /*b460*/  FSEL R38, R8.reuse, 0.0052134888246655464172, P3 ;  /* 0x3baad5ea08267808 */ /* 0x040fe20001800000 */
[----:B------:R-:W-:Y:S01]  /*b470*/  FFMA R44, R43, R50, R44 ;  /* 0x000000322b2c7223 */ /* 0x000fe2000000002c */
[----:B------:R-:W-:Y:S01]  /*b480*/  FSEL R54, R8, 0.0052134888246655464172, P5 ;  /* 0x3baad5ea08367808 */ /* 0x000fe20002800000 */
[----:B------:R-:W-:Y:S01]  /*b490*/  FFMA R50, R47, R48, R40 ;  /* 0x000000302f327223 */ /* 0x000fe20000000028 */
[----:B------:R-:W-:Y:S01]  /*b4a0*/  FSEL R48, -R9, -0.026868773624300956726, P2 ;  /* 0xbcdc1be709307808 */ /* 0x000fe20001000100 */
[----:B------:R-:W-:Y:S01]  /*b4b0*/  FFMA R46, R41, R46, R38 ;  /* 0x0000002e292e7223 */ /* 0x000fe20000000026 */
[----:B------:R-:W-:Y:S01]  /*b4c0*/  FSEL R38, -R9, -0.026868773624300956726, P4 ;  /* 0xbcdc1be709267808 */ /* 0x000fe20002000100 */
[----:B------:R-:W-:Y:S01]  /*b4d0*/  FFMA R54, R49, R52, R54 ;  /* 0x0000003431367223 */ /* 0x000fe20000000036 */
[----:B------:R-:W-:Y:S01]  /*b4e0*/  FSEL R40, -R9, -0.026868773624300956726, P3 ;  /* 0xbcdc1be709287808 */ /* 0x000fe20001800100 */
[----:B------:R-:W-:Y:S01]  /*b4f0*/  FFMA R48, R43, R44, R48 ;  /* 0x0000002c2b307223 */ /* 0x000fe20000000030 */
[----:B------:R-:W-:Y:S01]  /*b500*/  FSEL R52, -R9, -0.026868773624300956726, P0 ;  /* 0xbcdc1be709347808 */ /* 0x000fe20000000100 */
[----:B------:R-:W-:Y:S01]  /*b510*/  FFMA R36, R39, R36, R38 ;  /* 0x0000002427247223 */ /* 0x000fe20000000026 */
[C---:B------:R-:W-:Y:S01]  /*b520*/  FSEL R44, R10.reuse, 0.11284004896879196167, P3 ;  /* 0x3de718af0a2c7808 */ /* 0x040fe20001800000 */
[----:B------:R-:W-:Y:S01]  /*b530*/  FFMA R46, R41, R46, R40 ;  /* 0x0000002e292e7223 */ /* 0x000fe20000000028 */
[C---:B------:R-:W-:Y:S01]  /*b540*/  FSEL R38, R10.reuse, 0.11284004896879196167, P4 ;  /* 0x3de718af0a267808 */ /* 0x040fe20002000000 */
[----:B------:R-:W-:Y:S01]  /*b550*/  FFMA R52, R47, R50, R52 ;  /* 0x000000322f347223 */ /* 0x000fe20000000034 */
[----:B------:R-:W-:Y:S01]  /*b560*/  FSEL R50, R10, 0.11284004896879196167, P2 ;  /* 0x3de718af0a327808 */ /* 0x000fe20001000000 */
[----:B------:R-:W-:Y:S01]  /*b570*/  FFMA R44, R41, R46, R44 ;  /* 0x0000002e292c7223 */ /* 0x000fe2000000002c */
[----:B------:R-:W-:Y:S01]  /*b580*/  FSEL R40, R11, -0.37612664699554443359, P4 ;  /* 0xbec093ac0b287808 */ /* 0x000fe20002000000 */
[----:B------:R-:W-:Y:S01]  /*b590*/  FFMA R36, R39, R36, R38 ;  /* 0x0000002427247223 */ /* 0x000fe20000000026 */
[----:B------:R-:W-:Y:S01]  /*b5a0*/  FSEL R46, R11, -0.37612664699554443359, P2 ;  /* 0xbec093ac0b2e7808 */ /* 0x000fe20001000000 */
[----:B------:R-:W-:Y:S01]  /*b5b0*/  FFMA R48, R43, R48, R50 ;  /* 0x000000302b307223 */ /* 0x000fe20000000032 */
[C---:B------:R-:W-:Y:S01]  /*b5c0*/  FSEL R38, R12.reuse, 0.12837915122509002686, P4 ;  /* 0x3e0375d30c267808 */ /* 0x040fe20002000000 */
[----:B------:R-:W-:Y:S01]  /*b5d0*/  FFMA R36, R39, R36, R40 ;  /* 0x0000002427247223 */ /* 0x000fe20000000028 */
[----:B------:R-:W-:Y:S01]  /*b5e0*/  FSEL R40, R11, -0.37612664699554443359, P3 ;  /* 0xbec093ac0b287808 */ /* 0x000fe20001800000 */
[----:B------:R-:W-:Y:S01]  /*b5f0*/  FFMA R46, R43, R48, R46 ;  /* 0x000000302b2e7223 */ /* 0x000fe2000000002e */
[C---:B------:R-:W-:Y:S01]  /*b600*/  FSEL R48, R12.reuse, 0.12837915122509002686, P2 ;  /* 0x3e0375d30c307808 */ /* 0x040fe20001000000 */
[----:B------:R-:W-:Y:S01]  /*b610*/  FFMA R36, R39, R36, R38 ;  /* 0x0000002427247223 */ /* 0x000fe20000000026 */
[----:B------:R-:W-:Y:S01]  /*b620*/  FSEL R35, -|R55|, R55, P4 ;  /* 0x0000003737237208 */ /* 0x000fe20002000300 */
[----:B------:R-:W-:Y:S01]  /*b630*/  FFMA R40, R41, R44, R40 ;  /* 0x0000002c29287223 */ /* 0x000fe20000000028 */
[----:B------:R-:W-:Y:S01]  /*b640*/  FSEL R56, -R9, -0.026868773624300956726, P5 ;  /* 0xbcdc1be709387808 */ /* 0x000fe20002800100 */
[----:B------:R-:W-:Y:S01]  /*b650*/  FFMA R46, R43, R46, R48 ;  /* 0x0000002e2b2e7223 */ /* 0x000fe20000000030 */
[----:B------:R-:W-:Y:S01]  /*b660*/  FSEL R44, R12, 0.12837915122509002686, P3 ;  /* 0x3e0375d30c2c7808 */ /* 0x000fe20001800000 */
[----:B------:R-:W-:Y:S01]  /*b670*/  FFMA R38, R36, R35, R35 ;  /* 0x0000002324267223 */ /* 0x000fe20000000023 */
[----:B------:R-:W-:Y:S01]  /*b680*/  FSEL R48, R10, 0.11284004896879196167, P0 ;  /* 0x3de718af0a307808 */ /* 0x000fe20000000000 */
[----:B------:R-:W-:Y:S01]  /*b690*/  FFMA R54, R49, R54, R56 ;  /* 0x0000003631367223 */ /* 0x000fe20000000038 */
[----:B------:R-:W-:Y:S01]  /*b6a0*/  FSEL R37, -|R58|, R58, P2 ;  /* 0x0000003a3a257208 */ /* 0x000fe20001000300 */
[----:B------:R-:W-:Y:S01]  /*b6b0*/  FFMA R44, R41, R40, R44 ;  /* 0x00000028292c7223 */ /* 0x000fe2000000002c */
[----:B------:R-:W-:Y:S01]  /*b6c0*/  F2FP.F16.E4M3.UNPACK_B R36, R0 ;  /* 0x00000000ff24723e */ /* 0x000fe200020006ff */
[----:B------:R-:W-:Y:S01]  /*b6d0*/  FFMA R48, R47, R52, R48 ;  /* 0x000000342f307223 */ /* 0x000fe20000000030 */
[----:B------:R-:W-:Y:S01]  /*b6e0*/  FSEL R35, -|R57|, R57, P3 ;  /* 0x0000003939237208 */ /* 0x000fe20001800300 */
[----:B------:R-:W-:Y:S01]  /*b6f0*/  FFMA R46, R46, R37, R37 ;  /* 0x000000252e2e7223 */ /* 0x000fe20000000025 */
[----:B------:R-:W-:Y:S01]  /*b700*/  FSEL R56, R10, 0.11284004896879196167, P5 ;  /* 0x3de718af0a387808 */ /* 0x000fe20002800000 */
[--C-:B------:R-:W-:Y:S01]  /*b710*/  HADD2.F32 R37, -RZ, R36.reuse.H1_H1 ;  /* 0x30000024ff257230 */ /* 0x100fe20000004100 */
[----:B------:R-:W-:Y:S01]  /*b720*/  FSEL R50, R11, -0.37612664699554443359, P0 ;  /* 0xbec093ac0b327808 */ /* 0x000fe20000000000 */
[----:B------:R-:W-:Y:S01]  /*b730*/  FFMA R44, R44, R35, R35 ;  /* 0x000000232c2c7223 */ /* 0x000fe20000000023 */
[----:B------:R-:W-:Y:S01]  /*b740*/  F2FP.F16.E4M3.UNPACK_B R0, R0.H1 ;  /* 0x00000000ff00723e */ /* 0x000fe200030006ff */
[----:B------:R-:W-:Y:S01]  /*b750*/  FFMA R54, R49, R54, R56 ;  /* 0x0000003631367223 */ /* 0x000fe20000000038 */
[----:B------:R-:W-:Y:S01]  /*b760*/  FSEL R52, R11, -0.37612664699554443359, P5 ;  /* 0xbec093ac0b347808 */ /* 0x000fe20002800000 */
[----:B------:R-:W-:Y:S01]  /*b770*/  FFMA R48, R47, R48, R50 ;  /* 0x000000302f307223 */ /* 0x000fe20000000032 */
[----:B------:R-:W-:Y:S01]  /*b780*/  FMUL R41, R89, R94 ;  /* 0x0000005e59297220 */ /* 0x000fe20000400000 */
[----:B------:R-:W-:Y:S01]  /*b790*/  HADD2.F32 R35, -RZ, R36.H0_H0 ;  /* 0x20000024ff237230 */ /* 0x000fe20000004100 */
[----:B------:R-:W-:Y:S01]  /*b7a0*/  FSEL R50, R12, 0.12837915122509002686, P0 ;  /* 0x3e0375d30c327808 */ /* 0x000fe20000000000 */
[----:B------:R-:W-:-:S02]  /*b7b0*/  HADD2.F32 R39, -RZ, R0.H0_H0 ;  /* 0x20000000ff277230 */ /* 0x000fc40000004100 */
[----:B------:R-:W-:Y:S01]  /*b7c0*/  FMUL R36, R89, R93 ;  /* 0x0000005d59247220 */ /* 0x000fe20000400000 */
[----:B------:R-:W-:Y:S01]  /*b7d0*/  FSEL R56, R12, 0.12837915122509002686, P5 ;  /* 0x3e0375d30c387808 */ /* 0x000fe20002800000 */
[----:B------:R-:W-:Y:S01]  /*b7e0*/  FFMA R52, R49, R54, R52 ;  /* 0x0000003631347223 */ /* 0x000fe20000000034 */
[C---:B------:R-:W-:Y:S01]  /*b7f0*/  FFMA R51, R90.reuse, R37, R41 ;  /* 0x000000255a337223 */ /* 0x040fe20000000029 */
[----:B------:R-:W1:Y:S01]  /*b800*/  @P3 MUFU.EX2 R43, R44 ;  /* 0x0000002c002b3308 */ /* 0x000e620000000800 */
[----:B------:R-:W-:Y:S01]  /*b810*/  FSEL R37, -|R59|, R59, P0 ;  /* 0x0000003b3b257208 */ /* 0x000fe20000000300 */
[C---:B------:R-:W-:Y:S01]  /*b820*/  FFMA R53, R90.reuse, R39, R36 ;  /* 0x000000275a357223 */ /* 0x040fe20000000024 */
[----:B------:R-:W-:Y:S01]  /*b830*/  FFMA R48, R47, R48, R50 ;  /* 0x000000302f307223 */ /* 0x000fe20000000032 */
[----:B------:R-:W-:Y:S01]  /*b840*/  FSEL R39, -|R61|, R61, P5 ;  /* 0x0000003d3d277208 */ /* 0x000fe20002800300 */
[----:B------:R-:W-:Y:S01]  /*b850*/  FFMA R52, R49, R52, R56 ;  /* 0x0000003431347223 */ /* 0x000fe20000000038 */
[----:B------:R-:W-:Y:S01]  /*b860*/  FFMA R35, R90, R35, R95 ;  /* 0x000000235a237223 */ /* 0x000fe2000000005f */
[----:B------:R-:W-:Y:S01]  /*b870*/  FFMA R48, R48, R37, R37 ;  /* 0x0000002530307223 */ /* 0x000fe20000000025 */
[----:B------:R-:W2:Y:S01]  /*b880*/  @P4 MUFU.EX2 R40, R38 ;  /* 0x0000002600284308 */ /* 0x000ea20000000800 */
[----:B------:R-:W-:Y:S01]  /*b890*/  FFMA R52, R52, R39, R39 ;  /* 0x0000002734347223 */ /* 0x000fe20000000027 */
[----:B------:R-:W-:-:S02]  /*b8a0*/  HADD2.F32 R37, -RZ, R0.H1_H1 ;  /* 0x30000000ff257230 */ /* 0x000fc40000004100 */
[----:B------:R-:W-:Y:S01]  /*b8b0*/  FMUL R39, R89, R92 ;  /* 0x0000005c59277220 */ /* 0x000fe20000400000 */
[----:B------:R-:W-:Y:S01]  /*b8c0*/  FMUL R62, R53, 0.70710676908493041992 ;  /* 0x3f3504f3353e7820 */ /* 0x000fe20000400000 */
[----:B------:R-:W-:Y:S01]  /*b8d0*/  FMUL R60, R51, 0.70710676908493041992 ;  /* 0x3f3504f3333c7820 */ /* 0x000fe20000400000 */
[----:B------:R-:W-:Y:S01]  /*b8e0*/  F2FP.SATFINITE.E4M3.F32.PACK_AB_MERGE_C R15, R20, R15, RZ ;  /* 0x0000000f140f723e */ /* 0x000fe200048070ff */
[----:B------:R-:W-:Y:S01]  /*b8f0*/  FFMA R49, R90, R37, R39 ;  /* 0x000000255a317223 */ /* 0x000fe20000000027 */
[----:B------:R-:W3:Y:S01]  /*b900*/  @P2 MUFU.EX2 R45, R46 ;  /* 0x0000002e002d2308 */ /* 0x000ee20000000800 */
[----:B-1----:R-:W-:Y:S02]  /*b910*/  @P3 FADD R43, -R43, 1 ;  /* 0x3f8000002b2b3421 */ /* 0x002fe40000000100 */
[----:B------:R-:W-:-:S03]  /*b920*/  FMUL R63, R49, 0.70710676908493041992 ;  /* 0x3f3504f3313f7820 */ /* 0x000fc60000400000 */
[----:B------:R-:W-:Y:S01]  /*b930*/  @P3 LOP3.LUT R44, R43, 0x80000000, R57, 0xb8, !PT ;  /* 0x800000002b2c3812 */ /* 0x000fe200078eb839 */
[----:B------:R-:W-:Y:S01]  /*b940*/  FMUL R57, R35, 0.70710676908493041992 ;  /* 0x3f3504f323397820 */ /* 0x000fe20000400000 */
[----:B------:R-:W1:Y:S01]  /*b950*/  @P0 MUFU.EX2 R36, R48 ;  /* 0x0000003000240308 */ /* 0x000e620000000800 */
[----:B--2---:R-:W-:Y:S01]  /*b960*/  @P4 FADD R40, -R40, 1 ;  /* 0x3f80000028284421 */ /* 0x004fe20000000100 */
[C---:B------:R-:W-:Y:S01]  /*b970*/  FSETP.GE.AND P3, PT, |R60|.reuse, 1.0029599666595458984, PT ;  /* 0x3f8060fe3c00780b */ /* 0x040fe20003f66200 */
[----:B------:R-:W-:Y:S01]  /*b980*/  FMUL R41, R57, R57 ;  /* 0x0000003939297220 */ /* 0x000fe20000400000 */
[----:B------:R-:W-:Y:S01]  /*b990*/  FMUL R43, R60, R60 ;  /* 0x0000003c3c2b7220 */ /* 0x000fe20000400000 */
[----:B------:R-:W-:Y:S01]  /*b9a0*/  FADD R44, R44, 1 ;  /* 0x3f8000002c2c7421 */ /* 0x000fe20000000000 */
[----:B------:R-:W-:Y:S01]  /*b9b0*/  @P4 LOP3.LUT R38, R40, 0x80000000, R55, 0xb8, !PT ;  /* 0x8000000028264812 */ /* 0x000fe200078eb837 */
[----:B------:R-:W-:Y:S01]  /*b9c0*/  FMUL R55, R34, 0.70710676908493041992 ;  /* 0x3f3504f322377820 */ /* 0x000fe20000400000 */
[----:B------:R-:W2:Y:S01]  /*b9d0*/  @P5 MUFU.EX2 R0, R52 ;  /* 0x0000003400005308 */ /* 0x000ea20000000800 */
[----:B---3--:R-:W-:Y:S01]  /*b9e0*/  @P2 FADD R45, -R45, 1 ;  /* 0x3f8000002d2d2421 */ /* 0x008fe20000000100 */
[----:B------:R-:W-:Y:S01]  /*b9f0*/  FSETP.GE.AND P4, PT, |R57|, 1.0029599666595458984, PT ;  /* 0x3f8060fe3900780b */ /* 0x000fe20003f86200 */
[----:B------:R-:W-:Y:S01]  /*ba00*/  FMUL R40, R55, R55 ;  /* 0x0000003737287220 */ /* 0x000fe20000400000 */
[----:B------:R-:W-:Y:S01]  /*ba10*/  FSEL R56, R6, 8.4834944573231041431e-05, P3 ;  /* 0x38b1e96a06387808 */ /* 0x000fe20001800000 */
[----:B------:R-:W-:Y:S01]  /*ba20*/  FADD R38, R38, 1 ;  /* 0x3f80000026267421 */ /* 0x000fe20000000000 */
[----:B------:R-:W-:-:S02]  /*ba30*/  @P2 LOP3.LUT R46, R45, 0x80000000, R58, 0xb8, !PT ;  /* 0x800000002d2e2812 */ /* 0x000fc400078eb83a */
[----:B------:R-:W-:Y:S01]  /*ba40*/  FSEL R45, |R57|, R41, P4 ;  /* 0x00000029392d7208 */ /* 0x000fe20002000200 */
[----:B-1----:R-:W-:Y:S01]  /*ba50*/  @P0 FADD R36, -R36, 1 ;  /* 0x3f80000024240421 */ /* 0x002fe20000000100 */
[----:B------:R-:W-:Y:S01]  /*ba60*/  FSEL R50, R6, 8.4834944573231041431e-05, P4 ;  /* 0x38b1e96a06327808 */ /* 0x000fe20002000000 */
[----:B------:R-:W-:Y:S01]  /*ba70*/  FADD R46, R46, 1 ;  /* 0x3f8000002e2e7421 */ /* 0x000fe20000000000 */
[----:B------:R-:W-:Y:S02]  /*ba80*/  FSEL R54, -R7, -0.00082130916416645050049, P4 ;  /* 0xba574d2007367808 */ /* 0x000fe40002000100 */
[----:B------:R-:W-:Y:S01]  /*ba90*/  @P0 LOP3.LUT R48, R36, 0x80000000, R59, 0xb8, !PT ;  /* 0x8000000024300812 */ /* 0x000fe200078eb83b */
[C---:B------:R-:W-:Y:S01]  /*baa0*/  FMUL R36, R62.reuse, R62 ;  /* 0x0000003e3e247220 */ /* 0x040fe20000400000 */
[----:B------:R-:W-:Y:S01]  /*bab0*/  FSETP.GE.AND P0, PT, |R62|, 1.0029599666595458984, PT ;  /* 0x3f8060fe3e00780b */ /* 0x000fe20003f06200 */
[----:B--2---:R-:W-:Y:S01]  /*bac0*/  @P5 FADD R0, -R0, 1 ;  /* 0x3f80000000005421 */ /* 0x004fe20000000100 */
[----:B------:R-:W-:Y:S01]  /*bad0*/  FSETP.GE.AND P2, PT, |R55|, 1.0029599666595458984, PT ;  /* 0x3f8060fe3700780b */ /* 0x000fe20003f46200 */
[----:B------:R-:W-:Y:S01]  /*bae0*/  FFMA R50, R45, R50, R54 ;  /* 0x000000322d327223 */ /* 0x000fe20000000036 */
[----:B------:R-:W-:Y:S01]  /*baf0*/  FSEL R39, |R62|, R36, P0 ;  /* 0x000000243e277208 */ /* 0x000fe20000000200 */
[----:B------:R-:W-:Y:S01]  /*bb00*/  FADD R48, R48, 1 ;  /* 0x3f80000030307421 */ /* 0x000fe20000000000 */
[----:B------:R-:W-:Y:S01]  /*bb10*/  @P5 LOP3.LUT R52, R0, 0x80000000, R61, 0xb8, !PT ;  /* 0x8000000000345812 */ /* 0x000fe200078eb83d */
[C---:B------:R-:W-:Y:S01]  /*bb20*/  FMUL R0, R63.reuse, R63 ;  /* 0x0000003f3f007220 */ /* 0x040fe20000400000 */
[----:B------:R-:W-:-:S02]  /*bb30*/  FSETP.GE.AND P5, PT, |R63|, 1.0029599666595458984, PT ;  /* 0x3f8060fe3f00780b */ /* 0x000fc40003fa6200 */
[----:B------:R-:W-:Y:S01]  /*bb40*/  FSEL R41, R6, 8.4834944573231041431e-05, P2 ;  /* 0x38b1e96a06297808 */ /* 0x000fe20001000000 */
[----:B------:R-:W-:Y:S01]  /*bb50*/  FADD R52, R52, 1 ;  /* 0x3f80000034347421 */ /* 0x000fe20000000000 */
[C---:B------:R-:W-:Y:S02]  /*bb60*/  FSEL R36, R6.reuse, 8.4834944573231041431e-05, P0 ;  /* 0x38b1e96a06247808 */ /* 0x040fe40000000000 */
[----:B------:R-:W-:Y:S01]  /*bb70*/  FSEL R54, R6, 8.4834944573231041431e-05, P5 ;  /* 0x38b1e96a06367808 */ /* 0x000fe20002800000 */
[----:B------:R-:W-:Y:S01]  /*bb80*/  FMUL R31, R52, R31 ;  /* 0x0000001f341f7220 */ /* 0x000fe20000400000 */
[----:B------:R-:W-:Y:S02]  /*bb90*/  FSEL R47, |R60|, R43, P3 ;  /* 0x0000002b3c2f7208 */ /* 0x000fe40001800200 */
[----:B------:R-:W-:Y:S02]  /*bba0*/  FSEL R6, -R7, -0.00082130916416645050049, P0 ;  /* 0xba574d2007067808 */ /* 0x000fe40000000100 */
[----:B------:R-:W-:-:S02]  /*bbb0*/  FSEL R40, |R55|, R40, P2 ;  /* 0x0000002837287208 */ /* 0x000fc40001000200 */
[----:B------:R-:W-:Y:S01]  /*bbc0*/  FSEL R43, -R7, -0.00082130916416645050049, P2 ;  /* 0xba574d20072b7808 */ /* 0x000fe20001000100 */
[----:B------:R-:W-:Y:S01]  /*bbd0*/  FFMA R36, R39, R36, R6 ;  /* 0x0000002427247223 */ /* 0x000fe20000000006 */
[----:B------:R-:W-:Y:S02]  /*bbe0*/  FSEL R58, -R7, -0.00082130916416645050049, P3 ;  /* 0xba574d20073a7808 */ /* 0x000fe40001800100 */
[----:B------:R-:W-:Y:S01]  /*bbf0*/  FSEL R6, R8, 0.0052134888246655464172, P3 ;  /* 0x3baad5ea08067808 */ /* 0x000fe20001800000 */
[----:B------:R-:W-:Y:S01]  /*bc00*/  FFMA R41, R40, R41, R43 ;  /* 0x0000002928297223 */ /* 0x000fe2000000002b */
[----:B------:R-:W-:Y:S01]  /*bc10*/  FSEL R43, |R63|, R0, P5 ;  /* 0x000000003f2b7208 */ /* 0x000fe20002800200 */
[----:B------:R-:W-:Y:S01]  /*bc20*/  FFMA R56, R47, R56, R58 ;  /* 0x000000382f387223 */ /* 0x000fe2000000003a */
[----:B------:R-:W-:Y:S02]  /*bc30*/  FSEL R58, -R7, -0.00082130916416645050049, P5 ;  /* 0xba574d20073a7808 */ /* 0x000fe40002800100 */
[C---:B------:R-:W-:Y:S01]  /*bc40*/  FSEL R7, R8.reuse, 0.0052134888246655464172, P2 ;  /* 0x3baad5ea08077808 */ /* 0x040fe20001000000 */
[----:B------:R-:W-:Y:S01]  /*bc50*/  FFMA R56, R47, R56, R6 ;  /* 0x000000382f387223 */ /* 0x000fe20000000006 */
[----:B------:R-:W-:Y:S01]  /*bc60*/  FSEL R0, R8, 0.0052134888246655464172, P4 ;  /* 0x3baad5ea08007808 */ /* 0x000fe20002000000 */
[----:B------:R-:W-:Y:S01]  /*bc70*/  FFMA R54, R43, R54, R58 ;  /* 0x000000362b367223 */ /* 0x000fe2000000003a */
[C---:B------:R-:W-:Y:S01]  /*bc80*/  FSEL R37, -R9.reuse, -0.026868773624300956726, P2 ;  /* 0xbcdc1be709257808 */ /* 0x040fe20001000100 */
[----:B------:R-:W-:Y:S01]  /*bc90*/  FFMA R7, R40, R41, R7 ;  /* 0x0000002928077223 */ /* 0x000fe20000000007 */
[----:B------:R-:W-:Y:S01]  /*bca0*/  FSEL R6, -R9, -0.026868773624300956726, P4 ;  /* 0xbcdc1be709067808 */ /* 0x000fe20002000100 */
[C---:B------:R-:W-:Y:S01]  /*bcb0*/  FFMA R0, R45.reuse, R50, R0 ;  /* 0x000000322d007223 */ /* 0x040fe20000000000 */
[----:B------:R-:W-:Y:S01]  /*bcc0*/  FSEL R50, R8, 0.0052134888246655464172, P0 ;  /* 0x3baad5ea08327808 */ /* 0x000fe20000000000 */
[----:B------:R-:W-:Y:S01]  /*bcd0*/  FFMA R7, R40, R7, R37 ;  /* 0x0000000728077223 */ /* 0x000fe20000000025 */
[----:B------:R-:W-:Y:S01]  /*bce0*/  FSEL R58, R8, 0.0052134888246655464172, P5 ;  /* 0x3baad5ea083a7808 */ /* 0x000fe20002800000 */
[----:B------:R-:W-:Y:S01]  /*bcf0*/  FFMA R0, R45, R0, R6 ;  /* 0x000000002d007223 */ /* 0x000fe20000000006 */
[----:B------:R-:W-:Y:S01]  /*bd00*/  FSEL R8, -R9, -0.026868773624300956726, P3 ;  /* 0xbcdc1be709087808 */ /* 0x000fe20001800100 */
[----:B------:R-:W-:Y:S01]  /*bd10*/  FFMA R36, R39, R36, R50 ;  /* 0x0000002427247223 */ /* 0x000fe20000000032 */
[C---:B------:R-:W-:Y:S01]  /*bd20*/  FSEL R37, R10.reuse, 0.11284004896879196167, P2 ;  /* 0x3de718af0a257808 */ /* 0x040fe20001000000 */
[----:B------:R-:W-:Y:S01]  /*bd30*/  FFMA R54, R43, R54, R58 ;  /* 0x000000362b367223 */ /* 0x000fe2000000003a */
[----:B------:R-:W-:Y:S01]  /*bd40*/  FSEL R6, R10, 0.11284004896879196167, P4 ;  /* 0x3de718af0a067808 */ /* 0x000fe20002000000 */
[----:B------:R-:W-:Y:S01]  /*bd50*/  FFMA R56, R47, R56, R8 ;  /* 0x000000382f387223 */ /* 0x000fe20000000008 */
[C---:B------:R-:W-:Y:S01]  /*bd60*/  FSEL R50, -R9.reuse, -0.026868773624300956726, P0 ;  /* 0xbcdc1be709327808 */ /* 0x040fe20000000100 */
[----:B------:R-:W-:Y:S01]  /*bd70*/  FFMA R7, R40, R7, R37 ;  /* 0x0000000728077223 */ /* 0x000fe20000000025 */
[----:B------:R-:W-:Y:S01]  /*bd80*/  FSEL R8, -R9, -0.026868773624300956726, P5 ;  /* 0xbcdc1be709087808 */ /* 0x000fe20002800100 */
[----:B------:R-:W-:Y:S01]  /*bd90*/  FFMA R6, R45, R0, R6 ;  /* 0x000000002d067223 */ /* 0x000fe20000000006 */
[----:B------:R-:W-:Y:S01]  /*bda0*/  FSEL R9, R11, -0.37612664699554443359, P2 ;  /* 0xbec093ac0b097808 */ /* 0x000fe20001000000 */
[----:B------:R-:W-:Y:S01]  /*bdb0*/  FFMA R50, R39, R36, R50 ;  /* 0x0000002427327223 */ /* 0x000fe20000000032 */
[----:B------:R-:W-:Y:S01]  /*bdc0*/  FSEL R0, R10, 0.11284004896879196167, P3 ;  /* 0x3de718af0a007808 */ /* 0x000fe20001800000 */
[----:B------:R-:W-:Y:S01]  /*bdd0*/  FFMA R58, R43, R54, R8 ;  /* 0x000000362b3a7223 */ /* 0x000fe20000000008 */
[----:B------:R-:W-:Y:S01]  /*bde0*/  FSEL R36, R11, -0.37612664699554443359, P3 ;  /* 0xbec093ac0b247808 */ /* 0x000fe20001800000 */
[----:B------:R-:W-:Y:S01]  /*bdf0*/  FFMA R7, R40, R7, R9 ;  /* 0x0000000728077223 */ /* 0x000fe20000000009 */
[----:B------:R-:W-:Y:S01]  /*be00*/  FSEL R9, R12, 0.12837915122509002686, P2 ;  /* 0x3e0375d30c097808 */ /* 0x000fe20001000000 */
[----:B------:R-:W-:Y:S01]  /*be10*/  FFMA R56, R47, R56, R0 ;  /* 0x000000382f387223 */ /* 0x000fe20000000000 */
[----:B------:R-:W-:-:S02]  /*be20*/  FSEL R8, R11, -0.37612664699554443359, P4 ;  /* 0xbec093ac0b087808 */ /* 0x000fc40002000000 */
[----:B------:R-:W-:Y:S01]  /*be30*/  FSEL R0, -|R55|, R55, P2 ;  /* 0x0000003737007208 */ /* 0x000fe20001000300 */
[----:B------:R-:W-:Y:S01]  /*be40*/  FFMA R7, R40, R7, R9 ;  /* 0x0000000728077223 */ /* 0x000fe20000000009 */
[----:B------:R-:W-:Y:S01]  /*be50*/  FFMA R56, R47, R56, R36 ;  /* 0x000000382f387223 */ /* 0x000fe20000000024 */
[----:B------:R-:W-:Y:S01]  /*be60*/  FSEL R36, R12, 0.12837915122509002686, P4 ;  /* 0x3e0375d30c247808 */ /* 0x000fe20002000000 */
[----:B------:R-:W-:Y:S01]  /*be70*/  FFMA R6, R45, R6, R8 ;  /* 0x000000062d067223 */ /* 0x000fe20000000008 */
[----:B------:R-:W-:Y:S01]  /*be80*/  FFMA R8, R7, R0, R0 ;  /* 0x0000000007087223 */ /* 0x000fe20000000000 */
[----:B------:R-:W-:Y:S02]  /*be90*/  FSEL R54, R10, 0.11284004896879196167, P0 ;  /* 0x3de718af0a367808 */ /* 0x000fe40000000000 */
[----:B------:R-:W-:Y:S01]  /*bea0*/  FSEL R7, -|R57|, R57, P4 ;  /* 0x0000003939077208 */ /* 0x000fe20002000300 */
        /* <DEDUP_REMOVED lines=16> */
[----:B------:R-:W1:Y:S01]  /*bfb0*/  @P3 MUFU.EX2 R7, R40 ;  /* 0x0000002800073308 */ /* 0x000e620000000800 */
[----:B------:R-:W-:Y:S01]  /*bfc0*/  FFMA R10, R39, R36, R10 ;  /* 0x00000024270a7223 */ /* 0x000fe2000000000a */
[----:B------:R-:W-:Y:S01]  /*bfd0*/  FSEL R12, -|R63|, R63, P5 ;  /* 0x0000003f3f0c7208 */ /* 0x000fe20002800300 */
[----:B------:R-:W-:-:S02]  /*bfe0*/  FFMA R37, R43, R50, R37 ;  /* 0x000000322b257223 */ /* 0x000fc40000000025 */
[----:B------:R-:W-:Y:S02]  /*bff0*/  FFMA R10, R10, R11, R11 ;  /* 0x0000000b0a0a7223 */ /* 0x000fe4000000000b */
[----:B------:R-:W-:Y:S01]  /*c000*/  FFMA R12, R37, R12, R12 ;  /* 0x0000000c250c7223 */ /* 0x000fe2000000000c */
[----:B------:R-:W2:Y:S08]  /*c010*/  @P2 MUFU.EX2 R0, R8 ;  /* 0x0000000800002308 */ /* 0x000eb00000000800 */
[----:B------:R-:W3:Y:S01]  /*c020*/  @P0 MUFU.EX2 R11, R10 ;  /* 0x0000000a000b0308 */ /* 0x000ee20000000800 */
[----:B-1----:R-:W-:-:S05]  /*c030*/  @P3 FADD R7, -R7, 1 ;  /* 0x3f80000007073421 */ /* 0x002fca0000000100 */
[----:B------:R-:W-:Y:S01]  /*c040*/  @P3 LOP3.LUT R40, R7, 0x80000000, R60, 0xb8, !PT ;  /* 0x8000000007283812 */ /* 0x000fe200078eb83c */
[----:B------:R-:W-:Y:S01]  /*c050*/  FMUL R7, R14, 0.5 ;  /* 0x3f0000000e077820 */ /* 0x000fe20000400000 */
[----:B------:R-:W1:Y:S01]  /*c060*/  @P4 MUFU.EX2 R6, R9 ;  /* 0x0000000900064308 */ /* 0x000e620000000800 */
[----:B--2---:R-:W-:Y:S02]  /*c070*/  @P2 FADD R0, -R0, 1 ;  /* 0x3f80000000002421 */ /* 0x004fe40000000100 */
[----:B------:R-:W-:Y:S01]  /*c080*/  FMUL R26, R26, R7 ;  /* 0x000000071a1a7220 */ /* 0x000fe20000400000 */
[----:B------:R-:W-:Y:S01]  /*c090*/  FMUL R7, R24, 0.5 ;  /* 0x3f00000018077820 */ /* 0x000fe20000400000 */
[----:B------:R-:W-:Y:S01]  /*c0a0*/  FADD R40, R40, 1 ;  /* 0x3f80000028287421 */ /* 0x000fe20000000000 */
[----:B------:R-:W-:Y:S01]  /*c0b0*/  @P2 LOP3.LUT R8, R0, 0x80000000, R55, 0xb8, !PT ;  /* 0x8000000000082812 */ /* 0x000fe200078eb837 */
[----:B------:R-:W-:Y:S01]  /*c0c0*/  FMUL R0, R5, 0.5 ;  /* 0x3f00000005007820 */ /* 0x000fe20000400000 */
[----:B------:R-:W2:Y:S01]  /*c0d0*/  @P5 MUFU.EX2 R36, R12 ;  /* 0x0000000c00245308 */ /* 0x000ea20000000800 */
[----:B---3--:R-:W-:Y:S01]  /*c0e0*/  @P0 FADD R11, -R11, 1 ;  /* 0x3f8000000b0b0421 */ /* 0x008fe20000000100 */
[----:B------:R-:W-:Y:S01]  /*c0f0*/  FMUL R5, R4, 0.5 ;  /* 0x3f00000004057820 */ /* 0x000fe20000400000 */
[----:B------:R-:W-:Y:S01]  /*c100*/  FADD R8, R8, 1 ;  /* 0x3f80000008087421 */ /* 0x000fe20000000000 */
[----:B------:R-:W-:Y:S01]  /*c110*/  FMUL R27, R27, R0 ;  /* 0x000000001b1b7220 */ /* 0x000fe20000400000 */
[----:B------:R-:W-:Y:S01]  /*c120*/  FMUL R0, R35, 0.5 ;  /* 0x3f00000023007820 */ /* 0x000fe20000400000 */
[----:B------:R-:W-:Y:S01]  /*c130*/  @P0 LOP3.LUT R10, R11, 0x80000000, R62, 0xb8, !PT ;  /* 0x800000000b0a0812 */ /* 0x000fe200078eb83e */
[----:B------:R-:W-:Y:S01]  /*c140*/  FMUL R38, R38, R5 ;  /* 0x0000000526267220 */ /* 0x000fe20000400000 */
[----:B------:R-:W-:Y:S01]  /*c150*/  FMUL R11, R44, R7 ;  /* 0x000000072c0b7220 */ /* 0x000fe20000400000 */
[----:B-1----:R-:W-:Y:S01]  /*c160*/  @P4 FADD R6, -R6, 1 ;  /* 0x3f80000006064421 */ /* 0x002fe20000000100 */
[----:B------:R-:W-:Y:S01]  /*c170*/  FMUL R5, R28, 0.5 ;  /* 0x3f0000001c057820 */ /* 0x000fe20000400000 */
[----:B------:R-:W-:Y:S01]  /*c180*/  FMUL R7, R34, 0.5 ;  /* 0x3f00000022077820 */ /* 0x000fe20000400000 */
[----:B------:R-:W-:Y:S01]  /*c190*/  FADD R10, R10, 1 ;  /* 0x3f8000000a0a7421 */ /* 0x000fe20000000000 */
[----:B------:R-:W-:Y:S01]  /*c1a0*/  F2FP.SATFINITE.E4M3.F32.PACK_AB_MERGE_C R27, R27, R26, RZ ;  /* 0x0000001a1b1b723e */ /* 0x000fe200048070ff */
[----:B------:R-:W-:Y:S01]  /*c1b0*/  FMUL R46, R46, R5 ;  /* 0x000000052e2e7220 */ /* 0x000fe20000400000 */
[----:B------:R-:W-:Y:S01]  /*c1c0*/  @P4 LOP3.LUT R9, R6, 0x80000000, R57, 0xb8, !PT ;  /* 0x8000000006094812 */ /* 0x000fe200078eb839 */
[----:B------:R-:W-:Y:S01]  /*c1d0*/  FMUL R6, R21, 0.5 ;  /* 0x3f00000015067820 */ /* 0x000fe20000400000 */
[----:B--2---:R-:W-:Y:S01]  /*c1e0*/  @P5 FADD R36, -R36, 1 ;  /* 0x3f80000024245421 */ /* 0x004fe20000000100 */
[----:B------:R-:W-:Y:S01]  /*c1f0*/  FMUL R21, R48, R3 ;  /* 0x0000000330157220 */ /* 0x000fe20000400000 */
[----:B------:R-:W-:Y:S01]  /*c200*/  FMUL R8, R8, R7 ;  /* 0x0000000708087220 */ /* 0x000fe20000400000 */
[----:B------:R-:W-:Y:S01]  /*c210*/  FMUL R3, R51, 0.5 ;  /* 0x3f00000033037820 */ /* 0x000fe20000400000 */
[----:B------:R-:W-:Y:S01]  /*c220*/  FMUL R5, R53, 0.5 ;  /* 0x3f00000035057820 */ /* 0x000fe20000400000 */
[----:B------:R-:W-:Y:S01]  /*c230*/  @P5 LOP3.LUT R12, R36, 0x80000000, R63, 0xb8, !PT ;  /* 0x80000000240c5812 */ /* 0x000fe200078eb83f */
[----:B------:R-:W-:Y:S01]  /*c240*/  FMUL R7, R49, 0.5 ;  /* 0x3f00000031077820 */ /* 0x000fe20000400000 */
[----:B------:R-:W-:Y:S01]  /*c250*/  FADD R9, R9, 1 ;  /* 0x3f80000009097421 */ /* 0x000fe20000000000 */
[----:B------:R-:W-:Y:S01]  /*c260*/  FMUL R6, R29, R6 ;  /* 0x000000061d067220 */ /* 0x000fe20000400000 */
[----:B------:R-:W-:Y:S01]  /*c270*/  FMUL R3, R40, R3 ;  /* 0x0000000328037220 */ /* 0x000fe20000400000 */
[----:B------:R-:W-:Y:S01]  /*c280*/  FADD R12, R12, 1 ;  /* 0x3f8000000c0c7421 */ /* 0x000fe20000000000 */
[----:B------:R-:W-:Y:S01]  /*c290*/  FMUL R0, R9, R0 ;  /* 0x0000000009007220 */ /* 0x000fe20000400000 */
[----:B------:R-:W-:Y:S01]  /*c2a0*/  FMUL R10, R10, R5 ;  /* 0x000000050a0a7220 */ /* 0x000fe20000400000 */
[----:B------:R-:W-:Y:S01]  /*c2b0*/  F2FP.SATFINITE.E4M3.F32.PACK_AB_MERGE_C R25, R25, R6, RZ ;  /* 0x000000061919723e */ /* 0x000fe200048070ff */
[----:B------:R-:W-:Y:S01]  /*c2c0*/  FMUL R7, R12, R7 ;  /* 0x000000070c077220 */ /* 0x000fe20000400000 */
[----:B------:R-:W-:-:S02]  /*c2d0*/  F2FP.SATFINITE.E4M3.F32.PACK_AB_MERGE_C R11, R11, R38, RZ ;  /* 0x000000260b0b723e */ /* 0x000fc400048070ff */
[----:B------:R-:W-:Y:S02]  /*c2e0*/  F2FP.SATFINITE.E4M3.F32.PACK_AB_MERGE_C R46, R21, R46, RZ ;  /* 0x0000002e152e723e */ /* 0x000fe400048070ff */
[----:B------:R-:W-:Y:S02]  /*c2f0*/  F2FP.SATFINITE.E4M3.F32.PACK_AB_MERGE_C R8, R8, R31, RZ ;  /* 0x0000001f0808723e */ /* 0x000fe400048070ff */
[----:B------:R-:W-:Y:S02]  /*c300*/  F2FP.SATFINITE.E4M3.F32.PACK_AB_MERGE_C R0, R3, R0, RZ ;  /* 0x000000000300723e */ /* 0x000fe400048070ff */
[----:B------:R-:W-:Y:S01]  /*c310*/  F2FP.SATFINITE.E4M3.F32.PACK_AB_MERGE_C R10, R7, R10, RZ ;  /* 0x0000000a070a723e */ /* 0x000fe200048070ff */
[----:B------:R-:W-:Y:S06]  /*c320*/  @P1 BRA `(.L_x_94) ;  /* 0x0000000000041947 */ /* 0x000fec0003800000 */
[----:B------:R-:W-:-:S04]  /*c330*/  DEPBAR.LE SB0, 0x1 ;  /* 0x000080400000791a */ /* 0x000fc80000000000 */
.L_x_94:
[----:B------:R-:W-:Y:S05]  /*c340*/  WARPSYNC.ALL ;  /* 0x0000000000007948 */ /* 0x000fea0003800000 */
[----:B------:R-:W-:Y:S01]  /*c350*/  BAR.SYNC.DEFER_BLOCKING 0x1, 0x100 ;  /* 0x0044000000007b1d */ /* 0x000fe20000010000 */
[----:B------:R-:W-:-:S05]  /*c360*/  IADD3 R16, P0, R16, UR38, RZ ;  /* 0x0000002610107c10 */ /* 0x000fca000ff1e0ff */
        /* <DEDUP_REMOVED lines=25> */
.L_x_96:
[----:B------:R-:W-:Y:S05]  /*c500*/  BSYNC B0 ;  /* 0x0000000000007941 */ /* 0x000fea0003800000 */
.L_x_95:
[----:B------:R-:W-:Y:S01]  /*c510*/  ULDC.64 UR4, c[0x0][0x8f8] ;  /* 0x00023e0000047ab9 */ /* 0x000fe20000000a00 */
[----:B------:R-:W-:Y:S01]  /*c520*/  IADD3.X R17, R17, UR37, RZ, P0, !PT ;  /* 0x0000002511117c10 */ /* 0x000fe200087fe4ff */
[----:B------:R-:W-:Y:S01]  /*c530*/  UMOV UR47, 0xffffffff ;  /* 0xffffffff002f7882 */ /* 0x000fe20000000000 */
[----:B------:R-:W-:Y:S01]  /*c540*/  ISETP.GE.U32.AND P0, PT, R16, UR4, PT ;  /* 0x0000000410007c0c */ /* 0x000fe2000bf06070 */
[----:B------:R-:W-:Y:S01]  /*c550*/  IMAD.MOV.U32 R7, RZ, RZ, -0x1 ;  /* 0xffffffffff077424 */ /* 0x000fe200078e00ff */
[----:B------:R-:W-:Y:S02]  /*c560*/  PRMT R0, RZ, 0x7610, R0 ;  /* 0x00007610ff007816 */ /* 0x000fe40000000000 */
[----:B------:R-:W-:Y:S02]  /*c570*/  ISETP.GE.U32.AND.EX P0, PT, R17, UR5, PT, P0 ;  /* 0x0000000511007c0c */ /* 0x000fe4000bf06100 */
[----:B------:R-:W-:-:S11]  /*c580*/  MOV R3, 0xffffffff ;  /* 0xffffffff00037802 */ /* 0x000fd60000000f00 */
[----:B------:R-:W-:Y:S05]  /*c590*/  @P0 BRA `(.L_x_97) ;  /* 0x0000000400680947 */ /* 0x000fea0003800000 */
[----:B------:R-:W1:Y:S01]  /*c5a0*/  S2R R12, SR_CTAID.X ;  /* 0x00000000000c7919 */ /* 0x000e620000002500 */
[----:B------:R-:W2:Y:S01]  /*c5b0*/  LDC.64 R10, c[0x0][0x8d0] ;  /* 0x00023400ff0a7b82 */ /* 0x000ea20000000a00 */
[----:B------:R-:W-:Y:S01]  /*c5c0*/  ULDC UR4, c[0x0][0x150] ;  /* 0x0000540000047ab9 */ /* 0x000fe20000000800 */
[----:B------:R-:W-:Y:S01]  /*c5d0*/  IMAD.MOV.U32 R8, RZ, RZ, R16 ;  /* 0x000000ffff087224 */ /* 0x000fe200078e0010 */
[----:B------:R-:W3:Y:S01]  /*c5e0*/  S2R R26, SR_CTAID.Y ;  /* 0x00000000001a7919 */ /* 0x000ee20000002600 */
[----:B------:R-:W-:-:S04]  /*c5f0*/  MOV R9, R17 ;  /* 0x0000001100097202 */ /* 0x000fc80000000f00 */
[----:B------:R-:W4:Y:S08]  /*c600*/  LDC R25, c[0x0][0x144] ;  /* 0x00005100ff197b82 */ /* 0x000f300000000800 */
[----:B------:R-:W3:Y:S08]  /*c610*/  LDC R0, c[0x0][0x8d8] ;  /* 0x00023600ff007b82 */ /* 0x000ef00000000800 */
[----:B------:R-:W3:Y:S01]  /*c620*/  LDC.64 R20, c[0x0][0x8c8] ;  /* 0x00023200ff147b82 */ /* 0x000ee20000000a00 */
[----:B--2---:R-:W-:-:S04]  /*c630*/  ISETP.NE.U32.AND P0, PT, R10, RZ, PT ;  /* 0x000000ff0a00720c */ /* 0x004fc80003f05070 */
[----:B------:R-:W-:Y:S02]  /*c640*/  ISETP.NE.AND.EX P0, PT, R11, RZ, PT, P0 ;  /* 0x000000ff0b00720c */ /* 0x000fe40003f05300 */
[----:B-1----:R-:W-:-:S05]  /*c650*/  I2FP.F32.U32 R3, R12 ;  /* 0x0000000c00037245 */ /* 0x002fca0000201000 */
[----:B------:R-:W-:-:S04]  /*c660*/  FMUL R3, R3, UR4 ;  /* 0x0000000403037c20 */ /* 0x000fc80008400000 */
[----:B------:R1:W2:Y:S02]  /*c670*/  F2I.U32.TRUNC.NTZ R24, R3 ;  /* 0x0000000300187305 */ /* 0x0002a4000020f000 */
[----:B----4-:R-:W-:Y:S05]  /*c680*/  @!P0 BRA `(.L_x_98) ;  /* 0x0000000000288947 */ /* 0x010fea0003800000 */
[----:B-1----:R-:W1:Y:S02]  /*c690*/  LDC R3, c[0x0][0x8dc] ;  /* 0x00023700ff037b82 */ /* 0x002e640000000800 */
[----:B-1----:R-:W-:-:S05]  /*c6a0*/  IADD3 R3, P0, R16, R3, RZ ;  /* 0x0000000310037210 */ /* 0x002fca0007f1e0ff */
[----:B------:R-:W-:-:S04]  /*c6b0*/  IMAD.X R13, RZ, RZ, R17, P0 ;  /* 0x000000ffff0d7224 */ /* 0x000fc800000e0611 */
[----:B------:R-:W-:-:S04]  /*c6c0*/  IMAD.WIDE.U32 R4, R13, R10, RZ ;  /* 0x0000000a0d047225 */ /* 0x000fc800078e00ff */
[----:B------:R-:W-:-:S04]  /*c6d0*/  IMAD.WIDE.U32 R6, P0, R3, R11, R4 ;  /* 0x0000000b03067225 */ /* 0x000fc80007800004 */
[----:B------:R-:W-:Y:S01]  /*c6e0*/  IMAD.WIDE.U32 R4, R3, R10, RZ ;  /* 0x0000000a03047225 */ /* 0x000fe200078e00ff */
[----:B------:R-:W-:-:S03]  /*c6f0*/  MOV R8, R7 ;  /* 0x0000000700087202 */ /* 0x000fc60000000f00 */
[----:B------:R-:W-:Y:S01]  /*c700*/  IMAD.X R9, RZ, RZ, RZ, P0 ;  /* 0x000000ffff097224 */ /* 0x000fe200000e06ff */
[----:B------:R-:W-:-:S05]  /*c710*/  IADD3 RZ, P0, R5, R6, RZ ;  /* 0x0000000605ff7210 */ /* 0x000fca0007f1e0ff */
[----:B------:R-:W-:-:S08]  /*c720*/  IMAD.WIDE.U32.X R8, R13, R11, R8, P0 ;  /* 0x0000000b0d087225 */ /* 0x000fd000000e0408 */
.L_x_98:
[----:B------:R-:W4:Y:S01]  /*c730*/  LDC.64 R14, c[0x0][0x8e8] ;  /* 0x00023a00ff0e7b82 */ /* 0x000f220000000a00 */
[-CC-:B---3--:R-:W-:Y:S01]  /*c740*/  SHF.R.U64 R32, R8, R0.reuse, R9.reuse ;  /* 0x0000000008207219 */ /* 0x188fe20000001209 */
[----:B--2---:R-:W-:Y:S01]  /*c750*/  IMAD.MOV R24, RZ, RZ, -R24 ;  /* 0x000000ffff187224 */ /* 0x004fe200078e0a18 */
[----:B------:R-:W-:Y:S01]  /*c760*/  SHF.R.U32.HI R0, RZ, R0, R9 ;  /* 0x00000000ff007219 */ /* 0x000fe20000011609 */
[----:B------:R-:W-:Y:S01]  /*c770*/  ULDC UR4, c[0x0][0x154] ;  /* 0x0000550000047ab9 */ /* 0x000fe20000000800 */
[----:B-1----:R-:W-:Y:S01]  /*c780*/  IADD3 R3, P0, RZ, -R32, RZ ;  /* 0x80000020ff037210 */ /* 0x002fe20007f1e0ff */
[----:B------:R-:W-:Y:S02]  /*c790*/  IMAD R28, R25, R24, R12 ;  /* 0x00000018191c7224 */ /* 0x000fe400078e020c */
[----:B------:R-:W1:Y:S01]  /*c7a0*/  LDC R6, c[0x0][0x8c0] ;  /* 0x00023000ff067b82 */ /* 0x000e620000000800 */
[----:B------:R-:W-:Y:S02]  /*c7b0*/  IMAD.MOV.U32 R7, RZ, RZ, 0x1 ;  /* 0x00000001ff077424 */ /* 0x000fe400078e00ff */
[----:B------:R-:W-:-:S04]  /*c7c0*/  IMAD.X R5, RZ, RZ, ~R0, P0 ;  /* 0x000000ffff057224 */ /* 0x000fc800000e0e00 */
[-C--:B------:R-:W-:Y:S01]  /*c7d0*/  IMAD R0, R5, R20.reuse, RZ ;  /* 0x0000001405007224 */ /* 0x080fe200078e02ff */
[----:B------:R-:W2:Y:S01]  /*c7e0*/  LDC R8, c[0x0][0x8b0] ;  /* 0x00022c00ff087b82 */ /* 0x000ea20000000800 */
[----:B------:R-:W-:-:S04]  /*c7f0*/  IMAD.WIDE.U32 R4, R3, R20, R16 ;  /* 0x0000001403047225 */ /* 0x000fc800078e0010 */
[----:B------:R-:W-:Y:S01]  /*c800*/  IMAD R3, R3, R21, R0 ;  /* 0x0000001503037224 */ /* 0x000fe200078e0200 */
[----:B------:R-:W-:Y:S02]  /*c810*/  I2FP.F32.U32 R0, R26 ;  /* 0x0000001a00007245 */ /* 0x000fe40000201000 */
[----:B------:R-:W3:Y:S01]  /*c820*/  LDC R30, c[0x0][0x900] ;  /* 0x00024000ff1e7b82 */ /* 0x000ee20000000800 */
[----:B----4-:R-:W-:Y:S02]  /*c830*/  ISETP.NE.U32.AND P0, PT, R14, RZ, PT ;  /* 0x000000ff0e00720c */ /* 0x010fe40003f05070 */
[----:B------:R-:W-:Y:S01]  /*c840*/  IADD3 R3, R5, R3, RZ ;  /* 0x0000000305037210 */ /* 0x000fe20007ffe0ff */
[----:B------:R-:W-:Y:S01]  /*c850*/  FMUL R0, R0, UR4 ;  /* 0x0000000400007c20 */ /* 0x000fe20008400000 */
[----:B------:R-:W-:Y:S01]  /*c860*/  ISETP.NE.AND.EX P0, PT, R15, RZ, PT, P0 ;  /* 0x000000ff0f00720c */ /* 0x000fe20003f05300 */
[----:B------:R-:W-:Y:S02]  /*c870*/  IMAD.MOV.U32 R5, RZ, RZ, -0x1 ;  /* 0xffffffffff057424 */ /* 0x000fe400078e00ff */
[----:B------:R-:W4:Y:S01]  /*c880*/  LDC R21, c[0x0][0x148] ;  /* 0x00005200ff157b82 */ /* 0x000f220000000800 */
[-CC-:B-1----:R-:W-:Y:S01]  /*c890*/  SHF.R.U64 R12, R4, R6.reuse, R3.reuse ;  /* 0x00000006040c7219 */ /* 0x182fe20000001203 */
[----:B------:R1:W1:Y:S01]  /*c8a0*/  F2I.U32.TRUNC.NTZ R20, R0 ;  /* 0x0000000000147305 */ /* 0x000262000020f000 */
[----:B------:R-:W-:-:S05]  /*c8b0*/  SHF.R.U32.HI R3, RZ, R6, R3 ;  /* 0x00000006ff037219 */ /* 0x000fca0000011603 */
[----:B------:R-:W1:Y:S01]  /*c8c0*/  LDC R24, c[0x0][0x8a8] ;  /* 0x00022a00ff187b82 */ /* 0x000e620000000800 */
[-CC-:B--2---:R-:W-:Y:S02]  /*c8d0*/  SHF.R.U64 R10, R12, R8.reuse, R3.reuse ;  /* 0x000000080c0a7219 */ /* 0x184fe40000001203 */
[----:B------:R-:W-:-:S05]  /*c8e0*/  SHF.R.U32.HI R3, RZ, R8, R3 ;  /* 0x00000008ff037219 */ /* 0x000fca0000011603 */
[----:B------:R-:W2:Y:S01]  /*c8f0*/  LDC R27, c[0x0][0x8f0] ;  /* 0x00023c00ff1b7b82 */ /* 0x000ea20000000800 */
[-C--:B---3--:R-:W-:Y:S02]  /*c900*/  SHF.L.U32 R4, R5, R30.reuse, RZ ;  /* 0x0000001e05047219 */ /* 0x088fe400000006ff */
[-CC-:B------:R-:W-:Y:S02]  /*c910*/  SHF.R.U64 R13, R10, R30.reuse, R3.reuse ;  /* 0x0000001e0a0d7219 */ /* 0x180fe40000001203 */
[----:B------:R-:W-:Y:S02]  /*c920*/  SHF.R.U32.HI R5, RZ, R30, R3 ;  /* 0x0000001eff057219 */ /* 0x000fe40000011603 */
[----:B------:R-:W-:Y:S01]  /*c930*/  LOP3.LUT R25, RZ, R4, RZ, 0x33, !PT ;  /* 0x00000004ff197212 */ /* 0x000fe200078e33ff */
[----:B------:R-:W3:Y:S01]  /*c940*/  LDC R29, c[0x0][0x8e0] ;  /* 0x00023800ff1d7b82 */ /* 0x000ee20000000800 */
[----:B------:R-:W-:Y:S02]  /*c950*/  SHF.L.U32 R30, R7, R30, RZ ;  /* 0x0000001e071e7219 */ /* 0x000fe400000006ff */
[----:B------:R-:W-:-:S05]  /*c960*/  MOV R4, R13 ;  /* 0x0000000d00047202 */ /* 0x000fca0000000f00 */
[----:B------:R-:W1:Y:S01]  /*c970*/  LDC R31, c[0x0][0x8b8] ;  /* 0x00022e00ff1f7b82 */ /* 0x000e620000000800 */
[----:B------:R-:W-:Y:S05]  /*c980*/  @!P0 BRA `(.L_x_99) ;  /* 0x0000000000288947 */ /* 0x000fea0003800000 */
        /* <DEDUP_REMOVED lines=10> */
.L_x_99:
[----:B------:R-:W-:Y:S01]  /*ca30*/  ISETP.NE.AND P0, PT, R2, 0x1, PT ;  /* 0x000000010200780c */ /* 0x000fe20003f05270 */
[----:B-1----:R-:W-:Y:S01]  /*ca40*/  IMAD.MOV R20, RZ, RZ, -R20 ;  /* 0x000000ffff147224 */ /* 0x002fe200078e0a14 */
[----:B--2---:R-:W-:Y:S01]  /*ca50*/  SHF.R.U64 R0, R4, R27, R5 ;  /* 0x0000001b04007219 */ /* 0x004fe20000001205 */
[----:B------:R-:W-:Y:S01]  /*ca60*/  VIADD R5, R24, 0xffffffff ;  /* 0xffffffff18057836 */ /* 0x000fe20000000000 */
[----:B------:R-:W-:Y:S02]  /*ca70*/  LOP3.LUT R3, R10, R25, RZ, 0xc0, !PT ;  /* 0x000000190a037212 */ /* 0x000fe400078ec0ff */
[----:B------:R-:W-:Y:S02]  /*ca80*/  IADD3 R4, -R0, RZ, RZ ;  /* 0x000000ff00047210 */ /* 0x000fe40007ffe1ff */
[----:B------:R-:W-:Y:S01]  /*ca90*/  LOP3.LUT R5, R12, R5, RZ, 0xc0, !PT ;  /* 0x000000050c057212 */ /* 0x000fe200078ec0ff */
[----:B------:R-:W-:Y:S01]  /*caa0*/  IMAD R3, R30, R0, R3 ;  /* 0x000000001e037224 */ /* 0x000fe200078e0203 */
[----:B------:R-:W-:Y:S01]  /*cab0*/  R2UR UR47, R32 ;  /* 0x00000000202f72ca */ /* 0x000fe200000e0000 */
[----:B---3--:R-:W-:-:S02]  /*cac0*/  IMAD R0, R4, R29, R13 ;  /* 0x0000001d04007224 */ /* 0x008fc400078e020d */
[----:B----4-:R-:W-:Y:S02]  /*cad0*/  @P0 IMAD R28, R21, R20, R26 ;  /* 0x00000014151c0224 */ /* 0x010fe400078e021a */
[----:B------:R-:W-:Y:S02]  /*cae0*/  IMAD R0, R0, R24, R5 ;  /* 0x0000001800007224 */ /* 0x000fe400078e0205 */
[----:B------:R-:W-:Y:S02]  /*caf0*/  IMAD R3, R3, R31, R28 ;  /* 0x0000001f03037224 */ /* 0x000fe400078e021c */
[----:B------:R-:W-:-:S03]  /*cb00*/  IMAD.MOV.U32 R4, RZ, RZ, 0x1 ;  /* 0x00000001ff047424 */ /* 0x000fc600078e00ff */
[----:B------:R-:W-:Y:S02]  /*cb10*/  SEL R7, R0, R3, !P0 ;  /* 0x0000000300077207 */ /* 0x000fe40004000000 */
[----:B------:R-:W-:Y:S02]  /*cb20*/  SEL R3, R3, R0, !P0 ;  /* 0x0000000003037207 */ /* 0x000fe40004000000 */
[----:B------:R-:W-:-:S07]  /*cb30*/  PRMT R0, R4, 0x7610, R0 ;  /* 0x0000761004007816 */ /* 0x000fce0000000000 */
.L_x_97:
[----:B------:R-:W-:Y:S01]  /*cb40*/  LOP3.LUT P0, RZ, R0, 0xff, RZ, 0xc0, !PT ;  /* 0x000000ff00ff7812 */ /* 0x000fe2000780c0ff */
[----:B------:R-:W-:-:S04]  /*cb50*/  UIMAD.WIDE.U32 UR4, UR51, -0x55555555, URZ ;  /* 0xaaaaaaab330478a5 */ /* 0x000fc8000f8e003f */
[----:B------:R-:W-:-:S04]  /*cb60*/  USHF.R.U32.HI UR4, URZ, 0x3, UR5 ;  /* 0x000000033f047899 */ /* 0x000fc80008011605 */
[----:B------:R-:W-:-:S04]  /*cb70*/  UIMAD UR4, UR4, -0xc, UR51 ;  /* 0xfffffff4040478a4 */ /* 0x000fc8000f8e0233 */
[----:B------:R-:W-:Y:S08]  /*cb80*/  @P0 BRA `(.L_x_100) ;  /* 0xffffff4c00040947 */ /* 0x000ff0000383ffff */
[----:B------:R-:W-:-:S04]  /*cb90*/  DEPBAR.LE SB0, 0x0 ;  /* 0x000080000000791a */ /* 0x000fc80000000000 */
[----:B------:R-:W-:Y:S05]  /*cba0*/  EXIT ;  /* 0x000000000000794d */ /* 0x000fea0003800000 */
.L_x_13:
[----:B------:R-:W-:Y:S01]  /*cbb0*/  ULDC.64 UR4, c[0x0][0x8f8] ;  /* 0x00023e0000047ab9 */ /* 0x000fe20000000a00 */
[----:B------:R-:W-:Y:S01]  /*cbc0*/  PRMT R12, RZ, 0x7610, R12 ;  /* 0x00007610ff0c7816 */ /* 0x000fe2000000000c */
[----:B------:R-:W-:Y:S01]  /*cbd0*/  IMAD.MOV.U32 R20, RZ, RZ, -0x1 ;  /* 0xffffffffff147424 */ /* 0x000fe200078e00ff */
[----:B------:R-:W-:Y:S01]  /*cbe0*/  ISETP.GE.U32.AND P1, PT, R16, UR4, PT ;  /* 0x0000000410007c0c */ /* 0x000fe2000bf26070 */
[----:B------:R-:W-:Y:S01]  /*cbf0*/  IMAD.MOV.U32 R6, RZ, RZ, -0x1 ;  /* 0xffffffffff067424 */ /* 0x000fe200078e00ff */
[----:B------:R-:W-:Y:S02]  /*cc00*/  MOV R7, 0xffffffff ;  /* 0xffffffff00077802 */ /* 0x000fe40000000f00 */
[----:B------:R-:W-:-:S13]  /*cc10*/  ISETP.GE.U32.AND.EX P1, PT, R17, UR5, PT, P1 ;  /* 0x0000000511007c0c */ /* 0x000fda000bf26110 */
[----:B------:R-:W-:Y:S05]  /*cc20*/  @P1 BRA `(.L_x_101) ;  /* 0x0000000400281947 */ /* 0x000fea0003800000 */
[----:B------:R-:W2:Y:S01]  /*cc30*/  LDC.64 R20, c[0x0][0x8d0] ;  /* 0x00023400ff147b82 */ /* 0x000ea20000000a00 */
[----:B------:R-:W-:Y:S01]  /*cc40*/  IMAD.MOV.U32 R14, RZ, RZ, R16 ;  /* 0x000000ffff0e7224 */ /* 0x000fe200078e0010 */
[----:B------:R-:W-:-:S06]  /*cc50*/  MOV R15, R17 ;  /* 0x00000011000f7202 */ /* 0x000fcc0000000f00 */
[----:B------:R-:W3:Y:S08]  /*cc60*/  LDC R26, c[0x0][0x8d8] ;  /* 0x00023600ff1a7b82 */ /* 0x000ef00000000800 */
[----:B------:R-:W4:Y:S01]  /*cc70*/  LDC.64 R28, c[0x0][0x8c8] ;  /* 0x00023200ff1c7b82 */ /* 0x000f220000000a00 */
[----:B--2---:R-:W-:-:S04]  /*cc80*/  ISETP.NE.U32.AND P1, PT, R20, RZ, PT ;  /* 0x000000ff1400720c */ /* 0x004fc80003f25070 */
[----:B------:R-:W-:-:S13]  /*cc90*/  ISETP.NE.AND.EX P1, PT, R21, RZ, PT, P1 ;  /* 0x000000ff1500720c */ /* 0x000fda0003f25310 */
[----:B---34-:R-:W-:Y:S05]  /*cca0*/  @!P1 BRA `(.L_x_102) ;  /* 0x0000000000289947 */ /* 0x018fea0003800000 */
[----:B------:R-:W2:Y:S02]  /*ccb0*/  LDC R7, c[0x0][0x8dc] ;  /* 0x00023700ff077b82 */ /* 0x000ea40000000800 */
[----:B--2---:R-:W-:-:S05]  /*ccc0*/  IADD3 R15, P1, R16, R7, RZ ;  /* 0x00000007100f7210 */ /* 0x004fca0007f3e0ff */
        /* <DEDUP_REMOVED lines=8> */
.L_x_102:
[----:B------:R-:W2:Y:S01]  /*cd50*/  LDC.64 R30, c[0x0][0x8e8] ;  /* 0x00023a00ff1e7b82 */ /* 0x000ea20000000a00 */
[-CC-:B------:R-:W-:Y:S01]  /*cd60*/  SHF.R.U64 R22, R14, R26.reuse, R15.reuse ;  /* 0x0000001a0e167219 */ /* 0x180fe2000000120f */
[----:B------:R-:W-:Y:S01]  /*cd70*/  IMAD.MOV.U32 R32, RZ, RZ, 0x1 ;  /* 0x00000001ff207424 */ /* 0x000fe200078e00ff */
[----:B------:R-:W-:Y:S02]  /*cd80*/  SHF.R.U32.HI R6, RZ, R26, R15 ;  /* 0x0000001aff067219 */ /* 0x000fe4000001160f */
[----:B------:R-:W-:-:S03]  /*cd90*/  IADD3 R13, P1, RZ, -R22, RZ ;  /* 0x80000016ff0d7210 */ /* 0x000fc60007f3e0ff */
[----:B------:R-:W3:Y:S02]  /*cda0*/  LDC R14, c[0x0][0x8c0] ;  /* 0x00023000ff0e7b82 */ /* 0x000ee40000000800 */
[----:B------:R-:W-:-:S04]  /*cdb0*/  IMAD.X R7, RZ, RZ, ~R6, P1 ;  /* 0x000000ffff077224 */ /* 0x000fc800008e0e06 */
[-C--:B------:R-:W-:Y:S02]  /*cdc0*/  IMAD R12, R7, R28.reuse, RZ ;  /* 0x0000001c070c7224 */ /* 0x080fe400078e02ff */
[----:B------:R-:W4:Y:S01]  /*cdd0*/  LDC R26, c[0x0][0x8b0] ;  /* 0x00022c00ff1a7b82 */ /* 0x000f220000000800 */
[----:B------:R-:W-:-:S04]  /*cde0*/  IMAD.WIDE.U32 R6, R13, R28, R16 ;  /* 0x0000001c0d067225 */ /* 0x000fc800078e0010 */
[----:B------:R-:W-:Y:S01]  /*cdf0*/  IMAD R13, R13, R29, R12 ;  /* 0x0000001d0d0d7224 */ /* 0x000fe200078e020c */
[----:B------:R-:W-:Y:S02]  /*ce00*/  MOV R12, 0xffffffff ;  /* 0xffffffff000c7802 */ /* 0x000fe40000000f00 */
[----:B------:R-:W5:Y:S01]  /*ce10*/  LDC R27, c[0x0][0x900] ;  /* 0x00024000ff1b7b82 */ /* 0x000f620000000800 */
[----:B--2---:R-:W-:Y:S01]  /*ce20*/  ISETP.NE.U32.AND P1, PT, R30, RZ, PT ;  /* 0x000000ff1e00720c */ /* 0x004fe20003f25070 */
[----:B------:R-:W-:-:S03]  /*ce30*/  IMAD.IADD R7, R7, 0x1, R13 ;  /* 0x0000000107077824 */ /* 0x000fc600078e020d */
[----:B------:R-:W-:-:S03]  /*ce40*/  ISETP.NE.AND.EX P1, PT, R31, RZ, PT, P1 ;  /* 0x000000ff1f00720c */ /* 0x000fc60003f25310 */
[----:B------:R-:W2:Y:S01]  /*ce50*/  LDC R25, c[0x0][0x8a8] ;  /* 0x00022a00ff197b82 */ /* 0x000ea20000000800 */
[-CC-:B---3--:R-:W-:Y:S02]  /*ce60*/  SHF.R.U64 R20, R6, R14.reuse, R7.reuse ;  /* 0x0000000e06147219 */ /* 0x188fe40000001207 */
[----:B------:R-:W-:-:S05]  /*ce70*/  SHF.R.U32.HI R7, RZ, R14, R7 ;  /* 0x0000000eff077219 */ /* 0x000fca0000011607 */
[----:B------:R-:W3:Y:S01]  /*ce80*/  LDC R28, c[0x0][0x8f0] ;  /* 0x00023c00ff1c7b82 */ /* 0x000ee20000000800 */
[-CC-:B----4-:R-:W-:Y:S02]  /*ce90*/  SHF.R.U64 R23, R20, R26.reuse, R7.reuse ;  /* 0x0000001a14177219 */ /* 0x190fe40000001207 */
[----:B------:R-:W-:-:S05]  /*cea0*/  SHF.R.U32.HI R6, RZ, R26, R7 ;  /* 0x0000001aff067219 */ /* 0x000fca0000011607 */
[----:B------:R-:W4:Y:S01]  /*ceb0*/  LDC R29, c[0x0][0x8e0] ;  /* 0x00023800ff1d7b82 */ /* 0x000f220000000800 */
[-C--:B-----5:R-:W-:Y:S02]  /*cec0*/  SHF.L.U32 R12, R12, R27.reuse, RZ ;  /* 0x0000001b0c0c7219 */ /* 0x0a0fe400000006ff */
[-CC-:B------:R-:W-:Y:S02]  /*ced0*/  SHF.R.U64 R26, R23, R27.reuse, R6.reuse ;  /* 0x0000001b171a7219 */ /* 0x180fe40000001206 */
[----:B------:R-:W-:Y:S02]  /*cee0*/  SHF.R.U32.HI R7, RZ, R27, R6 ;  /* 0x0000001bff077219 */ /* 0x000fe40000011606 */
[----:B------:R-:W-:Y:S01]  /*cef0*/  LOP3.LUT R34, RZ, R12, RZ, 0x33, !PT ;  /* 0x0000000cff227212 */ /* 0x000fe200078e33ff */
[----:B------:R-:W1:Y:S01]  /*cf00*/  LDC R33, c[0x0][0x8b8] ;  /* 0x00022e00ff217b82 */ /* 0x000e620000000800 */
[----:B------:R-:W-:Y:S01]  /*cf10*/  MOV R6, R26 ;  /* 0x0000001a00067202 */ /* 0x000fe20000000f00 */
[----:B------:R-:W-:Y:S06]  /*cf20*/  @!P1 BRA `(.L_x_103) ;  /* 0x0000000000289947 */ /* 0x000fec0003800000 */
        /* <DEDUP_REMOVED lines=10> */
.L_x_103:
[----:B------:R-:W-:Y:S02]  /*cfd0*/  ISETP.NE.AND P1, PT, R2, 0x1, PT ;  /* 0x000000010200780c */ /* 0x000fe40003f25270 */
[----:B---3--:R-:W-:Y:S02]  /*cfe0*/  SHF.R.U64 R6, R6, R28, R7 ;  /* 0x0000001c06067219 */ /* 0x008fe40000001207 */
[----:B------:R-:W-:Y:S02]  /*cff0*/  SHF.L.U32 R32, R32, R27, RZ ;  /* 0x0000001b20207219 */ /* 0x000fe400000006ff */
[----:B------:R-:W-:Y:S01]  /*d000*/  LOP3.LUT R5, R23, R34, RZ, 0xc0, !PT ;  /* 0x0000002217057212 */ /* 0x000fe200078ec0ff */
[----:B------:R-:W-:Y:S01]  /*d010*/  IMAD.MOV R7, RZ, RZ, -R6 ;  /* 0x000000ffff077224 */ /* 0x000fe200078e0a06 */
[----:B--2---:R-:W-:Y:S02]  /*d020*/  IADD3 R13, R25, -0x1, RZ ;  /* 0xffffffff190d7810 */ /* 0x004fe40007ffe0ff */
[----:B------:R-:W-:Y:S01]  /*d030*/  MOV R12, 0x1 ;  /* 0x00000001000c7802 */ /* 0x000fe20000000f00 */
[----:B------:R-:W-:-:S02]  /*d040*/  IMAD R5, R32, R6, R5 ;  /* 0x0000000620057224 */ /* 0x000fc400078e0205 */
[----:B------:R-:W-:Y:S01]  /*d050*/  @P1 IMAD R10, R11, R24, R4 ;  /* 0x000000180b0a1224 */ /* 0x000fe200078e0204 */
[----:B------:R-:W-:Y:S01]  /*d060*/  LOP3.LUT R11, R20, R13, RZ, 0xc0, !PT ;  /* 0x0000000d140b7212 */ /* 0x000fe200078ec0ff */
[----:B----4-:R-:W-:Y:S02]  /*d070*/  IMAD R4, R7, R29, R26 ;  /* 0x0000001d07047224 */ /* 0x010fe400078e021a */
[----:B-1----:R-:W-:Y:S02]  /*d080*/  IMAD R10, R5, R33, R10 ;  /* 0x00000021050a7224 */ /* 0x002fe400078e020a */
[----:B------:R-:W-:Y:S02]  /*d090*/  IMAD R5, R4, R25, R11 ;  /* 0x0000001904057224 */ /* 0x000fe400078e020b */
[----:B------:R-:W-:-:S03]  /*d0a0*/  IMAD.MOV.U32 R6, RZ, RZ, R22 ;  /* 0x000000ffff067224 */ /* 0x000fc600078e0016 */
[----:B------:R-:W-:Y:S02]  /*d0b0*/  SEL R7, R5, R10, !P1 ;  /* 0x0000000a05077207 */ /* 0x000fe40004800000 */
[----:B------:R-:W-:-:S07]  /*d0c0*/  SEL R20, R10, R5, !P1 ;  /* 0x000000050a147207 */ /* 0x000fce0004800000 */
.L_x_101:
[----:B------:R-:W-:-:S08]  /*d0d0*/  NOP ;  /* 0x0000000000007918 */ /* 0x000fd00000000000 */
[----:B------:R-:W2:-:S00]  /*d0e0*/  USETMAXREG.DEALLOC.CTAPOOL 0x28 ;  /* 0x00000028000079c8 */ /* 0x000e8000080e0500 */
[----:B--2---:R-:W-:-:S13]  /*d0f0*/  ISETP.NE.AND P1, PT, R3, 0x1, PT ;  /* 0x000000010300780c */ /* 0x004fda0003f25270 */
[----:B-1----:R-:W-:Y:S05]  /*d100*/  @!P1 EXIT ;  /* 0x000000000000994d */ /* 0x002fea0003800000 */
[----:B------:R-:W-:Y:S05]  /*d110*/  @!P4 BRA `(.L_x_104) ;  /* 0x0000001000b4c947 */ /* 0x000fea0003800000 */
[----:B------:R-:W-:-:S13]  /*d120*/  ISETP.NE.OR P0, PT, R3, 0x2, P0 ;  /* 0x000000020300780c */ /* 0x000fda0000705670 */
[----:B------:R-:W-:Y:S05]  /*d130*/  @P0 EXIT ;  /* 0x000000000000094d */ /* 0x000fea0003800000 */
[----:B------:R-:W-:-:S13]  /*d140*/  LOP3.LUT P1, RZ, R12, 0xff, RZ, 0xc0, !PT ;  /* 0x000000ff0cff7812 */ /* 0x000fda000782c0ff */
[----:B------:R-:W-:Y:S05]  /*d150*/  @!P1 BRA `(.L_x_105) ;  /* 0x0000000000189947 */ /* 0x000fea0003800000 */
[----:B------:R-:W-:Y:S01]  /*d160*/  UMOV UR4, 0x400 ;  /* 0x0000040000047882 */ /* 0x000fe20000000000 */
[----:B------:R-:W-:Y:S01]  /*d170*/  MOV R3, RZ ;  /* 0x000000ff00037202 */ /* 0x000fe20000000f00 */
[----:B------:R-:W-:-:S03]  /*d180*/  ULEA UR4, UR36, UR4, 0x18 ;  /* 0x0000000424047291 */ /* 0x000fc6000f8ec03f */
[----:B------:R-:W-:-:S06]  /*d190*/  SHF.L.U32 R3, R3, 0x1f, RZ ;  /* 0x0000001f03037819 */ /* 0x000fcc00000006ff */
[----:B------:R-:W1:Y:S02]  /*d1a0*/  SYNCS.PHASECHK.TRANS64.TRYWAIT P0, [UR4+0x108], R3 ;  /* 0x00010803ff0075a7 */ /* 0x000e640008000144 */
[----:B-1----:R-:W-:Y:S05]  /*d1b0*/  @!P0 BRA `(.L_x_106) ;  /* 0x0000002800148947 */ /* 0x002fea0003800000 */
.L_x_105:
[----:B-1----:R-:W-:Y:S01]  /*d1c0*/  PRMT R3, RZ, 0x7610, R3 ;  /* 0x00007610ff037816 */ /* 0x002fe20000000003 */
[----:B------:R-:W-:Y:S06]  /*d1d0*/  @P3 BRA `(.L_x_107) ;  /* 0x0000000000243947 */ /* 0x000fec0003800000 */
[----:B------:R-:W-:Y:S02]  /*d1e0*/  ULDC.64 UR4, c[0x0][0x588] ;  /* 0x0001620000047ab9 */ /* 0x000fe40000000a00 */
[----:B------:R-:W-:-:S04]  /*d1f0*/  ISETP.NE.U32.AND P0, PT, RZ, UR4, PT ;  /* 0x00000004ff007c0c */ /* 0x000fc8000bf05070 */
[----:B------:R-:W-:-:S13]  /*d200*/  ISETP.NE.AND.EX P0, PT, RZ, UR5, PT, P0 ;  /* 0x00000005ff007c0c */ /* 0x000fda000bf05300 */
[----:B------:R-:W-:Y:S05]  /*d210*/  @!P0 BRA `(.L_x_108) ;  /* 0x00000000000c8947 */ /* 0x000fea0003800000 */
[----:B------:R2:W5:Y:S01]  /*d220*/  LDG.E R8, desc[UR40][R8.64] ;  /* 0x0000002808087981 */ /* 0x000562000c1e1900 */
[----:B------:R-:W-:Y:S01]  /*d230*/  IMAD.MOV.U32 R3, RZ, RZ, 0x1 ;  /* 0x00000001ff037424 */ /* 0x000fe200078e00ff */
[----:B------:R-:W-:Y:S06]  /*d240*/  BRA `(.L_x_107) ;  /* 0x0000000000087947 */ /* 0x000fec0003800000 */
.L_x_108:
[----:B------:R-:W1:Y:S01]  /*d250*/  LDC R8, c[0x0][0x580] ;  /* 0x00016000ff087b82 */ /* 0x000e620000000800 */
[----:B------:R-:W-:-:S07]  /*d260*/  MOV R3, 0x1 ;  /* 0x0000000100037802 */ /* 0x000fce0000000f00 */
.L_x_107:
[----:B--2---:R-:W-:Y:S01]  /*d270*/  IMAD.MOV.U32 R9, RZ, RZ, 0x1 ;  /* 0x00000001ff097424 */ /* 0x004fe200078e00ff */
[----:B------:R-:W-:Y:S06]  /*d280*/  @!P1 BRA `(.L_x_109) ;  /* 0x0000000c00e09947 */ /* 0x000fec0003800000 */
[----:B------:R-:W2:Y:S01]  /*d290*/  LDC R10, c[0x0][0x900] ;  /* 0x00024000ff0a7b82 */ /* 0x000ea20000000800 */
[----:B------:R-:W-:Y:S01]  /*d2a0*/  MOV R5, 0xffffffff ;  /* 0xffffffff00057802 */ /* 0x000fe20000000f00 */
[----:B------:R-:W-:Y:S01]  /*d2b0*/  IMAD.MOV.U32 R9, RZ, RZ, 0x1 ;  /* 0x00000001ff097424 */ /* 0x000fe200078e00ff */
[----:B------:R-:W-:Y:S01]  /*d2c0*/  LOP3.LUT R11, R0, 0x2, RZ, 0xfc, !PT ;  /* 0x00000002000b7812 */ /* 0x000fe200078efcff */
[----:B------:R-:W-:Y:S01]  /*d2d0*/  ULDC.64 UR6, c[0x0][0x198] ;  /* 0x0000660000067ab9 */ /* 0x000fe20000000a00 */
[----:B------:R-:W-:Y:S01]  /*d2e0*/  ULDC.64 UR14, c[0x0][0x588] ;  /* 0x00016200000e7ab9 */ /* 0x000fe20000000a00 */
[----:B------:R-:W-:Y:S01]  /*d2f0*/  ULDC.64 UR22, c[0x0][0x8f8] ;  /* 0x00023e0000167ab9 */ /* 0x000fe20000000a00 */
[----:B------:R-:W-:Y:S01]  /*d300*/  ULDC.64 UR24, c[0x0][0x590] ;  /* 0x0001640000187ab9 */ /* 0x000fe20000000a00 */
[----:B------:R-:W3:Y:S01]  /*d310*/  LDC R12, c[0x0][0x8a8] ;  /* 0x00022a00ff0c7b82 */ /* 0x000ee20000000800 */
[-C--:B--2---:R-:W-:Y:S02]  /*d320*/  SHF.L.U32 R5, R5, R10.reuse, RZ ;  /* 0x0000000a05057219 */ /* 0x084fe400000006ff */
[----:B------:R-:W-:-:S02]  /*d330*/  SHF.L.U32 R10, R9, R10, RZ ;  /* 0x0000000a090a7219 */ /* 0x000fc400000006ff */
[----:B------:R-:W-:Y:S02]  /*d340*/  MOV R9, 0x1 ;  /* 0x0000000100097802 */ /* 0x000fe40000000f00 */
[----:B------:R-:W-:Y:S01]  /*d350*/  LOP3.LUT R13, RZ, R5, RZ, 0x33, !PT ;  /* 0x00000005ff0d7212 */ /* 0x000fe200078e33ff */
[----:B---3--:R-:W-:-:S07]  /*d360*/  VIADD R12, R12, 0xffffffff ;  /* 0xffffffff0c0c7836 */ /* 0x008fce0000000000 */
.L_x_141:
[----:B------:R-:W-:Y:S02]  /*d370*/  ISETP.NE.U32.AND P0, PT, RZ, UR24, PT ;  /* 0x00000018ff007c0c */ /* 0x000fe4000bf05070 */
[----:B------:R-:W-:Y:S02]  /*d380*/  R2UR UR11, R20 ;  /* 0x00000000140b72ca */ /* 0x000fe400000e0000 */
[----:B------:R-:W-:Y:S02]  /*d390*/  R2UR UR10, R7 ;  /* 0x00000000070a72ca */ /* 0x000fe400000e0000 */
[----:B------:R-:W-:-:S09]  /*d3a0*/  ISETP.NE.AND.EX P0, PT, RZ, UR25, PT, P0 ;  /* 0x00000019ff007c0c */ /* 0x000fd2000bf05300 */
[----:B------:R-:W-:Y:S02]  /*d3b0*/  USHF.L.U32 UR11, UR11, 0x7, URZ ;  /* 0x000000070b0b7899 */ /* 0x000fe4000800063f */
[----:B------:R-:W-:Y:S02]  /*d3c0*/  USHF.L.U32 UR10, UR10, 0x7, URZ ;  /* 0x000000070a0a7899 */ /* 0x000fe4000800063f */
[----:B--234-:R-:W-:Y:S10]  /*d3d0*/  @!P0 BRA `(.L_x_110) ;  /* 0x00000000002c8947 */ /* 0x01cff40003800000 */
[----:B------:R-:W-:-:S04]  /*d3e0*/  ISETP.NE.U32.AND P1, PT, RZ, UR14, PT ;  /* 0x0000000eff007c0c */ /* 0x000fc8000bf25070 */
[----:B------:R-:W-:-:S13]  /*d3f0*/  ISETP.NE.AND.EX P1, PT, RZ, UR15, PT, P1 ;  /* 0x0000000fff007c0c */ /* 0x000fda000bf25310 */
[----:B------:R-:W-:Y:S05]  /*d400*/  @!P1 BRA `(.L_x_111) ;  /* 0x0000000000189947 */ /* 0x000fea0003800000 */
[----:B------:R-:W2:Y:S01]  /*d410*/  LDC.64 R4, c[0x0][0x588] ;  /* 0x00016200ff047b82 */ /* 0x000ea20000000a00 */
[----:B------:R-:W-:-:S04]  /*d420*/  IMAD R3, R6, UR24, RZ ;  /* 0x0000001806037c24 */ /* 0x000fc8000f8e02ff */
[----:B--2---:R-:W-:-:S05]  /*d430*/  IMAD.WIDE R4, R3, 0x4, R4 ;  /* 0x0000000403047825 */ /* 0x004fca00078e0204 */
[----:B-1---5:R3:W5:Y:S01]  /*d440*/  LDG.E R8, desc[UR40][R4.64] ;  /* 0x0000002804087981 */ /* 0x022762000c1e1900 */
[----:B------:R-:W-:Y:S01]  /*d450*/  MOV R3, 0x1 ;  /* 0x0000000100037802 */ /* 0x000fe20000000f00 */
[----:B------:R-:W-:Y:S06]  /*d460*/  BRA `(.L_x_110) ;  /* 0x0000000000087947 */ /* 0x000fec0003800000 */
.L_x_111:
[----:B-1---5:R-:W2:Y:S01]  /*d470*/  LDC R8, c[0x0][0x580] ;  /* 0x00016000ff087b82 */ /* 0x022ea20000000800 */
[----:B------:R-:W-:-:S07]  /*d480*/  IMAD.MOV.U32 R3, RZ, RZ, 0x1 ;  /* 0x00000001ff037424 */ /* 0x000fce00078e00ff */
.L_x_110:
[----:B------:R-:W-:Y:S05]  /*d490*/  @!P0 BRA `(.L_x_112) ;  /* 0x00000000001c8947 */ /* 0x000fea0003800000 */
[----:B------:R-:W-:-:S13]  /*d4a0*/  LOP3.LUT P2, RZ, R3, 0xff, RZ, 0xc0, !PT ;  /* 0x000000ff03ff7812 */ /* 0x000fda000784c0ff */
[----:B---3--:R-:W3:Y:S02]  /*d4b0*/  @!P2 LDC.64 R4, c[0x0][0x588] ;  /* 0x00016200ff04ab82 */ /* 0x008ee40000000a00 */
[----:B---3--:R-:W-:-:S04]  /*d4c0*/  @!P2 ISETP.NE.U32.AND P0, PT, R4, RZ, PT ;  /* 0x000000ff0400a20c */ /* 0x008fc80003f05070 */
[----:B------:R-:W-:Y:S02]  /*d4d0*/  @!P2 ISETP.NE.AND.EX P1, PT, R5, RZ, PT, P0 ;  /* 0x000000ff0500a20c */ /* 0x000fe40003f25300 */
[----:B-12--5:R-:W-:Y:S02]  /*d4e0*/  @P2 FSETP.EQ.AND P0, PT, R8, RZ, PT ;  /* 0x000000ff0800220b */ /* 0x026fe40003f02000 */
[----:B------:R-:W-:Y:S01]  /*d4f0*/  @!P2 PLOP3.LUT P0, PT, P1, PT, PT, 0x8, 0x0 ;  /* 0x000000000000a81c */ /* 0x000fe20000f0e170 */
[----:B------:R-:W-:-:S12]  /*d500*/  BRA `(.L_x_113) ;  /* 0x0000000000047947 */ /* 0x000fd80003800000 */
.L_x_112:
[----:B-12--5:R-:W-:-:S13]  /*d510*/  FSETP.EQ.AND P0, PT, R8, RZ, PT ;  /* 0x000000ff0800720b */ /* 0x026fda0003f02000 */
.L_x_113:
[----:B------:R-:W-:Y:S02]  /*d520*/  ISETP.NE.AND P2, PT, R11, 0x3, PT ;  /* 0x000000030b00780c */ /* 0x000fe40003f45270 */
[----:B------:R-:W-:-:S04]  /*d530*/  ELECT P1, URZ, PT ;  /* 0x00000000003f782f */ /* 0x000fc80003820000 */
[----:B------:R-:W-:-:S07]  /*d540*/  PLOP3.LUT P0, PT, P1, P0, PT, 0x20, 0x0 ;  /* 0x000000000000781c */ /* 0x000fce0000f00470 */
[----:B------:R-:W-:Y:S06]  /*d550*/  @!P2 BRA `(.L_x_114) ;  /* 0x000000000004a947 */ /* 0x000fec0003800000 */
[----:B------:R-:W-:Y:S01]  /*d560*/  BPT.TRAP 0x1 ;  /* 0x000000040000795c */ /* 0x000fe20000300000 */
.L_x_114:
[----:B------:R-:W1:Y:S01]  /*d570*/  S2UR UR36, SR_CgaCtaId ;  /* 0x00000000002479c3 */ /* 0x000e620000008800 */
[----:B------:R-:W-:Y:S01]  /*d580*/  UMOV UR4, 0x400 ;  /* 0x0000040000047882 */ /* 0x000fe20000000000 */
[----:B---3--:R-:W-:Y:S01]  /*d590*/  SHF.L.U32 R4, R9, 0x1f, RZ ;  /* 0x0000001f09047819 */ /* 0x008fe200000006ff */
[----:B-1----:R-:W-:-:S09]  /*d5a0*/  ULEA UR5, UR36, UR4, 0x18 ;  /* 0x0000000424057291 */ /* 0x002fd2000f8ec03f */
[----:B------:R-:W1:Y:S02]  /*d5b0*/  SYNCS.PHASECHK.TRANS64.TRYWAIT P1, [UR5+0xe0], R4 ;  /* 0x0000e004ff0075a7 */ /* 0x000e640008020145 */
[----:B-1----:R-:W-:Y:S05]  /*d5c0*/  @!P1 BRA `(.L_x_115) ;  /* 0x0000002400289947 */ /* 0x002fea0003800000 */
.L_x_184:
[----:B------:R-:W-:Y:S04]  /*d5d0*/  BSSY B0, `(.L_x_116) ;  /* 0x000000e000007945 */ /* 0x000fe80003800000 */
[----:B------:R-:W-:Y:S05]  /*d5e0*/  @!P0 BRA `(.L_x_117) ;  /* 0x0000000000308947 */ /* 0x000fea0003800000 */
[----:B------:R-:W-:Y:S01]  /*d5f0*/  R2UR UR12, R6 ;  /* 0x00000000060c72ca */ /* 0x000fe200000e0000 */
[----:B------:R-:W-:Y:S02]  /*d600*/  UIADD3 UR16, UP0, UR6, 0x3f0, URZ ;  /* 0x000003f006107890 */ /* 0x000fe4000ff1e03f */
[----:B------:R-:W-:Y:S02]  /*d610*/  UIADD3 UR8, UR5, 0x200, URZ ;  /* 0x0000020005087890 */ /* 0x000fe4000fffe03f */
[----:B------:R-:W-:Y:S02]  /*d620*/  UIADD3 UR9, UR5, 0xc0, URZ ;  /* 0x000000c005097890 */ /* 0x000fe4000fffe03f */
[----:B------:R-:W-:Y:S01]  /*d630*/  UIADD3.X UR17, URZ, UR7, URZ, UP0, !UPT ;  /* 0x000000073f117290 */ /* 0x000fe200087fe43f */
[----:B------:R-:W-:Y:S01]  /*d640*/  UMOV UR18, 0x0 ;  /* 0x0000000000127882 */ /* 0x000fe20000000000 */
[----:B------:R-:W-:-:S07]  /*d650*/  UMOV UR19, 0x10000000 ;  /* 0x1000000000137882 */ /* 0x000fce0000000000 */
[----:B------:R2:W-:Y:S02]  /*d660*/  UTMALDG.3D [UR8], [UR16], desc[UR18] ;  /* 0x00001208100075b4 */ /* 0x0005e40008011000 */
[----:B--2---:R-:W-:Y:S05]  /*d670*/  @!P2 BRA `(.L_x_118) ;  /* 0x000000000004a947 */ /* 0x004fea0003800000 */
[----:B------:R-:W-:Y:S01]  /*d680*/  BPT.TRAP 0x1 ;  /* 0x000000040000795c */ /* 0x000fe20000300000 */
.L_x_118:
[----:B-1----:R-:W1:Y:S02]  /*d690*/  LDC R5, c[0x0][0x800] ;  /* 0x00020000ff057b82 */ /* 0x002e640000000800 */
[----:B-1----:R2:W-:Y:S02]  /*d6a0*/  SYNCS.ARRIVE.TRANS64.RED.A0TR RZ, [UR5+0xc0], R5 ;  /* 0x0000c005ffff79a7 */ /* 0x0025e40008300405 */
.L_x_117:
[----:B------:R-:W-:Y:S05]  /*d6b0*/  BSYNC B0 ;  /* 0x0000000000007941 */ /* 0x000fea0003800000 */
.L_x_116:
[----:B------:R-:W-:Y:S05]  /*d6c0*/  @!P2 BRA `(.L_x_119) ;  /* 0x000000000004a947 */ /* 0x000fea0003800000 */
[----:B------:R-:W-:Y:S01]  /*d6d0*/  BPT.TRAP 0x1 ;  /* 0x000000040000795c */ /* 0x000fe20000300000 */
.L_x_119:
[----:B------:R-:W-:-:S04]  /*d6e0*/  UIADD3 UR4, UR5, 0xc0, URZ ;  /* 0x000000c005047890 */ /* 0x000fc8000fffe03f */
[----:B------:R-:W-:-:S09]  /*d6f0*/  UPRMT UR4, UR36, 0x654, UR4 ;  /* 0x0000065424047896 */ /* 0x000fd20008000004 */
[----:B------:R-:W-:Y:S01]  /*d700*/  SYNCS.ARRIVE.TRANS64.RED.A1T0 RZ, [UR4], RZ ;  /* 0x000000ffffff79a7 */ /* 0x000fe20008100404 */
[----:B------:R-:W-:Y:S05]  /*d710*/  @!P2 BRA `(.L_x_120) ;  /* 0x000000000004a947 */ /* 0x000fea0003800000 */
[----:B------:R-:W-:Y:S01]  /*d720*/  BPT.TRAP 0x1 ;  /* 0x000000040000795c */ /* 0x000fe20000300000 */
.L_x_120:
[----:B------:R-:W3:Y:S02]  /*d730*/  SYNCS.PHASECHK.TRANS64.TRYWAIT P1, [UR5+0xe8], R4 ;  /* 0x0000e804ff0075a7 */ /* 0x000ee40008020145 */
[----:B---3--:R-:W-:Y:S05]  /*d740*/  @!P1 BRA `(.L_x_121) ;  /* 0x0000002000e09947 */ /* 0x008fea0003800000 */
.L_x_185:
[----:B------:R-:W-:Y:S04]  /*d750*/  BSSY B0, `(.L_x_122) ;  /* 0x0000010000007945 */ /* 0x000fe80003800000 */
[----:B------:R-:W-:Y:S05]  /*d760*/  @!P0 BRA `(.L_x_123) ;  /* 0x0000000000388947 */ /* 0x000fea0003800000 */
[----:B------:R-:W-:Y:S01]  /*d770*/  UIADD3 UR8, UP0, UR6, 0x3f0, URZ ;  /* 0x000003f006087890 */ /* 0x000fe2000ff1e03f */
[----:B------:R-:W-:Y:S01]  /*d780*/  R2UR UR20, R6 ;  /* 0x00000000061472ca */ /* 0x000fe200000e0000 */
[----:B------:R-:W-:Y:S02]  /*d790*/  UIADD3 UR18, UR10, 0x20, URZ ;  /* 0x000000200a127890 */ /* 0x000fe4000fffe03f */
[----:B------:R-:W-:Y:S02]  /*d7a0*/  UIADD3 UR16, UR5, 0x1200, URZ ;  /* 0x0000120005107890 */ /* 0x000fe4000fffe03f */
[----:B------:R-:W-:Y:S02]  /*d7b0*/  UIADD3 UR17, UR5, 0xc8, URZ ;  /* 0x000000c805117890 */ /* 0x000fe4000fffe03f */
[----:B------:R-:W-:Y:S01]  /*d7c0*/  UIADD3.X UR9, URZ, UR7, URZ, UP0, !UPT ;  /* 0x000000073f097290 */ /* 0x000fe200087fe43f */
[----:B------:R-:W-:Y:S01]  /*d7d0*/  UMOV UR12, 0x0 ;  /* 0x00000000000c7882 */ /* 0x000fe20000000000 */
[----:B------:R-:W-:Y:S01]  /*d7e0*/  UMOV UR13, 0x10000000 ;  /* 0x10000000000d7882 */ /* 0x000fe20000000000 */
[----:B------:R-:W-:-:S06]  /*d7f0*/  UMOV UR19, UR11 ;  /* 0x0000000b00137c82 */ /* 0x000fcc0008000000 */
[----:B------:R3:W-:Y:S02]  /*d800*/  UTMALDG.3D [UR16], [UR8], desc[UR12] ;  /* 0x00000c10080075b4 */ /* 0x0007e40008011000 */
[----:B---3--:R-:W-:Y:S05]  /*d810*/  @!P2 BRA `(.L_x_124) ;  /* 0x000000000004a947 */ /* 0x008fea0003800000 */
[----:B------:R-:W-:Y:S01]  /*d820*/  BPT.TRAP 0x1 ;  /* 0x000000040000795c */ /* 0x000fe20000300000 */
.L_x_124:
[----:B-12---:R-:W1:Y:S02]  /*d830*/  LDC R5, c[0x0][0x800] ;  /* 0x00020000ff057b82 */ /* 0x006e640000000800 */
[----:B-1----:R3:W-:Y:S02]  /*d840*/  SYNCS.ARRIVE.TRANS64.RED.A0TR RZ, [UR5+0xc8], R5 ;  /* 0x0000c805ffff79a7 */ /* 0x0027e40008300405 */
.L_x_123:
[----:B------:R-:W-:Y:S05]  /*d850*/  BSYNC B0 ;  /* 0x0000000000007941 */ /* 0x000fea0003800000 */
.L_x_122:
[----:B------:R-:W-:Y:S05]  /*d860*/  @!P2 BRA `(.L_x_125) ;  /* 0x000000000004a947 */ /* 0x000fea0003800000 */
[----:B------:R-:W-:Y:S01]  /*d870*/  BPT.TRAP 0x1 ;  /* 0x000000040000795c */ /* 0x000fe20000300000 */
.L_x_125:
[----:B------:R-:W-:-:S04]  /*d880*/  UIADD3 UR4, UR5, 0xc8, URZ ;  /* 0x000000c805047890 */ /* 0x000fc8000fffe03f */
[----:B------:R-:W-:-:S09]  /*d890*/  UPRMT UR4, UR36, 0x654, UR4 ;  /* 0x0000065424047896 */ /* 0x000fd20008000004 */
[----:B------:R-:W-:Y:S01]  /*d8a0*/  SYNCS.ARRIVE.TRANS64.RED.A1T0 RZ, [UR4], RZ ;  /* 0x000000ffffff79a7 */ /* 0x000fe20008100404 */
[----:B------:R-:W-:Y:S05]  /*d8b0*/  @!P2 BRA `(.L_x_126) ;  /* 0x000000000004a947 */ /* 0x000fea0003800000 */
[----:B------:R-:W-:Y:S01]  /*d8c0*/  BPT.TRAP 0x1 ;  /* 0x000000040000795c */ /* 0x000fe20000300000 */
.L_x_126:
[----:B------:R-:W4:Y:S02]  /*d8d0*/  SYNCS.PHASECHK.TRANS64.TRYWAIT P1, [UR5+0xf0], R4 ;  /* 0x0000f004ff0075a7 */ /* 0x000f240008020145 */
[----:B----4-:R-:W-:Y:S05]  /*d8e0*/  @!P1 BRA `(.L_x_127) ;  /* 0x0000002000909947 */ /* 0x010fea0003800000 */
.L_x_186:
        /* <DEDUP_REMOVED lines=12> */
[----:B----4-:R-:W-:Y:S05]  /*d9b0*/  @!P2 BRA `(.L_x_130) ;  /* 0x000000000004a947 */ /* 0x010fea0003800000 */
[----:B------:R-:W-:Y:S01]  /*d9c0*/  BPT.TRAP 0x1 ;  /* 0x000000040000795c */ /* 0x000fe20000300000 */
.L_x_130:
[----:B-123--:R-:W1:Y:S02]  /*d9d0*/  LDC R5, c[0x0][0x800] ;  /* 0x00020000ff057b82 */ /* 0x00ee640000000800 */
[----:B-1----:R4:W-:Y:S02]  /*d9e0*/  SYNCS.ARRIVE.TRANS64.RED.A0TR RZ, [UR5+0xd0], R5 ;  /* 0x0000d005ffff79a7 */ /* 0x0029e40008300405 */
.L_x_129:
[----:B------:R-:W-:Y:S05]  /*d9f0*/  BSYNC B0 ;  /* 0x0000000000007941 */ /* 0x000fea0003800000 */
.L_x_128:
[----:B------:R-:W-:Y:S05]  /*da00*/  @!P2 BRA `(.L_x_131) ;  /* 0x000000000004a947 */ /* 0x000fea0003800000 */
[----:B------:R-:W-:Y:S01]  /*da10*/  BPT.TRAP 0x1 ;  /* 0x000000040000795c */ /* 0x000fe20000300000 */
.L_x_131:
[----:B------:R-:W-:-:S04]  /*da20*/  UIADD3 UR4, UR5, 0xd0, URZ ;  /* 0x000000d005047890 */ /* 0x000fc8000fffe03f */
[----:B------:R-:W-:-:S09]  /*da30*/  UPRMT UR4, UR36, 0x654, UR4 ;  /* 0x0000065424047896 */ /* 0x000fd20008000004 */
[----:B------:R-:W-:Y:S01]  /*da40*/  SYNCS.ARRIVE.TRANS64.RED.A1T0 RZ, [UR4], RZ ;  /* 0x000000ffffff79a7 */ /* 0x000fe20008100404 */
[----:B------:R-:W-:Y:S05]  /*da50*/  @!P2 BRA `(.L_x_132) ;  /* 0x000000000004a947 */ /* 0x000fea0003800000 */
[----:B------:R-:W-:Y:S01]  /*da60*/  BPT.TRAP 0x1 ;  /* 0x000000040000795c */ /* 0x000fe20000300000 */
.L_x_132:
[----:B------:R-:W5:Y:S02]  /*da70*/  SYNCS.PHASECHK.TRANS64.TRYWAIT P1, [UR5+0xf8], R4 ;  /* 0x0000f804ff0075a7 */ /* 0x000f640008020145 */
[----:B-----5:R-:W-:Y:S05]  /*da80*/  @!P1 BRA `(.L_x_133) ;  /* 0x0000002000409947 */ /* 0x020fea0003800000 */
.L_x_187:
[----:B------:R-:W-:Y:S04]  /*da90*/  BSSY B0, `(.L_x_134) ;  /* 0x0000010000007945 */ /* 0x000fe80003800000 */
[----:B------:R-:W-:Y:S05]  /*daa0*/  @!P0 BRA `(.L_x_135) ;  /* 0x0000000000388947 */ /* 0x000fea0003800000 */
[----:B------:R-:W-:Y:S01]  /*dab0*/  R2UR UR20, R6 ;  /* 0x00000000061472ca */ /* 0x000fe200000e0000 */
[----:B------:R-:W-:Y:S02]  /*dac0*/  UIADD3 UR8, UP0, UR6, 0x3f0, URZ ;  /* 0x000003f006087890 */ /* 0x000fe4000ff1e03f */
        /* <DEDUP_REMOVED lines=8> */
[----:B-1----:R-:W-:Y:S05]  /*db50*/  @!P2 BRA `(.L_x_136) ;  /* 0x000000000004a947 */ /* 0x002fea0003800000 */
[----:B------:R-:W-:Y:S01]  /*db60*/  BPT.TRAP 0x1 ;  /* 0x000000040000795c */ /* 0x000fe20000300000 */
.L_x_136:
[----:B------:R-:W1:Y:S02]  /*db70*/  LDC R4, c[0x0][0x800] ;  /* 0x00020000ff047b82 */ /* 0x000e640000000800 */
[----:B-1----:R1:W-:Y:S02]  /*db80*/  SYNCS.ARRIVE.TRANS64.RED.A0TR RZ, [UR5+0xd8], R4 ;  /* 0x0000d804ffff79a7 */ /* 0x0023e40008300405 */
.L_x_135:
[----:B------:R-:W-:Y:S05]  /*db90*/  BSYNC B0 ;  /* 0x0000000000007941 */ /* 0x000fea0003800000 */
.L_x_134:
[----:B------:R-:W-:Y:S05]  /*dba0*/  @!P2 BRA `(.L_x_137) ;  /* 0x000000000004a947 */ /* 0x000fea0003800000 */
[----:B------:R-:W-:Y:S01]  /*dbb0*/  BPT.TRAP 0x1 ;  /* 0x000000040000795c */ /* 0x000fe20000300000 */
.L_x_137:
[----:B------:R-:W-:Y:S01]  /*dbc0*/  IADD3 R16, P0, R16, UR38, RZ ;  /* 0x0000002610107c10 */ /* 0x000fe2000ff1e0ff */
[----:B------:R-:W-:Y:S01]  /*dbd0*/  UIADD3 UR4, UR5, 0xd8, URZ ;  /* 0x000000d805047890 */ /* 0x000fe2000fffe03f */
[----:B------:R-:W-:Y:S01]  /*dbe0*/  LOP3.LUT R9, R9, 0x1, RZ, 0x3c, !PT ;  /* 0x0000000109097812 */ /* 0x000fe200078e3cff */
[----:B------:R-:W-:Y:S01]  /*dbf0*/  IMAD.MOV.U32 R7, RZ, RZ, -0x1 ;  /* 0xffffffffff077424 */ /* 0x000fe200078e00ff */
[----:B------:R-:W-:Y:S01]  /*dc00*/  IADD3.X R17, R17, UR37, RZ, P0, !PT ;  /* 0x0000002511117c10 */ /* 0x000fe200087fe4ff */
[----:B------:R-:W-:Y:S01]  /*dc10*/  UPRMT UR4, UR36, 0x654, UR4 ;  /* 0x0000065424047896 */ /* 0x000fe20008000004 */
[----:B------:R-:W-:Y:S02]  /*dc20*/  ISETP.GE.U32.AND P0, PT, R16, UR22, PT ;  /* 0x0000001610007c0c */ /* 0x000fe4000bf06070 */
[----:B-1----:R-:W-:Y:S02]  /*dc30*/  PRMT R4, RZ, 0x7610, R4 ;  /* 0x00007610ff047816 */ /* 0x002fe40000000004 */
[----:B------:R-:W-:-:S02]  /*dc40*/  ISETP.GE.U32.AND.EX P0, PT, R17, UR23, PT, P0 ;  /* 0x0000001711007c0c */ /* 0x000fc4000bf06100 */
[----:B------:R-:W-:Y:S02]  /*dc50*/  MOV R20, 0xffffffff ;  /* 0xffffffff00147802 */ /* 0x000fe40000000f00 */
[----:B------:R-:W-:Y:S01]  /*dc60*/  SYNCS.ARRIVE.TRANS64.RED.A1T0 RZ, [UR4], RZ ;  /* 0x000000ffffff79a7 */ /* 0x000fe20008100404 */
[----:B------:R-:W-:-:S08]  /*dc70*/  MOV R6, 0xffffffff ;  /* 0xffffffff00067802 */ /* 0x000fd00000000f00 */
[----:B------:R-:W-:Y:S05]  /*dc80*/  @P0 BRA `(.L_x_138) ;  /* 0x0000000400580947 */ /* 0x000fea0003800000 */
[----:B------:R-:W1:Y:S01]  /*dc90*/  S2R R18, SR_CTAID.X ;  /* 0x0000000000127919 */ /* 0x000e620000002500 */
[----:B------:R-:W5:Y:S01]  /*dca0*/  LDC.64 R14, c[0x0][0x8d0] ;  /* 0x00023400ff0e7b82 */ /* 0x000f620000000a00 */
[----:B------:R-:W-:Y:S01]  /*dcb0*/  ULDC UR4, c[0x0][0x150] ;  /* 0x0000540000047ab9 */ /* 0x000fe20000000800 */
[----:B------:R-:W-:Y:S01]  /*dcc0*/  IMAD.MOV.U32 R22, RZ, RZ, R17 ;  /* 0x000000ffff167224 */ /* 0x000fe200078e0011 */
[----:B------:R-:W1:Y:S05]  /*dcd0*/  S2R R20, SR_CTAID.Y ;  /* 0x0000000000147919 */ /* 0x000e6a0000002600 */
[----:B--234-:R-:W2:Y:S08]  /*dce0*/  LDC R5, c[0x0][0x144] ;  /* 0x00005100ff057b82 */ /* 0x01ceb00000000800 */
[----:B------:R-:W3:Y:S01]  /*dcf0*/  LDC R21, c[0x0][0x8d8] ;  /* 0x00023600ff157b82 */ /* 0x000ee20000000800 */
[----:B-----5:R-:W-:-:S04]  /*dd00*/  ISETP.NE.U32.AND P0, PT, R14, RZ, PT ;  /* 0x000000ff0e00720c */ /* 0x020fc80003f05070 */
[----:B------:R-:W-:Y:S02]  /*dd10*/  ISETP.NE.AND.EX P0, PT, R15, RZ, PT, P0 ;  /* 0x000000ff0f00720c */ /* 0x000fe40003f05300 */
[----:B-1----:R-:W-:Y:S02]  /*dd20*/  I2FP.F32.U32 R4, R18 ;  /* 0x0000001200047245 */ /* 0x002fe40000201000 */
[----:B------:R-:W-:-:S03]  /*dd30*/  I2FP.F32.U32 R23, R20 ;  /* 0x0000001400177245 */ /* 0x000fc60000201000 */
[----:B------:R-:W-:-:S06]  /*dd40*/  FMUL R4, R4, UR4 ;  /* 0x0000000404047c20 */ /* 0x000fcc0008400000 */
[----:B------:R-:W1:Y:S02]  /*dd50*/  F2I.U32.TRUNC.NTZ R4, R4 ;  /* 0x0000000400047305 */ /* 0x000e64000020f000 */
[----:B-1----:R-:W-:-:S04]  /*dd60*/  IMAD.MOV R6, RZ, RZ, -R4 ;  /* 0x000000ffff067224 */ /* 0x002fc800078e0a04 */
[----:B--2---:R-:W-:Y:S01]  /*dd70*/  IMAD R18, R5, R6, R18 ;  /* 0x0000000605127224 */ /* 0x004fe200078e0212 */
[----:B------:R-:W-:Y:S01]  /*dd80*/  MOV R6, R16 ;  /* 0x0000001000067202 */ /* 0x000fe20000000f00 */
[----:B---3--:R-:W-:Y:S06]  /*dd90*/  @!P0 BRA `(.L_x_139) ;  /* 0x0000000000308947 */ /* 0x008fec0003800000 */
[----:B------:R-:W1:Y:S02]  /*dda0*/  LDC R5, c[0x0][0x8dc] ;  /* 0x00023700ff057b82 */ /* 0x000e640000000800 */
[----:B-1----:R-:W-:-:S04]  /*ddb0*/  IADD3 R5, P0, R16, R5, RZ ;  /* 0x0000000510057210 */ /* 0x002fc80007f1e0ff */
[----:B------:R-:W-:-:S05]  /*ddc0*/  IADD3.X R19, RZ, R17, RZ, P0, !PT ;  /* 0x00000011ff137210 */ /* 0x000fca00007fe4ff */
[----:B------:R-:W-:-:S04]  /*ddd0*/  IMAD.WIDE.U32 R6, R19, R14, RZ ;  /* 0x0000000e13067225 */ /* 0x000fc800078e00ff */
[----:B------:R-:W-:-:S04]  /*dde0*/  IMAD.WIDE.U32 R6, P0, R5, R15, R6 ;  /* 0x0000000f05067225 */ /* 0x000fc80007800006 */
[----:B------:R-:W-:Y:S01]  /*ddf0*/  IMAD.WIDE.U32 R4, R5, R14, RZ ;  /* 0x0000000e05047225 */ /* 0x000fe200078e00ff */
[----:B------:R-:W-:-:S04]  /*de00*/  MOV R4, R7 ;  /* 0x0000000700047202 */ /* 0x000fc80000000f00 */
[----:B------:R-:W-:Y:S01]  /*de10*/  IADD3 RZ, P1, R5, R6, RZ ;  /* 0x0000000605ff7210 */ /* 0x000fe20007f3e0ff */
[----:B------:R-:W-:-:S04]  /*de20*/  IMAD.X R5, RZ, RZ, RZ, P0 ;  /* 0x000000ffff057224 */ /* 0x000fc800000e06ff */
[----:B------:R-:W-:-:S04]  /*de30*/  IMAD.WIDE.U32.X R4, R19, R15, R4, P1 ;  /* 0x0000000f13047225 */ /* 0x000fc800008e0404 */
[----:B------:R-:W-:Y:S01]  /*de40*/  IMAD.MOV.U32 R6, RZ, RZ, R4 ;  /* 0x000000ffff067224 */ /* 0x000fe200078e0004 */
[----:B------:R-:W-:-:S07]  /*de50*/  MOV R22, R5 ;  /* 0x0000000500167202 */ /* 0x000fce0000000f00 */
.L_x_139:
[----:B------:R-:W-:Y:S01]  /*de60*/  ULDC UR4, c[0x0][0x154] ;  /* 0x0000550000047ab9 */ /* 0x000fe20000000800 */
[----:B------:R-:W1:Y:S01]  /*de70*/  LDC R7, c[0x0][0x148] ;  /* 0x00005200ff077b82 */ /* 0x000e620000000800 */
[----:B------:R-:W-:Y:S01]  /*de80*/  FMUL R14, R23, UR4 ;  /* 0x00000004170e7c20 */ /* 0x000fe20008400000 */
[----:B------:R-:W-:Y:S02]  /*de90*/  ISETP.NE.AND P2, PT, R2, 0x1, PT ;  /* 0x000000010200780c */ /* 0x000fe40003f45270 */
[-CC-:B------:R-:W-:Y:S02]  /*dea0*/  SHF.R.U64 R19, R6, R21.reuse, R22.reuse ;  /* 0x0000001506137219 */ /* 0x180fe40000001216 */
[----:B------:R-:W-:Y:S01]  /*deb0*/  SHF.R.U32.HI R21, RZ, R21, R22 ;  /* 0x00000015ff157219 */ /* 0x000fe20000011616 */
[----:B------:R-:W2:Y:S01]  /*dec0*/  F2I.U32.TRUNC.NTZ R14, R14 ;  /* 0x0000000e000e7305 */ /* 0x000ea2000020f000 */
[----:B------:R-:W3:Y:S01]  /*ded0*/  LDC.64 R4, c[0x0][0x8c8] ;  /* 0x00023200ff047b82 */ /* 0x000ee20000000a00 */
[----:B------:R-:W-:-:S05]  /*dee0*/  IADD3 R23, P0, RZ, -R19, RZ ;  /* 0x80000013ff177210 */ /* 0x000fca0007f1e0ff */
[----:B------:R-:W-:Y:S02]  /*def0*/  IMAD.X R21, RZ, RZ, ~R21, P0 ;  /* 0x000000ffff157224 */ /* 0x000fe400000e0e15 */
[----:B------:R-:W4:Y:S01]  /*df00*/  LDC R22, c[0x0][0x8c0] ;  /* 0x00023000ff167b82 */ /* 0x000f220000000800 */
[----:B--2---:R-:W-:-:S07]  /*df10*/  IADD3 R15, -R14, RZ, RZ ;  /* 0x000000ff0e0f7210 */ /* 0x004fce0007ffe1ff */
[----:B------:R-:W2:Y:S01]  /*df20*/  LDC R26, c[0x0][0x8f0] ;  /* 0x00023c00ff1a7b82 */ /* 0x000ea20000000800 */
[----:B-1----:R-:W-:-:S07]  /*df30*/  @P2 IMAD R18, R7, R15, R20 ;  /* 0x0000000f07122224 */ /* 0x002fce00078e0214 */
[----:B------:R-:W1:Y:S01]  /*df40*/  LDC.64 R14, c[0x0][0x8e8] ;  /* 0x00023a00ff0e7b82 */ /* 0x000e620000000a00 */
[----:B---3--:R-:W-:-:S04]  /*df50*/  IMAD R6, R21, R4, RZ ;  /* 0x0000000415067224 */ /* 0x008fc800078e02ff */
[C---:B------:R-:W-:Y:S02]  /*df60*/  IMAD R7, R23.reuse, R5, R6 ;  /* 0x0000000517077224 */ /* 0x040fe400078e0206 */
[----:B------:R-:W-:Y:S01]  /*df70*/  IMAD.WIDE.U32 R4, R23, R4, R16 ;  /* 0x0000000417047225 */ /* 0x000fe200078e0010 */
[----:B------:R-:W3:Y:S03]  /*df80*/  LDC R21, c[0x0][0x8b0] ;  /* 0x00022c00ff157b82 */ /* 0x000ee60000000800 */
[----:B------:R-:W-:-:S05]  /*df90*/  IMAD.IADD R5, R5, 0x1, R7 ;  /* 0x0000000105057824 */ /* 0x000fca00078e0207 */
[----:B------:R-:W5:Y:S01]  /*dfa0*/  LDC R6, c[0x0][0x900] ;  /* 0x00024000ff067b82 */ /* 0x000f620000000800 */
[-CC-:B----4-:R-:W-:Y:S02]  /*dfb0*/  SHF.R.U64 R25, R4, R22.reuse, R5.reuse ;  /* 0x0000001604197219 */ /* 0x190fe40000001205 */
[----:B------:R-:W-:-:S05]  /*dfc0*/  SHF.R.U32.HI R4, RZ, R22, R5 ;  /* 0x00000016ff047219 */ /* 0x000fca0000011605 */
[----:B------:R-:W4:Y:S01]  /*dfd0*/  LDC R22, c[0x0][0x8e0] ;  /* 0x00023800ff167b82 */ /* 0x000f220000000800 */
[----:B-1----:R-:W-:-:S04]  /*dfe0*/  ISETP.NE.U32.AND P0, PT, R14, RZ, PT ;  /* 0x000000ff0e00720c */ /* 0x002fc80003f05070 */
[----:B------:R-:W-:-:S03]  /*dff0*/  ISETP.NE.AND.EX P0, PT, R15, RZ, PT, P0 ;  /* 0x000000ff0f00720c */ /* 0x000fc60003f05300 */
[----:B------:R-:W1:Y:S01]  /*e000*/  LDC R23, c[0x0][0x8b8] ;  /* 0x00022e00ff177b82 */ /* 0x000e620000000800 */
[-CC-:B---3--:R-:W-:Y:S02]  /*e010*/  SHF.R.U32.HI R5, RZ, R21.reuse, R4.reuse ;  /* 0x00000015ff057219 */ /* 0x188fe40000011604 */
[----:B------:R-:W-:-:S05]  /*e020*/  SHF.R.U64 R24, R25, R21, R4 ;  /* 0x0000001519187219 */ /* 0x000fca0000001204 */
[----:B------:R-:W3:Y:S01]  /*e030*/  LDC R20, c[0x0][0x8a8] ;  /* 0x00022a00ff147b82 */ /* 0x000ee20000000800 */
[-CC-:B-----5:R-:W-:Y:S02]  /*e040*/  SHF.R.U32.HI R27, RZ, R6.reuse, R5.reuse ;  /* 0x00000006ff1b7219 */ /* 0x1a0fe40000011605 */
[----:B------:R-:W-:-:S03]  /*e050*/  SHF.R.U64 R21, R24, R6, R5 ;  /* 0x0000000618157219 */ /* 0x000fc60000001205 */
[----:B------:R-:W-:Y:S01]  /*e060*/  IMAD.MOV.U32 R5, RZ, RZ, R27 ;  /* 0x000000ffff057224 */ /* 0x000fe200078e001b */
[----:B------:R-:W-:Y:S01]  /*e070*/  MOV R4, R21 ;  /* 0x0000001500047202 */ /* 0x000fe20000000f00 */
[----:B--2---:R-:W-:Y:S06]  /*e080*/  @!P0 BRA `(.L_x_140) ;  /* 0x0000000000288947 */ /* 0x004fec0003800000 */
[----:B------:R-:W2:Y:S02]  /*e090*/  LDC R4, c[0x0][0x8f4] ;  /* 0x00023d00ff047b82 */ /* 0x000ea40000000800 */
[----:B--2---:R-:W-:-:S04]  /*e0a0*/  IADD3 R5, P0, R21, R4, RZ ;  /* 0x0000000415057210 */ /* 0x004fc80007f1e0ff */
[----:B------:R-:W-:-:S05]  /*e0b0*/  IADD3.X R27, RZ, R27, RZ, P0, !PT ;  /* 0x0000001bff1b7210 */ /* 0x000fca00007fe4ff */
[----:B------:R-:W-:-:S04]  /*e0c0*/  IMAD.WIDE.U32 R6, R27, R14, RZ ;  /* 0x0000000e1b067225 */ /* 0x000fc800078e00ff */
[----:B------:R-:W-:-:S04]  /*e0d0*/  IMAD.WIDE.U32 R6, P0, R5, R15, R6 ;  /* 0x0000000f05067225 */ /* 0x000fc80007800006 */
[----:B------:R-:W-:Y:S01]  /*e0e0*/  IMAD.WIDE.U32 R4, R5, R14, RZ ;  /* 0x0000000e05047225 */ /* 0x000fe200078e00ff */
[----:B------:R-:W-:-:S04]  /*e0f0*/  MOV R4, R7 ;  /* 0x0000000700047202 */ /* 0x000fc80000000f00 */
[----:B------:R-:W-:Y:S01]  /*e100*/  IADD3 RZ, P1, R5, R6, RZ ;  /* 0x0000000605ff7210 */ /* 0x000fe20007f3e0ff */
[----:B------:R-:W-:-:S04]  /*e110*/  IMAD.X R5, RZ, RZ, RZ, P0 ;  /* 0x000000ffff057224 */ /* 0x000fc800000e06ff */
[----:B------:R-:W-:-:S08]  /*e120*/  IMAD.WIDE.U32.X R4, R27, R15, R4, P1 ;  /* 0x0000000f1b047225 */ /* 0x000fd000008e0404 */
.L_x_140:
[----:B------:R-:W-:Y:S01]  /*e130*/  SHF.R.U64 R26, R4, R26, R5 ;  /* 0x0000001a041a7219 */ /* 0x000fe20000001205 */
[----:B------:R-:W-:Y:S01]  /*e140*/  IMAD.MOV.U32 R6, RZ, RZ, R19 ;  /* 0x000000ffff067224 */ /* 0x000fe200078e0013 */
[----:B------:R-:W-:Y:S02]  /*e150*/  LOP3.LUT R5, R24, R13, RZ, 0xc0, !PT ;  /* 0x0000000d18057212 */ /* 0x000fe400078ec0ff */
[----:B------:R-:W-:Y:S01]  /*e160*/  LOP3.LUT R25, R25, R12, RZ, 0xc0, !PT ;  /* 0x0000000c19197212 */ /* 0x000fe200078ec0ff */
[----:B------:R-:W-:Y:S02]  /*e170*/  IMAD.MOV R4, RZ, RZ, -R26 ;  /* 0x000000ffff047224 */ /* 0x000fe400078e0a1a */
[----:B------:R-:W-:Y:S02]  /*e180*/  IMAD R5, R10, R26, R5 ;  /* 0x0000001a0a057224 */ /* 0x000fe400078e0205 */
[----:B----4-:R-:W-:Y:S01]  /*e190*/  IMAD R21, R4, R22, R21 ;  /* 0x0000001604157224 */ /* 0x010fe200078e0215 */
[----:B------:R-:W-:Y:S01]  /*e1a0*/  MOV R4, 0x1 ;  /* 0x0000000100047802 */ /* 0x000fe20000000f00 */
[----:B-1----:R-:W-:-:S02]  /*e1b0*/  IMAD R18, R5, R23, R18 ;  /* 0x0000001705127224 */ /* 0x002fc400078e0212 */
[----:B---3--:R-:W-:-:S05]  /*e1c0*/  IMAD R21, R21, R20, R25 ;  /* 0x0000001415157224 */ /* 0x008fca00078e0219 */
[----:B------:R-:W-:Y:S02]  /*e1d0*/  SEL R7, R21, R18, !P2 ;  /* 0x0000001215077207 */ /* 0x000fe40005000000 */
[----:B------:R-:W-:-:S07]  /*e1e0*/  SEL R20, R18, R21, !P2 ;  /* 0x0000001512147207 */ /* 0x000fce0005000000 */
.L_x_138:
[----:B------:R-:W-:-:S13]  /*e1f0*/  LOP3.LUT P0, RZ, R4, 0xff, RZ, 0xc0, !PT ;  /* 0x000000ff04ff7812 */ /* 0x000fda000780c0ff */
[----:B------:R-:W-:Y:S05]  /*e200*/  @P0 BRA `(.L_x_141) ;  /* 0xfffffff000580947 */ /* 0x000fea000383ffff */
.L_x_109:
[----:B------:R-:W-:Y:S01]  /*e210*/  ELECT P0, URZ, PT ;  /* 0x00000000003f782f */ /* 0x000fe20003800000 */
[----:B------:R-:W-:-:S12]  /*e220*/  BSSY B0, `(.L_x_142) ;  /* 0x000001b000007945 */ /* 0x000fd80003800000 */
[----:B------:R-:W-:Y:S05]  /*e230*/  @!P0 BRA `(.L_x_143) ;  /* 0x0000000000648947 */ /* 0x000fea0003800000 */
[----:B------:R-:W-:-:S04]  /*e240*/  LOP3.LUT R0, R0, 0x2, RZ, 0xfc, !PT ;  /* 0x0000000200007812 */ /* 0x000fc800078efcff */
[----:B------:R-:W-:-:S13]  /*e250*/  ISETP.NE.AND P1, PT, R0, 0x3, PT ;  /* 0x000000030000780c */ /* 0x000fda0003f25270 */
[----:B------:R-:W-:Y:S05]  /*e260*/  @!P1 BRA `(.L_x_144) ;  /* 0x0000000000049947 */ /* 0x000fea0003800000 */
[----:B------:R-:W-:Y:S01]  /*e270*/  BPT.TRAP 0x1 ;  /* 0x000000040000795c */ /* 0x000fe20000300000 */
.L_x_144:
[----:B------:R-:W-:Y:S02]  /*e280*/  MOV R2, 0x400 ;  /* 0x0000040000027802 */ /* 0x000fe40000000f00 */
[----:B------:R-:W-:Y:S02]  /*e290*/  MOV R3, UR36 ;  /* 0x0000002400037c02 */ /* 0x000fe40008000f00 */
[----:B------:R-:W-:Y:S02]  /*e2a0*/  SHF.L.U32 R0, R9, 0x1f, RZ ;  /* 0x0000001f09007819 */ /* 0x000fe400000006ff */
[----:B------:R-:W-:-:S04]  /*e2b0*/  LEA R3, R3, R2, 0x18 ;  /* 0x0000000203037211 */ /* 0x000fc800078ec0ff */
[----:B------:R-:W1:Y:S02]  /*e2c0*/  SYNCS.PHASECHK.TRANS64.TRYWAIT P0, [R3+URZ+0xe0], R0 ;  /* 0x0000e000030075a7 */ /* 0x000e64000800017f */
[----:B-1----:R-:W-:Y:S05]  /*e2d0*/  @!P0 BRA `(.L_x_145) ;  /* 0x0000001800448947 */ /* 0x002fea0003800000 */
.L_x_188:
[----:B------:R-:W-:Y:S05]  /*e2e0*/  @!P1 BRA `(.L_x_146) ;  /* 0x0000000000049947 */ /* 0x000fea0003800000 */
[----:B------:R-:W-:Y:S01]  /*e2f0*/  BPT.TRAP 0x1 ;  /* 0x000000040000795c */ /* 0x000fe20000300000 */
.L_x_146:
[----:B------:R-:W1:Y:S02]  /*e300*/  SYNCS.PHASECHK.TRANS64.TRYWAIT P0, [R3+URZ+0xe8], R0 ;  /* 0x0000e800030075a7 */ /* 0x000e64000800017f */
[----:B-1----:R-:W-:Y:S05]  /*e310*/  @!P0 BRA `(.L_x_147) ;  /* 0x0000001800488947 */ /* 0x002fea0003800000 */
.L_x_189:
[----:B------:R-:W-:Y:S05]  /*e320*/  @!P1 BRA `(.L_x_148) ;  /* 0x0000000000049947 */ /* 0x000fea0003800000 */
[----:B------:R-:W-:Y:S01]  /*e330*/  BPT.TRAP 0x1 ;  /* 0x000000040000795c */ /* 0x000fe20000300000 */
.L_x_148:
[----:B------:R-:W1:Y:S02]  /*e340*/  SYNCS.PHASECHK.TRANS64.TRYWAIT P0, [R3+URZ+0xf0], R0 ;  /* 0x0000f000030075a7 */ /* 0x000e64000800017f */
[----:B-1----:R-:W-:Y:S05]  /*e350*/  @!P0 BRA `(.L_x_149) ;  /* 0x00000018004c8947 */ /* 0x002fea0003800000 */
.L_x_190:
[----:B------:R-:W-:Y:S05]  /*e360*/  @!P1 BRA `(.L_x_150) ;  /* 0x0000000000049947 */ /* 0x000fea0003800000 */
[----:B------:R-:W-:Y:S01]  /*e370*/  BPT.TRAP 0x1 ;  /* 0x000000040000795c */ /* 0x000fe20000300000 */
.L_x_150:
[----:B------:R-:W-:-:S07]  /*e380*/  SHF.L.U32 R0, R9, 0x1f, RZ ;  /* 0x0000001f09007819 */ /* 0x000fce00000006ff */
.L_x_151:
[----:B------:R1:W1:Y:S02]  /*e390*/  SYNCS.PHASECHK.TRANS64.TRYWAIT P0, [R3+URZ+0xf8], R0 ;  /* 0x0000f800030075a7 */ /* 0x000264000800017f */
[----:B-1----:R-:W-:Y:S05]  /*e3a0*/  @!P0 NANOSLEEP.SYNCS 0x989680 ;  /* 0x009896800000895d */ /* 0x002fea0003900000 */
[----:B------:R-:W1:Y:S02]  /*e3b0*/  @!P0 SYNCS.PHASECHK.TRANS64 P0, [R3+URZ+0xf8], R0 ;  /* 0x0000f800030085a7 */ /* 0x000e64000800007f */
[----:B-1----:R-:W-:Y:S05]  /*e3c0*/  @!P0 BRA `(.L_x_151) ;  /* 0xfffffffc00f08947 */ /* 0x002fea000383ffff */
.L_x_143:
[----:B------:R-:W-:Y:S05]  /*e3d0*/  BSYNC B0 ;  /* 0x0000000000007941 */ /* 0x000fea0003800000 */
.L_x_142:
[----:B------:R-:W-:Y:S05]  /*e3e0*/  EXIT ;  /* 0x000000000000794d */ /* 0x000fea0003800000 */
.L_x_104:
[----:B------:R-:W-:Y:S01]  /*e3f0*/  LOP3.LUT P0, RZ, R12, 0xff, RZ, 0xc0, !PT ;  /* 0x000000ff0cff7812 */ /* 0x000fe2000780c0ff */
[----:B------:R-:W-:Y:S01]  /*e400*/  IMAD.MOV.U32 R0, RZ, RZ, 0x1 ;  /* 0x00000001ff007424 */ /* 0x000fe200078e00ff */
[----:B------:R-:W-:-:S11]  /*e410*/  MOV R12, RZ ;  /* 0x000000ff000c7202 */ /* 0x000fd60000000f00 */
[----:B------:R-:W-:Y:S05]  /*e420*/  @!P0 BRA `(.L_x_152) ;  /* 0x0000000c00188947 */ /* 0x000fea0003800000 */
[----:B------:R-:W1:Y:S01]  /*e430*/  LDC R0, c[0x0][0x28c] ;  /* 0x0000a300ff007b82 */ /* 0x000e620000000800 */
[----:B------:R-:W-:Y:S01]  /*e440*/  ULDC UR6, c[0x0][0x900] ;  /* 0x0002400000067ab9 */ /* 0x000fe20000000800 */
[----:B------:R-:W-:Y:S01]  /*e450*/  UMOV UR7, 0xffffffff ;  /* 0xffffffff00077882 */ /* 0x000fe20000000000 */
[----:B------:R-:W-:Y:S01]  /*e460*/  BSSY B0, `(.L_x_152) ;  /* 0x00000c2000007945 */ /* 0x000fe20003800000 */
[----:B------:R-:W-:Y:S01]  /*e470*/  USHF.L.U32 UR4, UR36, 0x6, URZ ;  /* 0x0000000624047899 */ /* 0x000fe2000800063f */
[----:B------:R-:W-:Y:S01]  /*e480*/  MOV R10, 0x1 ;  /* 0x00000001000a7802 */ /* 0x000fe20000000f00 */
[----:B------:R-:W-:Y:S01]  /*e490*/  USHF.L.U32 UR7, UR7, UR6, URZ ;  /* 0x0000000607077299 */ /* 0x000fe2000800063f */
[----:B------:R-:W-:Y:S01]  /*e4a0*/  LOP3.LUT R9, R19, 0x2, RZ, 0xfc, !PT ;  /* 0x0000000213097812 */ /* 0x000fe200078efcff */
[----:B------:R-:W-:Y:S01]  /*e4b0*/  ULDC UR5, c[0x0][0x8a8] ;  /* 0x00022a0000057ab9 */ /* 0x000fe20000000800 */
[----:B------:R-:W-:Y:S01]  /*e4c0*/  MOV R12, RZ ;  /* 0x000000ff000c7202 */ /* 0x000fe20000000f00 */
[----:B------:R-:W-:Y:S01]  /*e4d0*/  UMOV UR8, 0x1 ;  /* 0x0000000100087882 */ /* 0x000fe20000000000 */
[----:B------:R-:W-:-:S02]  /*e4e0*/  USHF.L.U32 UR22, UR36, 0xc, URZ ;  /* 0x0000000c24167899 */ /* 0x000fc4000800063f */
[----:B------:R-:W-:Y:S02]  /*e4f0*/  ULOP3.LUT UR4, UR4, 0x40, URZ, 0xc0, !UPT ;  /* 0x0000004004047892 */ /* 0x000fe4000f8ec03f */
[----:B------:R-:W-:Y:S02]  /*e500*/  UIADD3 UR5, UR5, -0x1, URZ ;  /* 0xffffffff05057890 */ /* 0x000fe4000fffe03f */
[----:B------:R-:W-:Y:S02]  /*e510*/  USHF.L.U32 UR18, UR8, UR6, URZ ;  /* 0x0000000608127299 */ /* 0x000fe4000800063f */
[----:B------:R-:W-:Y:S01]  /*e520*/  ULOP3.LUT UR17, URZ, UR7, URZ, 0x33, !UPT ;  /* 0x000000073f117292 */ /* 0x000fe2000f8e333f */
[----:B------:R-:W-:Y:S01]  /*e530*/  ULDC.64 UR20, c[0x0][0x198] ;  /* 0x0000660000147ab9 */ /* 0x000fe20000000a00 */
[----:B-1----:R-:W-:-:S05]  /*e540*/  VIADD R0, R0, 0x3f ;  /* 0x0000003f00007836 */ /* 0x002fca0000000000 */
[----:B------:R-:W-:-:S04]  /*e550*/  SHF.R.S32.HI R3, RZ, 0x1f, R0 ;  /* 0x0000001fff037819 */ /* 0x000fc80000011400 */
[----:B------:R-:W-:Y:S01]  /*e560*/  LEA.HI R3, R3, R0, RZ, 0x6 ;  /* 0x0000000003037211 */ /* 0x000fe200078f30ff */
[----:B------:R-:W-:-:S03]  /*e570*/  IMAD.MOV.U32 R0, RZ, RZ, 0x1 ;  /* 0x00000001ff007424 */ /* 0x000fc600078e00ff */
[----:B------:R-:W-:-:S05]  /*e580*/  SHF.R.S32.HI R3, RZ, 0x6, R3 ;  /* 0x00000006ff037819 */ /* 0x000fca0000011403 */
[----:B------:R-:W-:-:S07]  /*e590*/  VIADD R8, R3, 0x1 ;  /* 0x0000000103087836 */ /* 0x000fce0000000000 */
.L_x_163:
[----:B------:R-:W-:-:S03]  /*e5a0*/  UMOV UR6, 0xffffffff ;  /* 0xffffffff00067882 */ /* 0x000fc60000000000 */
[----:B------:R-:W-:Y:S05]  /*e5b0*/  BRA.DIV UR6, `(.L_x_153) ;  /* 0x0000001606c87947 */ /* 0x000fea000b800000 */
[----:B------:R-:W-:-:S13]  /*e5c0*/  ELECT P6, URZ, PT ;  /* 0x00000000003f782f */ /* 0x000fda00038c0000 */
.L_x_193:
[----:B------:R-:W1:Y:S01]  /*e5d0*/  LDC R4, c[0x0][0x28c] ;  /* 0x0000a300ff047b82 */ /* 0x000e620000000800 */
[----:B------:R-:W-:Y:S01]  /*e5e0*/  BSSY B1, `(.L_x_154) ;  /* 0x0000037000017945 */ /* 0x000fe20003800000 */
[----:B-1----:R-:W-:-:S13]  /*e5f0*/  ISETP.LT.OR P6, PT, R4, 0x1, !P6 ;  /* 0x000000010400780c */ /* 0x002fda00077c1670 */
[----:B------:R-:W-:Y:S05]  /*e600*/  @P6 BRA `(.L_x_155) ;  /* 0x0000000000d06947 */ /* 0x000fea0003800000 */
[----:B------:R-:W-:Y:S01]  /*e610*/  LEA R15, R7, UR4, 0x7 ;  /* 0x00000004070f7c11 */ /* 0x000fe2000f8e38ff */
[----:B------:R-:W-:Y:S01]  /*e620*/  IMAD.MOV.U32 R21, RZ, RZ, RZ ;  /* 0x000000ffff157224 */ /* 0x000fe200078e00ff */
[----:B------:R-:W-:Y:S01]  /*e630*/  SHF.L.U32 R20, R20, 0x7, RZ ;  /* 0x0000000714147819 */ /* 0x000fe200000006ff */
[----:B------:R-:W-:Y:S01]  /*e640*/  IMAD.MOV.U32 R5, RZ, RZ, R0 ;  /* 0x000000ffff057224 */ /* 0x000fe200078e0000 */
[----:B------:R-:W-:Y:S02]  /*e650*/  MOV R4, R8 ;  /* 0x0000000800047202 */ /* 0x000fe40000000f00 */
[----:B------:R-:W-:-:S07]  /*e660*/  MOV R7, R12 ;  /* 0x0000000c00077202 */ /* 0x000fce0000000f00 */
.L_x_158:
[----:B------:R-:W1:Y:S01]  /*e670*/  S2R R14, SR_CgaCtaId ;  /* 0x00000000000e7919 */ /* 0x000e620000008800 */
[----:B------:R-:W-:Y:S02]  /*e680*/  MOV R11, 0x400 ;  /* 0x00000400000b7802 */ /* 0x000fe40000000f00 */
[----:B------:R-:W-:-:S13]  /*e690*/  LOP3.LUT P1, RZ, R18, 0x7f, RZ, 0xc0, !PT ;  /* 0x0000007f12ff7812 */ /* 0x000fda000782c0ff */
[----:B------:R-:W2:Y:S01]  /*e6a0*/  @!P1 LDC R13, c[0x0][0x500] ;  /* 0x00014000ff0d9b82 */ /* 0x000ea20000000800 */
[----:B-1----:R-:W-:Y:S02]  /*e6b0*/  LEA R22, R14, R11, 0x18 ;  /* 0x0000000b0e167211 */ /* 0x002fe400078ec0ff */
[----:B------:R-:W-:-:S03]  /*e6c0*/  SHF.L.U32 R11, R5, 0x1f, RZ ;  /* 0x0000001f050b7819 */ /* 0x000fc600000006ff */
[----:B------:R-:W-:-:S04]  /*e6d0*/  IMAD R14, R7, 0x8, R22 ;  /* 0x00000008070e7824 */ /* 0x000fc800078e0216 */
[----:B------:R-:W1:Y:S02]  /*e6e0*/  SYNCS.PHASECHK.TRANS64.TRYWAIT P0, [R14+URZ+0x60], R11 ;  /* 0x0000600b0e0075a7 */ /* 0x000e64000800017f */
[----:B-12---:R-:W-:Y:S05]  /*e6f0*/  @!P0 BRA `(.L_x_156) ;  /* 0x0000001400988947 */ /* 0x006fea0003800000 */
.L_x_194:
[----:B-1----:R-:W-:Y:S01]  /*e700*/  PRMT R11, R9, 0x9910, RZ ;  /* 0x00009910090b7816 */ /* 0x002fe200000000ff */
[----:B------:R1:W-:Y:S03]  /*e710*/  @!P1 SYNCS.ARRIVE.TRANS64 RZ, [R14+URZ], R13 ;  /* 0x0000000d0eff99a7 */ /* 0x0003e6000800003f */
[----:B------:R-:W-:-:S13]  /*e720*/  ISETP.NE.AND P0, PT, R11, 0x2, PT ;  /* 0x000000020b00780c */ /* 0x000fda0003f05270 */
[----:B-1----:R-:W-:Y:S05]  /*e730*/  @P0 BRA `(.L_x_157) ;  /* 0x0000000000040947 */ /* 0x002fea0003800000 */
[----:B------:R-:W-:Y:S01]  /*e740*/  BPT.TRAP 0x1 ;  /* 0x000000040000795c */ /* 0x000fe20000300000 */
.L_x_157:
[----:B------:R-:W-:Y:S01]  /*e750*/  R2UR UR7, R7 ;  /* 0x00000000070772ca */ /* 0x000fe200000e0000 */
[----:B------:R-:W-:Y:S01]  /*e760*/  VIADD R4, R4, 0xffffffff ;  /* 0xffffffff04047836 */ /* 0x000fe20000000000 */
[----:B------:R-:W-:Y:S01]  /*e770*/  R2UR UR16, R22 ;  /* 0x00000000161072ca */ /* 0x000fe200000e0000 */
[----:B------:R-:W-:Y:S01]  /*e780*/  UIADD3 UR6, UP0, UR20, 0xf0, URZ ;  /* 0x000000f014067890 */ /* 0x000fe2000ff1e03f */
[----:B------:R-:W-:Y:S01]  /*e790*/  R2UR UR9, R14 ;  /* 0x000000000e0972ca */ /* 0x000fe200000e0000 */
[----:B------:R-:W-:Y:S01]  /*e7a0*/  UIADD3 UR24, UP1, UR20, 0x1f0, URZ ;  /* 0x000001f014187890 */ /* 0x000fe2000ff3e03f */
[----:B------:R-:W-:Y:S01]  /*e7b0*/  R2UR UR11, R20 ;  /* 0x00000000140b72ca */ /* 0x000fe200000e0000 */
[----:B------:R-:W-:Y:S01]  /*e7c0*/  UMOV UR14, 0x0 ;  /* 0x00000000000e7882 */ /* 0x000fe20000000000 */
[----:B------:R-:W-:Y:S01]  /*e7d0*/  R2UR UR10, R21 ;  /* 0x00000000150a72ca */ /* 0x000fe200000e0000 */
[----:B------:R-:W-:Y:S01]  /*e7e0*/  UIADD3.X UR25, URZ, UR21, URZ, UP1, !UPT ;  /* 0x000000153f197290 */ /* 0x000fe20008ffe43f */
[----:B------:R-:W-:Y:S01]  /*e7f0*/  R2UR UR12, R6 ;  /* 0x00000000060c72ca */ /* 0x000fe200000e0000 */
[----:B------:R-:W-:Y:S01]  /*e800*/  UMOV UR15, 0x10000000 ;  /* 0x10000000000f7882 */ /* 0x000fe20000000000 */
[----:B------:R-:W-:Y:S01]  /*e810*/  R2UR UR19, R15 ;  /* 0x000000000f1372ca */ /* 0x000fe200000e0000 */
[----:B------:R-:W-:Y:S01]  /*e820*/  USHF.L.U32 UR7, UR7, 0xd, URZ ;  /* 0x0000000d07077899 */ /* 0x000fe2000800063f */
[----:B------:R-:W-:Y:S01]  /*e830*/  ISETP.GT.AND P1, PT, R4, 0x1, PT ;  /* 0x000000010400780c */ /* 0x000fe20003f24270 */
[----:B------:R-:W-:Y:S01]  /*e840*/  UMOV UR23, 0x30000 ;  /* 0x0003000000177882 */ /* 0x000fe20000000000 */
[----:B------:R-:W-:Y:S01]  /*e850*/  IADD3 R7, R7, 0x1, RZ ;  /* 0x0000000107077810 */ /* 0x000fe20007ffe0ff */
[----:B------:R-:W-:Y:S01]  /*e860*/  ULOP3.LUT UR8, UR7, 0x1000, UR22, 0xf8, !UPT ;  /* 0x0000100007087892 */ /* 0x000fe2000f8ef816 */
[----:B------:R-:W-:Y:S01]  /*e870*/  IADD3 R21, R21, 0x40, RZ ;  /* 0x0000004015157810 */ /* 0x000fe20007ffe0ff */
[----:B------:R-:W-:Y:S01]  /*e880*/  UIADD3 UR13, UR16, 0x6300, UR7 ;  /* 0x00006300100d7890 */ /* 0x000fe2000fffe007 */
[----:B------:R-:W-:Y:S01]  /*e890*/  ISETP.NE.AND P0, PT, R7, 0xc, PT ;  /* 0x0000000c0700780c */ /* 0x000fe20003f05270 */
[----:B------:R-:W-:-:S02]  /*e8a0*/  UIADD3.X UR7, URZ, UR21, URZ, UP0, !UPT ;  /* 0x000000153f077290 */ /* 0x000fc400087fe43f */
[----:B------:R-:W-:Y:S01]  /*e8b0*/  UIADD3 UR16, UR16, 0x1e300, UR8 ;  /* 0x0001e30010107890 */ /* 0x000fe2000fffe008 */
[----:B------:R-:W-:Y:S02]  /*e8c0*/  SEL R14, RZ, 0x1, P0 ;  /* 0x00000001ff0e7807 */ /* 0x000fe40000000000 */
[----:B------:R-:W-:Y:S01]  /*e8d0*/  UMOV UR8, UR13 ;  /* 0x0000000d00087c82 */ /* 0x000fe20008000000 */
[----:B------:R-:W-:Y:S02]  /*e8e0*/  SEL R7, R7, RZ, P0 ;  /* 0x000000ff07077207 */ /* 0x000fe40000000000 */
[----:B------:R-:W-:Y:S01]  /*e8f0*/  LOP3.LUT R5, R5, R14, RZ, 0x3c, !PT ;  /* 0x0000000e05057212 */ /* 0x000fe200078e3cff */
[----:B------:R1:W-:Y:S02]  /*e900*/  UTMALDG.3D [UR8], [UR6], desc[UR14] ;  /* 0x00000e08060075b4 */ /* 0x0003e40008011000 */
[----:B-1----:R-:W-:Y:S01]  /*e910*/  UMOV UR8, UR16 ;  /* 0x0000001000087c82 */ /* 0x002fe20008000000 */
[----:B------:R-:W-:-:S02]  /*e920*/  UMOV UR11, UR19 ;  /* 0x00000013000b7c82 */ /* 0x000fc40008000000 */
[----:B------:R1:W-:Y:S02]  /*e930*/  UTMALDG.3D.MULTICAST [UR8], [UR24], UR23, desc[UR14] ;  /* 0x00000e08180073b4 */ /* 0x0003e40008011817 */
[----:B-1----:R-:W-:Y:S05]  /*e940*/  @P1 BRA `(.L_x_158) ;  /* 0xfffffffc00481947 */ /* 0x002fea000383ffff */
.L_x_155:
[----:B------:R-:W-:Y:S05]  /*e950*/  BSYNC B1 ;  /* 0x0000000000017941 */ /* 0x000fea0003800000 */
.L_x_154:
[----:B------:R-:W-:Y:S01]  /*e960*/  LOP3.LUT P1, RZ, R10, 0xff, RZ, 0xc0, !PT ;  /* 0x000000ff0aff7812 */ /* 0x000fe2000782c0ff */
[C---:B------:R-:W-:Y:S01]  /*e970*/  IMAD.IADD R12, R3.reuse, 0x1, R12 ;  /* 0x00000001030c7824 */ /* 0x040fe200078e020c */
[----:B------:R-:W-:Y:S01]  /*e980*/  ULDC.64 UR6, c[0x0][0x8f8] ;  /* 0x00023e0000067ab9 */ /* 0x000fe20000000a00 */
[C---:B------:R-:W-:Y:S01]  /*e990*/  ISETP.GE.U32.AND P2, PT, R3.reuse, 0xc, PT ;  /* 0x0000000c0300780c */ /* 0x040fe20003f46070 */
[----:B------:R-:W-:Y:S01]  /*e9a0*/  BSSY B1, `(.L_x_159) ;  /* 0x000006b000017945 */ /* 0x000fe20003800000 */
[----:B------:R-:W-:Y:S02]  /*e9b0*/  MOV R20, 0xffffffff ;  /* 0xffffffff00147802 */ /* 0x000fe40000000f00 */
[----:B------:R-:W-:Y:S02]  /*e9c0*/  ISETP.GT.U32.AND P0, PT, R12, 0xb, PT ;  /* 0x0000000b0c00780c */ /* 0x000fe40003f04070 */
[----:B------:R-:W-:Y:S02]  /*e9d0*/  PRMT R10, RZ, 0x7610, R10 ;  /* 0x00007610ff0a7816 */ /* 0x000fe4000000000a */
[----:B------:R-:W-:-:S02]  /*e9e0*/  ISETP.LT.U32.AND P0, PT, R3, 0xc, P0 ;  /* 0x0000000c0300780c */ /* 0x000fc40000701070 */
[----:B------:R-:W1:Y:S01]  /*e9f0*/  @P1 S2R R5, SR_CgaCtaId ;  /* 0x0000000000051919 */ /* 0x000e620000008800 */
[----:B------:R-:W-:-:S04]  /*ea00*/  @P1 MOV R4, 0x400 ;  /* 0x0000040000041802 */ /* 0x000fc80000000f00 */
[----:B-1----:R-:W-:Y:S01]  /*ea10*/  @P1 LEA R6, R5, R4, 0x18 ;  /* 0x0000000405061211 */ /* 0x002fe200078ec0ff */
[----:B------:R-:W-:-:S03]  /*ea20*/  IMAD.WIDE.U32 R4, R12, -0x55555555, RZ ;  /* 0xaaaaaaab0c047825 */ /* 0x000fc600078e00ff */
[----:B------:R1:W-:Y:S01]  /*ea30*/  @P1 SYNCS.ARRIVE.TRANS64.A1T0 RZ, [R6+URZ+0x108], RZ ;  /* 0x000108ff06ff19a7 */ /* 0x0003e2000810003f */
[----:B------:R-:W-:Y:S02]  /*ea40*/  IADD3 R16, P1, R16, UR38, RZ ;  /* 0x0000002610107c10 */ /* 0x000fe4000ff3e0ff */
[----:B------:R-:W-:Y:S02]  /*ea50*/  SHF.R.U32.HI R7, RZ, 0x3, R5 ;  /* 0x00000003ff077819 */ /* 0x000fe40000011605 */
[----:B------:R-:W-:Y:S02]  /*ea60*/  SEL R5, RZ, 0x1, !P0 ;  /* 0x00000001ff057807 */ /* 0x000fe40004000000 */
[----:B------:R-:W-:Y:S01]  /*ea70*/  IADD3.X R17, R17, UR37, RZ, P1, !PT ;  /* 0x0000002511117c10 */ /* 0x000fe20008ffe4ff */
[----:B------:R-:W-:Y:S01]  /*ea80*/  IMAD R12, R7, -0xc, R12 ;  /* 0xfffffff4070c7824 */ /* 0x000fe200078e020c */
[----:B------:R-:W-:Y:S02]  /*ea90*/  ISETP.GE.U32.AND P0, PT, R16, UR6, PT ;  /* 0x0000000610007c0c */ /* 0x000fe4000bf06070 */
[----:B------:R-:W-:-:S02]  /*eaa0*/  LOP3.LUT R0, R0, R5, RZ, 0x3c, !PT ;  /* 0x0000000500007212 */ /* 0x000fc400078e3cff */
[----:B------:R-:W-:Y:S02]  /*eab0*/  ISETP.GE.U32.AND.EX P0, PT, R17, UR7, PT, P0 ;  /* 0x0000000711007c0c */ /* 0x000fe4000bf06100 */
[----:B------:R-:W-:Y:S01]  /*eac0*/  @P2 LOP3.LUT R0, R0, 0x1, R7, 0x78, !PT ;  /* 0x0000000100002812 */ /* 0x000fe200078e7807 */
[----:B------:R-:W-:Y:S01]  /*ead0*/  IMAD.MOV.U32 R7, RZ, RZ, -0x1 ;  /* 0xffffffffff077424 */ /* 0x000fe200078e00ff */
[----:B-1----:R-:W-:Y:S02]  /*eae0*/  MOV R6, 0xffffffff ;  /* 0xffffffff00067802 */ /* 0x002fe40000000f00 */
[----:B------:R-:W-:-:S07]  /*eaf0*/  PRMT R4, RZ, 0x7610, R4 ;  /* 0x00007610ff047816 */ /* 0x000fce0000000004 */
[----:B------:R-:W-:Y:S05]  /*eb00*/  @P0 BRA `(.L_x_160) ;  /* 0x0000000400500947 */ /* 0x000fea0003800000 */
[----:B------:R-:W1:Y:S01]  /*eb10*/  S2R R14, SR_CTAID.X ;  /* 0x00000000000e7919 */ /* 0x000e620000002500 */
[----:B------:R-:W-:Y:S01]  /*eb20*/  ULDC.64 UR6, c[0x0][0x8d0] ;  /* 0x0002340000067ab9 */ /* 0x000fe20000000a00 */
[----:B------:R-:W2:Y:S01]  /*eb30*/  LDC R15, c[0x0][0x144] ;  /* 0x00005100ff0f7b82 */ /* 0x000ea20000000800 */
[----:B------:R-:W-:Y:S01]  /*eb40*/  ISETP.NE.U32.AND P0, PT, RZ, UR6, PT ;  /* 0x00000006ff007c0c */ /* 0x000fe2000bf05070 */
[----:B------:R-:W3:Y:S01]  /*eb50*/  S2R R11, SR_CTAID.Y ;  /* 0x00000000000b7919 */ /* 0x000ee20000002600 */
[----:B------:R-:W-:Y:S01]  /*eb60*/  ULDC UR8, c[0x0][0x150] ;  /* 0x0000540000087ab9 */ /* 0x000fe20000000800 */
[----:B------:R-:W-:Y:S01]  /*eb70*/  ULDC UR9, c[0x0][0x8d8] ;  /* 0x0002360000097ab9 */ /* 0x000fe20000000800 */
[----:B------:R-:W-:Y:S01]  /*eb80*/  ISETP.NE.AND.EX P0, PT, RZ, UR7, PT, P0 ;  /* 0x00000007ff007c0c */ /* 0x000fe2000bf05300 */
[----:B------:R-:W-:Y:S01]  /*eb90*/  IMAD.MOV.U32 R4, RZ, RZ, R16 ;  /* 0x000000ffff047224 */ /* 0x000fe200078e0010 */
[----:B-1----:R-:W-:-:S05]  /*eba0*/  I2FP.F32.U32 R5, R14 ;  /* 0x0000000e00057245 */ /* 0x002fca0000201000 */
[----:B------:R-:W-:Y:S01]  /*ebb0*/  FMUL R20, R5, UR8 ;  /* 0x0000000805147c20 */ /* 0x000fe20008400000 */
[----:B------:R-:W-:-:S05]  /*ebc0*/  MOV R5, R17 ;  /* 0x0000001100057202 */ /* 0x000fca0000000f00 */
[----:B---3--:R-:W-:Y:S05]  /*ebd0*/  @!P0 BRA `(.L_x_161) ;  /* 0x0000000000288947 */ /* 0x008fea0003800000 */
[----:B------:R-:W-:Y:S02]  /*ebe0*/  ULDC UR8, c[0x0][0x8dc] ;  /* 0x0002370000087ab9 */ /* 0x000fe40000000800 */
[----:B------:R-:W-:-:S05]  /*ebf0*/  IADD3 R5, P0, R16, UR8, RZ ;  /* 0x0000000810057c10 */ /* 0x000fca000ff1e0ff */
[----:B------:R-:W-:-:S04]  /*ec00*/  IMAD.X R13, RZ, RZ, R17, P0 ;  /* 0x000000ffff0d7224 */ /* 0x000fc800000e0611 */
[----:B------:R-:W-:-:S04]  /*ec10*/  IMAD.WIDE.U32 R6, R13, UR6, RZ ;  /* 0x000000060d067c25 */ /* 0x000fc8000f8e00ff */
[----:B------:R-:W-:-:S04]  /*ec20*/  IMAD.WIDE.U32 R6, P0, R5, UR7, R6 ;  /* 0x0000000705067c25 */ /* 0x000fc8000f800006 */
[----:B------:R-:W-:-:S04]  /*ec30*/  IMAD.WIDE.U32 R4, R5, UR6, RZ ;  /* 0x0000000605047c25 */ /* 0x000fc8000f8e00ff */
[----:B------:R-:W-:Y:S01]  /*ec40*/  IMAD.MOV.U32 R4, RZ, RZ, R7 ;  /* 0x000000ffff047224 */ /* 0x000fe200078e0007 */
[----:B------:R-:W-:Y:S02]  /*ec50*/  IADD3 RZ, P1, R5, R6, RZ ;  /* 0x0000000605ff7210 */ /* 0x000fe40007f3e0ff */
[----:B------:R-:W-:-:S03]  /*ec60*/  IADD3.X R5, RZ, RZ, RZ, P0, !PT ;  /* 0x000000ffff057210 */ /* 0x000fc600007fe4ff */
[----:B------:R-:W-:-:S08]  /*ec70*/  IMAD.WIDE.U32.X R4, R13, UR7, R4, P1 ;  /* 0x000000070d047c25 */ /* 0x000fd000088e0404 */
.L_x_161:
[--C-:B------:R-:W-:Y:S01]  /*ec80*/  SHF.R.U64 R13, R4, UR9, R5.reuse ;  /* 0x00000009040d7c19 */ /* 0x100fe20008001205 */
[----:B------:R-:W1:Y:S01]  /*ec90*/  F2I.U32.TRUNC.NTZ R20, R20 ;  /* 0x0000001400147305 */ /* 0x000e62000020f000 */
[----:B------:R-:W-:Y:S01]  /*eca0*/  SHF.R.U32.HI R4, RZ, UR9, R5 ;  /* 0x00000009ff047c19 */ /* 0x000fe20008011605 */
[----:B------:R-:W-:Y:S01]  /*ecb0*/  ULDC.64 UR6, c[0x0][0x8c8] ;  /* 0x0002320000067ab9 */ /* 0x000fe20000000a00 */
[----:B------:R-:W-:Y:S01]  /*ecc0*/  IADD3 R7, P0, RZ, -R13, RZ ;  /* 0x8000000dff077210 */ /* 0x000fe20007f1e0ff */
[----:B------:R-:W-:Y:S01]  /*ecd0*/  ULDC.64 UR8, c[0x0][0x8e8] ;  /* 0x00023a0000087ab9 */ /* 0x000fe20000000a00 */
[----:B------:R-:W3:Y:S02]  /*ece0*/  LDC R22, c[0x0][0x148] ;  /* 0x00005200ff167b82 */ /* 0x000ee40000000800 */
[----:B------:R-:W-:Y:S02]  /*ecf0*/  IADD3.X R4, RZ, ~R4, RZ, P0, !PT ;  /* 0x80000004ff047210 */ /* 0x000fe400007fe4ff */
[----:B------:R-:W-:-:S03]  /*ed00*/  ISETP.NE.U32.AND P0, PT, RZ, UR8, PT ;  /* 0x00000008ff007c0c */ /* 0x000fc6000bf05070 */
[----:B------:R-:W-:Y:S01]  /*ed10*/  IMAD R6, R4, UR6, RZ ;  /* 0x0000000604067c24 */ /* 0x000fe2000f8e02ff */
[----:B------:R-:W-:Y:S01]  /*ed20*/  ISETP.NE.AND.EX P0, PT, RZ, UR9, PT, P0 ;  /* 0x00000009ff007c0c */ /* 0x000fe2000bf05300 */
[----:B------:R-:W-:Y:S01]  /*ed30*/  IMAD.WIDE.U32 R4, R7, UR6, R16 ;  /* 0x0000000607047c25 */ /* 0x000fe2000f8e0010 */
[----:B------:R-:W-:-:S03]  /*ed40*/  ULDC UR6, c[0x0][0x8c0] ;  /* 0x0002300000067ab9 */ /* 0x000fc60000000800 */
[----:B------:R-:W-:Y:S01]  /*ed50*/  IMAD R7, R7, UR7, R6 ;  /* 0x0000000707077c24 */ /* 0x000fe2000f8e0206 */
[----:B------:R-:W-:Y:S01]  /*ed60*/  ULDC UR7, c[0x0][0x154] ;  /* 0x0000550000077ab9 */ /* 0x000fe20000000800 */
[----:B-1----:R-:W-:-:S03]  /*ed70*/  IMAD.MOV R6, RZ, RZ, -R20 ;  /* 0x000000ffff067224 */ /* 0x002fc600078e0a14 */
[----:B------:R-:W-:Y:S01]  /*ed80*/  IADD3 R5, R5, R7, RZ ;  /* 0x0000000705057210 */ /* 0x000fe20007ffe0ff */
[----:B--2---:R-:W-:Y:S01]  /*ed90*/  IMAD R14, R15, R6, R14 ;  /* 0x000000060f0e7224 */ /* 0x004fe200078e020e */
[----:B------:R-:W-:Y:S02]  /*eda0*/  I2FP.F32.U32 R6, R11 ;  /* 0x0000000b00067245 */ /* 0x000fe40000201000 */
[--C-:B------:R-:W-:Y:S02]  /*edb0*/  SHF.R.U64 R15, R4, UR6, R5.reuse ;  /* 0x00000006040f7c19 */ /* 0x100fe40008001205 */
[----:B------:R-:W-:Y:S01]  /*edc0*/  SHF.R.U32.HI R4, RZ, UR6, R5 ;  /* 0x00000006ff047c19 */ /* 0x000fe20008011605 */
[----:B------:R-:W-:Y:S01]  /*edd0*/  FMUL R6, R6, UR7 ;  /* 0x0000000706067c20 */ /* 0x000fe20008400000 */
[----:B------:R-:W-:Y:S02]  /*ede0*/  ULDC UR6, c[0x0][0x8b0] ;  /* 0x00022c0000067ab9 */ /* 0x000fe40000000800 */
[--C-:B------:R-:W-:Y:S01]  /*edf0*/  SHF.R.U64 R21, R15, UR6, R4.reuse ;  /* 0x000000060f157c19 */ /* 0x100fe20008001204 */
[----:B------:R1:W2:Y:S01]  /*ee00*/  F2I.U32.TRUNC.NTZ R24, R6 ;  /* 0x0000000600187305 */ /* 0x0002a2000020f000 */
[----:B------:R-:W-:Y:S01]  /*ee10*/  SHF.R.U32.HI R4, RZ, UR6, R4 ;  /* 0x00000006ff047c19 */ /* 0x000fe20008011604 */
[----:B------:R-:W-:-:S03]  /*ee20*/  ULDC UR6, c[0x0][0x900] ;  /* 0x0002400000067ab9 */ /* 0x000fc60000000800 */
[--C-:B------:R-:W-:Y:S02]  /*ee30*/  SHF.R.U64 R20, R21, UR6, R4.reuse ;  /* 0x0000000615147c19 */ /* 0x100fe40008001204 */
[----:B------:R-:W-:-:S03]  /*ee40*/  SHF.R.U32.HI R23, RZ, UR6, R4 ;  /* 0x00000006ff177c19 */ /* 0x000fc60008011604 */
[----:B------:R-:W-:Y:S01]  /*ee50*/  IMAD.MOV.U32 R4, RZ, RZ, R20 ;  /* 0x000000ffff047224 */ /* 0x000fe200078e0014 */
[----:B------:R-:W-:Y:S01]  /*ee60*/  MOV R5, R23 ;  /* 0x0000001700057202 */ /* 0x000fe20000000f00 */
[----:B-1----:R-:W-:Y:S06]  /*ee70*/  @!P0 BRA `(.L_x_162) ;  /* 0x0000000000288947 */ /* 0x002fec0003800000 */
        /* <DEDUP_REMOVED lines=10> */
.L_x_162:
[----:B------:R-:W-:Y:S01]  /*ef20*/  ISETP.NE.AND P0, PT, R2, 0x1, PT ;  /* 0x000000010200780c */ /* 0x000fe20003f05270 */
[----:B------:R-:W-:Y:S01]  /*ef30*/  ULDC UR6, c[0x0][0x8f0] ;  /* 0x00023c0000067ab9 */ /* 0x000fe20000000800 */
[----:B--2---:R-:W-:Y:S01]  /*ef40*/  IADD3 R24, -R24, RZ, RZ ;  /* 0x000000ff18187210 */ /* 0x004fe20007ffe1ff */
[----:B------:R-:W-:Y:S01]  /*ef50*/  ULDC UR7, c[0x0][0x8b8] ;  /* 0x00022e0000077ab9 */ /* 0x000fe20000000800 */
[----:B------:R-:W-:Y:S01]  /*ef60*/  SHF.R.U64 R4, R4, UR6, R5 ;  /* 0x0000000604047c19 */ /* 0x000fe20008001205 */
[----:B------:R-:W-:Y:S01]  /*ef70*/  ULDC UR6, c[0x0][0x8e0] ;  /* 0x0002380000067ab9 */ /* 0x000fe20000000800 */
[----:B------:R-:W-:Y:S01]  /*ef80*/  LOP3.LUT R21, R21, UR17, RZ, 0xc0, !PT ;  /* 0x0000001115157c12 */ /* 0x000fe2000f8ec0ff */
[----:B------:R-:W-:Y:S01]  /*ef90*/  IMAD.MOV.U32 R6, RZ, RZ, R13 ;  /* 0x000000ffff067224 */ /* 0x000fe200078e000d */
[----:B------:R-:W-:Y:S01]  /*efa0*/  LOP3.LUT R15, R15, UR5, RZ, 0xc0, !PT ;  /* 0x000000050f0f7c12 */ /* 0x000fe2000f8ec0ff */
[----:B------:R-:W-:Y:S02]  /*efb0*/  IMAD.MOV R5, RZ, RZ, -R4 ;  /* 0x000000ffff057224 */ /* 0x000fe400078e0a04 */
[----:B------:R-:W-:Y:S01]  /*efc0*/  IMAD R21, R4, UR18, R21 ;  /* 0x0000001204157c24 */ /* 0x000fe2000f8e0215 */
[----:B------:R-:W-:Y:S01]  /*efd0*/  MOV R4, 0x1 ;  /* 0x0000000100047802 */ /* 0x000fe20000000f00 */
[----:B---3--:R-:W-:-:S02]  /*efe0*/  @P0 IMAD R14, R22, R24, R11 ;  /* 0x00000018160e0224 */ /* 0x008fc400078e020b */
[----:B------:R-:W-:Y:S01]  /*eff0*/  IMAD R20, R5, UR6, R20 ;  /* 0x0000000605147c24 */ /* 0x000fe2000f8e0214 */
[----:B------:R-:W-:Y:S01]  /*f000*/  ULDC UR6, c[0x0][0x8a8] ;  /* 0x00022a0000067ab9 */ /* 0x000fe20000000800 */
[----:B------:R-:W-:Y:S02]  /*f010*/  IMAD R14, R21, UR7, R14 ;  /* 0x00000007150e7c24 */ /* 0x000fe4000f8e020e */
[----:B------:R-:W-:-:S05]  /*f020*/  IMAD R5, R20, UR6, R15 ;  /* 0x0000000614057c24 */ /* 0x000fca000f8e020f */
[----:B------:R-:W-:Y:S02]  /*f030*/  SEL R7, R5, R14, !P0 ;  /* 0x0000000e05077207 */ /* 0x000fe40004000000 */
[----:B------:R-:W-:-:S07]  /*f040*/  SEL R20, R14, R5, !P0 ;  /* 0x000000050e147207 */ /* 0x000fce0004000000 */
.L_x_160:
[----:B------:R-:W-:Y:S05]  /*f050*/  BSYNC B1 ;  /* 0x0000000000017941 */ /* 0x000fea0003800000 */
.L_x_159:
[----:B------:R-:W-:-:S13]  /*f060*/  LOP3.LUT P0, RZ, R4, 0xff, RZ, 0xc0, !PT ;  /* 0x000000ff04ff7812 */ /* 0x000fda000780c0ff */
[----:B------:R-:W-:Y:S05]  /*f070*/  @P0 BRA `(.L_x_163) ;  /* 0xfffffff400480947 */ /* 0x000fea000383ffff */
[----:B------:R-:W-:Y:S05]  /*f080*/  BSYNC B0 ;  /* 0x0000000000007941 */ /* 0x000fea0003800000 */
.L_x_152:
[----:B------:R-:W-:-:S03]  /*f090*/  UMOV UR6, 0xffffffff ;  /* 0xffffffff00067882 */ /* 0x000fc60000000000 */
[----:B------:R-:W-:Y:S05]  /*f0a0*/  BRA.DIV UR6, `(.L_x_164) ;  /* 0x0000000e06407947 */ /* 0x000fea000b800000 */
[----:B------:R-:W-:-:S13]  /*f0b0*/  ELECT P6, URZ, PT ;  /* 0x00000000003f782f */ /* 0x000fda00038c0000 */
.L_x_197:
[----:B------:R-:W-:Y:S04]  /*f0c0*/  BSSY B0, `(.L_x_165) ;  /* 0x0000073000007945 */ /* 0x000fe80003800000 */
[----:B------:R-:W-:Y:S05]  /*f0d0*/  @!P6 BRA `(.L_x_166) ;  /* 0x0000000400c4e947 */ /* 0x000fea0003800000 */
[----:B------:R-:W-:-:S04]  /*f0e0*/  LOP3.LUT R19, R19, 0x2, RZ, 0xfc, !PT ;  /* 0x0000000213137812 */ /* 0x000fc800078efcff */
[----:B------:R-:W-:-:S13]  /*f0f0*/  ISETP.NE.AND P0, PT, R19, 0x3, PT ;  /* 0x000000031300780c */ /* 0x000fda0003f05270 */
[----:B------:R-:W-:Y:S05]  /*f100*/  @!P0 BRA `(.L_x_167) ;  /* 0x0000000000048947 */ /* 0x000fea0003800000 */
[----:B------:R-:W-:Y:S01]  /*f110*/  BPT.TRAP 0x1 ;  /* 0x000000040000795c */ /* 0x000fe20000300000 */
.L_x_167:
[----:B------:R-:W1:Y:S01]  /*f120*/  S2R R3, SR_CgaCtaId ;  /* 0x0000000000037919 */ /* 0x000e620000008800 */
[----:B------:R-:W-:-:S04]  /*f130*/  MOV R2, 0x400 ;  /* 0x0000040000027802 */ /* 0x000fc80000000f00 */
[----:B-1----:R-:W-:Y:S02]  /*f140*/  LEA R3, R3, R2, 0x18 ;  /* 0x0000000203037211 */ /* 0x002fe400078ec0ff */
[----:B------:R-:W-:Y:S02]  /*f150*/  SHF.L.U32 R2, R0, 0x1f, RZ ;  /* 0x0000001f00027819 */ /* 0x000fe400000006ff */
[----:B------:R-:W-:-:S05]  /*f160*/  IADD3 R3, R3, 0x60, RZ ;  /* 0x0000006003037810 */ /* 0x000fca0007ffe0ff */
[C---:B------:R-:W-:Y:S01]  /*f170*/  IMAD R7, R12.reuse, 0x8, R3 ;  /* 0x000000080c077824 */ /* 0x040fe200078e0203 */
[----:B------:R-:W-:-:S03]  /*f180*/  IADD3 R12, R12, 0x1, RZ ;  /* 0x000000010c0c7810 */ /* 0x000fc60007ffe0ff */
[----:B------:R-:W1:Y:S01]  /*f190*/  SYNCS.PHASECHK.TRANS64.TRYWAIT P0, [R7+URZ], R2 ;  /* 0x00000002070075a7 */ /* 0x000e62000800017f */
[----:B------:R-:W-:-:S04]  /*f1a0*/  ISETP.NE.AND P1, PT, R12, 0xc, PT ;  /* 0x0000000c0c00780c */ /* 0x000fc80003f25270 */
[----:B------:R-:W-:Y:S02]  /*f1b0*/  SEL R5, RZ, 0x1, P1 ;  /* 0x00000001ff057807 */ /* 0x000fe40000800000 */
[----:B------:R-:W-:Y:S02]  /*f1c0*/  SEL R12, R12, RZ, P1 ;  /* 0x000000ff0c0c7207 */ /* 0x000fe40000800000 */
[----:B------:R-:W-:-:S03]  /*f1d0*/  LOP3.LUT R5, R0, R5, RZ, 0x3c, !PT ;  /* 0x0000000500057212 */ /* 0x000fc600078e3cff */
[----:B------:R-:W-:Y:S01]  /*f1e0*/  IMAD R9, R12, 0x8, R3 ;  /* 0x000000080c097824 */ /* 0x000fe200078e0203 */
[----:B------:R-:W-:Y:S01]  /*f1f0*/  SHF.L.U32 R4, R5, 0x1f, RZ ;  /* 0x0000001f05047819 */ /* 0x000fe200000006ff */
[----:B-1----:R-:W-:Y:S06]  /*f200*/  @!P0 BRA `(.L_x_168) ;  /* 0x0000000c00088947 */ /* 0x002fec0003800000 */
.L_x_198:
[----:B------:R-:W2:Y:S01]  /*f210*/  SYNCS.PHASECHK.TRANS64.TRYWAIT P0, [R9+URZ], R4 ;  /* 0x00000004090075a7 */ /* 0x000ea2000800017f */
[----:B------:R-:W-:-:S04]  /*f220*/  IADD3 R0, R12, 0x1, RZ ;  /* 0x000000010c007810 */ /* 0x000fc80007ffe0ff */
[----:B------:R-:W-:-:S04]  /*f230*/  ISETP.NE.AND P1, PT, R0, 0xc, PT ;  /* 0x0000000c0000780c */ /* 0x000fc80003f25270 */
[----:B-1----:R-:W-:Y:S02]  /*f240*/  SEL R2, RZ, 0x1, P1 ;  /* 0x00000001ff027807 */ /* 0x002fe40000800000 */
[----:B------:R-:W-:Y:S02]  /*f250*/  SEL R0, R0, RZ, P1 ;  /* 0x000000ff00007207 */ /* 0x000fe40000800000 */
[----:B------:R-:W-:-:S03]  /*f260*/  LOP3.LUT R7, R5, R2, RZ, 0x3c, !PT ;  /* 0x0000000205077212 */ /* 0x000fc600078e3cff */
[----:B------:R-:W-:Y:S01]  /*f270*/  IMAD R6, R0, 0x8, R3 ;  /* 0x0000000800067824 */ /* 0x000fe200078e0203 */
[----:B------:R-:W-:Y:S01]  /*f280*/  SHF.L.U32 R5, R7, 0x1f, RZ ;  /* 0x0000001f07057819 */ /* 0x000fe200000006ff */
[----:B--2---:R-:W-:Y:S06]  /*f290*/  @!P0 BRA `(.L_x_169) ;  /* 0x0000000800f88947 */ /* 0x004fec0003800000 */
.L_x_199:
[----:B------:R-:W2:Y:S01]  /*f2a0*/  SYNCS.PHASECHK.TRANS64.TRYWAIT P0, [R6+URZ], R5 ;  /* 0x00000005060075a7 */ /* 0x000ea2000800017f */
[----:B------:R-:W-:-:S04]  /*f2b0*/  IADD3 R0, R0, 0x1, RZ ;  /* 0x0000000100007810 */ /* 0x000fc80007ffe0ff */
[----:B------:R-:W-:-:S04]  /*f2c0*/  ISETP.NE.AND P1, PT, R0, 0xc, PT ;  /* 0x0000000c0000780c */ /* 0x000fc80003f25270 */
[----:B------:R-:W-:Y:S02]  /*f2d0*/  SEL R2, RZ, 0x1, P1 ;  /* 0x00000001ff027807 */ /* 0x000fe40000800000 */
[----:B------:R-:W-:Y:S02]  /*f2e0*/  SEL R0, R0, RZ, P1 ;  /* 0x000000ff00007207 */ /* 0x000fe40000800000 */
[----:B------:R-:W-:-:S03]  /*f2f0*/  LOP3.LUT R7, R7, R2, RZ, 0x3c, !PT ;  /* 0x0000000207077212 */ /* 0x000fc600078e3cff */
[----:B-1----:R-:W-:Y:S01]  /*f300*/  IMAD R9, R0, 0x8, R3 ;  /* 0x0000000800097824 */ /* 0x002fe200078e0203 */
[----:B------:R-:W-:Y:S01]  /*f310*/  SHF.L.U32 R4, R7, 0x1f, RZ ;  /* 0x0000001f07047819 */ /* 0x000fe200000006ff */
[----:B--2---:R-:W-:Y:S06]  /*f320*/  @!P0 BRA `(.L_x_170) ;  /* 0x0000000800e88947 */ /* 0x004fec0003800000 */
.L_x_200:
        /* <DEDUP_REMOVED lines=9> */
.L_x_201:
        /* <DEDUP_REMOVED lines=9> */
.L_x_202:
        /* <DEDUP_REMOVED lines=9> */
.L_x_203:
        /* <DEDUP_REMOVED lines=9> */
.L_x_204:
        /* <DEDUP_REMOVED lines=9> */
.L_x_205:
        /* <DEDUP_REMOVED lines=9> */
.L_x_206:
        /* <DEDUP_REMOVED lines=9> */
.L_x_207:
[----:B------:R-:W2:Y:S01]  /*f720*/  SYNCS.PHASECHK.TRANS64.TRYWAIT P0, [R6+URZ], R5 ;  /* 0x00000005060075a7 */ /* 0x000ea2000800017f */
[----:B------:R-:W-:-:S04]  /*f730*/  IADD3 R0, R0, 0x1, RZ ;  /* 0x0000000100007810 */ /* 0x000fc80007ffe0ff */
[----:B------:R-:W-:-:S04]  /*f740*/  ISETP.NE.AND P1, PT, R0, 0xc, PT ;  /* 0x0000000c0000780c */ /* 0x000fc80003f25270 */
[----:B------:R-:W-:Y:S02]  /*f750*/  SEL R2, RZ, 0x1, P1 ;  /* 0x00000001ff027807 */ /* 0x000fe40000800000 */
[----:B------:R-:W-:Y:S02]  /*f760*/  SEL R0, R0, RZ, P1 ;  /* 0x000000ff00007207 */ /* 0x000fe40000800000 */
[----:B------:R-:W-:Y:S01]  /*f770*/  LOP3.LUT R2, R7, R2, RZ, 0x3c, !PT ;  /* 0x0000000207027212 */ /* 0x000fe200078e3cff */
[----:B--2---:R-:W-:Y:S06]  /*f780*/  @!P0 BRA `(.L_x_178) ;  /* 0x0000000800708947 */ /* 0x004fec0003800000 */
.L_x_208:
[----:B------:R-:W-:Y:S01]  /*f790*/  IMAD R3, R0, 0x8, R3 ;  /* 0x0000000800037824 */ /* 0x000fe200078e0203 */
[----:B------:R-:W-:-:S07]  /*f7a0*/  SHF.L.U32 R0, R2, 0x1f, RZ ;  /* 0x0000001f02007819 */ /* 0x000fce00000006ff */
.L_x_179:
[----:B---3--:R3:W4:Y:S02]  /*f7b0*/  SYNCS.PHASECHK.TRANS64.TRYWAIT P0, [R3+URZ], R0 ;  /* 0x00000000030075a7 */ /* 0x008724000800017f */
[----:B----4-:R-:W-:Y:S05]  /*f7c0*/  @!P0 NANOSLEEP.SYNCS 0x989680 ;  /* 0x009896800000895d */ /* 0x010fea0003900000 */
[----:B------:R-:W4:Y:S02]  /*f7d0*/  @!P0 SYNCS.PHASECHK.TRANS64 P0, [R3+URZ], R0 ;  /* 0x00000000030085a7 */ /* 0x000f24000800007f */
[----:B----4-:R-:W-:Y:S05]  /*f7e0*/  @!P0 BRA `(.L_x_179) ;  /* 0xfffffffc00f08947 */ /* 0x010fea000383ffff */
.L_x_166:
[----:B------:R-:W-:Y:S05]  /*f7f0*/  BSYNC B0 ;  /* 0x0000000000007941 */ /* 0x000fea0003800000 */
.L_x_165:
[----:B------:R-:W-:Y:S05]  /*f800*/  EXIT ;  /* 0x000000000000794d */ /* 0x000fea0003800000 */
.L_x_25:
[----:B--2---:R-:W-:-:S04]  /*f810*/  MOV R5, UR5 ;  /* 0x0000000500057c02 */ /* 0x004fc80008000f00 */
[----:B------:R2:W3:Y:S03]  /*f820*/  SYNCS.PHASECHK.TRANS64.TRYWAIT P0, [R5+URZ], R0 ;  /* 0x00000000050075a7 */ /* 0x0004e6000800017f */
[----:B---3--:R-:W-:Y:S05]  /*f830*/  @!P0 NANOSLEEP.SYNCS 0x989680 ;  /* 0x009896800000895d */ /* 0x008fea0003900000 */
[----:B------:R-:W3:Y:S02]  /*f840*/  @!P0 SYNCS.PHASECHK.TRANS64 P0, [R5+URZ], R0 ;  /* 0x00000000050085a7 */ /* 0x000ee4000800007f */
[----:B---3--:R-:W-:Y:S05]  /*f850*/  @!P0 BRA `(.L_x_25) ;  /* 0xfffffffc00ec8947 */ /* 0x008fea000383ffff */
[----:B------:R-:W-:Y:S05]  /*f860*/  BRA `(.L_x_24) ;  /* 0xffffff2400587947 */ /* 0x000fea000383ffff */
.L_x_31:
[----:B--2---:R-:W-:-:S04]  /*f870*/  IMAD.U32 R6, RZ, RZ, UR8 ;  /* 0x00000008ff067e24 */ /* 0x004fc8000f8e00ff */
[----:B------:R2:W3:Y:S03]  /*f880*/  SYNCS.PHASECHK.TRANS64.TRYWAIT P0, [R6+URZ], R5 ;  /* 0x00000005060075a7 */ /* 0x0004e6000800017f */
[----:B---3--:R-:W-:Y:S05]  /*f890*/  @!P0 NANOSLEEP.SYNCS 0x989680 ;  /* 0x009896800000895d */ /* 0x008fea0003900000 */
[----:B------:R-:W3:Y:S02]  /*f8a0*/  @!P0 SYNCS.PHASECHK.TRANS64 P0, [R6+URZ], R5 ;  /* 0x00000005060085a7 */ /* 0x000ee4000800007f */
[----:B---3--:R-:W-:Y:S05]  /*f8b0*/  @!P0 BRA `(.L_x_31) ;  /* 0xfffffffc00ec8947 */ /* 0x008fea000383ffff */
[----:B------:R-:W-:Y:S05]  /*f8c0*/  BRA `(.L_x_30) ;  /* 0xffffff2c00987947 */ /* 0x000fea000383ffff */
.L_x_57:
[----:B-1----:R1:W2:Y:S02]  /*f8d0*/  SYNCS.PHASECHK.TRANS64.TRYWAIT P0, [R13+URZ+0xc0], R4 ;  /* 0x0000c0040d0075a7 */ /* 0x0022a4000800017f */
[----:B--2---:R-:W-:Y:S05]  /*f8e0*/  @!P0 NANOSLEEP.SYNCS 0x989680 ;  /* 0x009896800000895d */ /* 0x004fea0003900000 */
[----:B------:R-:W2:Y:S02]  /*f8f0*/  @!P0 SYNCS.PHASECHK.TRANS64 P0, [R13+URZ+0xc0], R4 ;  /* 0x0000c0040d0085a7 */ /* 0x000ea4000800007f */
[----:B--2---:R-:W-:Y:S05]  /*f900*/  @!P0 BRA `(.L_x_57) ;  /* 0xfffffffc00f08947 */ /* 0x004fea000383ffff */
[----:B------:R-:W-:Y:S05]  /*f910*/  BRA `(.L_x_180) ;  /* 0xffffff4000bc7947 */ /* 0x000fea000383ffff */
.L_x_68:
[----:B-1----:R1:W2:Y:S02]  /*f920*/  SYNCS.PHASECHK.TRANS64.TRYWAIT P0, [R26+URZ+0xc0], R15 ;  /* 0x0000c00f1a0075a7 */ /* 0x0022a4000800017f */
[----:B--2---:R-:W-:Y:S05]  /*f930*/  @!P0 NANOSLEEP.SYNCS 0x989680 ;  /* 0x009896800000895d */ /* 0x004fea0003900000 */
[----:B------:R-:W2:Y:S02]  /*f940*/  @!P0 SYNCS.PHASECHK.TRANS64 P0, [R26+URZ+0xc0], R15 ;  /* 0x0000c00f1a0085a7 */ /* 0x000ea4000800007f */
[----:B--2---:R-:W-:Y:S05]  /*f950*/  @!P0 BRA `(.L_x_68) ;  /* 0xfffffffc00f08947 */ /* 0x004fea000383ffff */
[----:B------:R-:W-:Y:S05]  /*f960*/  BRA `(.L_x_181) ;  /* 0xffffff6400ac7947 */ /* 0x000fea000383ffff */
.L_x_79:
[----:B-1----:R1:W2:Y:S02]  /*f970*/  SYNCS.PHASECHK.TRANS64.TRYWAIT P0, [R25+URZ+0xc0], R20 ;  /* 0x0000c014190075a7 */ /* 0x0022a4000800017f */
[----:B--2---:R-:W-:Y:S05]  /*f980*/  @!P0 NANOSLEEP.SYNCS 0x989680 ;  /* 0x009896800000895d */ /* 0x004fea0003900000 */
[----:B------:R-:W2:Y:S02]  /*f990*/  @!P0 SYNCS.PHASECHK.TRANS64 P0, [R25+URZ+0xc0], R20 ;  /* 0x0000c014190085a7 */ /* 0x000ea4000800007f */
[----:B--2---:R-:W-:Y:S05]  /*f9a0*/  @!P0 BRA `(.L_x_79) ;  /* 0xfffffffc00f08947 */ /* 0x004fea000383ffff */
[----:B------:R-:W-:Y:S05]  /*f9b0*/  BRA `(.L_x_182) ;  /* 0xffffff88000c7947 */ /* 0x000fea000383ffff */
.L_x_90:
[----:B-1----:R1:W2:Y:S02]  /*f9c0*/  SYNCS.PHASECHK.TRANS64.TRYWAIT P0, [R20+URZ+0xc0], R15 ;  /* 0x0000c00f140075a7 */ /* 0x0022a4000800017f */
[----:B--2---:R-:W-:Y:S05]  /*f9d0*/  @!P0 NANOSLEEP.SYNCS 0x989680 ;  /* 0x009896800000895d */ /* 0x004fea0003900000 */
[----:B------:R-:W2:Y:S02]  /*f9e0*/  @!P0 SYNCS.PHASECHK.TRANS64 P0, [R20+URZ+0xc0], R15 ;  /* 0x0000c00f140085a7 */ /* 0x000ea4000800007f */
[----:B--2---:R-:W-:Y:S05]  /*f9f0*/  @!P0 BRA `(.L_x_90) ;  /* 0xfffffffc00f08947 */ /* 0x004fea000383ffff */
[----:B------:R-:W-:Y:S05]  /*fa00*/  BRA `(.L_x_183) ;  /* 0xffffffa8006c7947 */ /* 0x000fea000383ffff */
.L_x_106:
[----:B-1----:R-:W-:-:S04]  /*fa10*/  MOV R4, UR4 ;  /* 0x0000000400047c02 */ /* 0x002fc80008000f00 */
[----:B------:R1:W2:Y:S03]  /*fa20*/  SYNCS.PHASECHK.TRANS64.TRYWAIT P0, [R4+URZ+0x108], R3 ;  /* 0x00010803040075a7 */ /* 0x0002a6000800017f */
[----:B--2---:R-:W-:Y:S05]  /*fa30*/  @!P0 NANOSLEEP.SYNCS 0x989680 ;  /* 0x009896800000895d */ /* 0x004fea0003900000 */
[----:B------:R-:W2:Y:S02]  /*fa40*/  @!P0 SYNCS.PHASECHK.TRANS64 P0, [R4+URZ+0x108], R3 ;  /* 0x00010803040085a7 */ /* 0x000ea4000800007f */
[----:B--2---:R-:W-:Y:S05]  /*fa50*/  @!P0 BRA `(.L_x_106) ;  /* 0xfffffffc00ec8947 */ /* 0x004fea000383ffff */
[----:B------:R-:W-:Y:S05]  /*fa60*/  BRA `(.L_x_105) ;  /* 0xffffffd400d47947 */ /* 0x000fea000383ffff */
.L_x_115:
[----:B-1----:R-:W-:-:S04]  /*fa70*/  IMAD.U32 R5, RZ, RZ, UR5 ;  /* 0x00000005ff057e24 */ /* 0x002fc8000f8e00ff */
[----:B------:R1:W2:Y:S03]  /*fa80*/  SYNCS.PHASECHK.TRANS64.TRYWAIT P1, [R5+URZ+0xe0], R4 ;  /* 0x0000e004050075a7 */ /* 0x0002a6000802017f */
[----:B--2---:R-:W-:Y:S05]  /*fa90*/  @!P1 NANOSLEEP.SYNCS 0x989680 ;  /* 0x009896800000995d */ /* 0x004fea0003900000 */
[----:B------:R-:W2:Y:S02]  /*faa0*/  @!P1 SYNCS.PHASECHK.TRANS64 P1, [R5+URZ+0xe0], R4 ;  /* 0x0000e004050095a7 */ /* 0x000ea4000802007f */
[----:B--2---:R-:W-:Y:S05]  /*fab0*/  @!P1 BRA `(.L_x_115) ;  /* 0xfffffffc00ec9947 */ /* 0x004fea000383ffff */
[----:B------:R-:W-:Y:S05]  /*fac0*/  BRA `(.L_x_184) ;  /* 0xffffffd800c07947 */ /* 0x000fea000383ffff */
.L_x_121:
[----:B-12---:R-:W-:-:S04]  /*fad0*/  MOV R5, UR5 ;  /* 0x0000000500057c02 */ /* 0x006fc80008000f00 */
[----:B------:R1:W2:Y:S03]  /*fae0*/  SYNCS.PHASECHK.TRANS64.TRYWAIT P1, [R5+URZ+0xe8], R4 ;  /* 0x0000e804050075a7 */ /* 0x0002a6000802017f */
[----:B--2---:R-:W-:Y:S05]  /*faf0*/  @!P1 NANOSLEEP.SYNCS 0x989680 ;  /* 0x009896800000995d */ /* 0x004fea0003900000 */
[----:B------:R-:W2:Y:S02]  /*fb00*/  @!P1 SYNCS.PHASECHK.TRANS64 P1, [R5+URZ+0xe8], R4 ;  /* 0x0000e804050095a7 */ /* 0x000ea4000802007f */
[----:B--2---:R-:W-:Y:S05]  /*fb10*/  @!P1 BRA `(.L_x_121) ;  /* 0xfffffffc00ec9947 */ /* 0x004fea000383ffff */
[----:B------:R-:W-:Y:S05]  /*fb20*/  BRA `(.L_x_185) ;  /* 0xffffffdc00087947 */ /* 0x000fea000383ffff */
.L_x_127:
[----:B-123--:R-:W-:-:S04]  /*fb30*/  IMAD.U32 R5, RZ, RZ, UR5 ;  /* 0x00000005ff057e24 */ /* 0x00efc8000f8e00ff */
[----:B------:R1:W2:Y:S03]  /*fb40*/  SYNCS.PHASECHK.TRANS64.TRYWAIT P1, [R5+URZ+0xf0], R4 ;  /* 0x0000f004050075a7 */ /* 0x0002a6000802017f */
[----:B--2---:R-:W-:Y:S05]  /*fb50*/  @!P1 NANOSLEEP.SYNCS 0x989680 ;  /* 0x009896800000995d */ /* 0x004fea0003900000 */
[----:B------:R-:W2:Y:S02]  /*fb60*/  @!P1 SYNCS.PHASECHK.TRANS64 P1, [R5+URZ+0xf0], R4 ;  /* 0x0000f004050095a7 */ /* 0x000ea4000802007f */
[----:B--2---:R-:W-:Y:S05]  /*fb70*/  @!P1 BRA `(.L_x_127) ;  /* 0xfffffffc00ec9947 */ /* 0x004fea000383ffff */
[----:B------:R-:W-:Y:S05]  /*fb80*/  BRA `(.L_x_186) ;  /* 0xffffffdc00587947 */ /* 0x000fea000383ffff */
.L_x_133:
[----:B-1234-:R-:W-:-:S04]  /*fb90*/  MOV R5, UR5 ;  /* 0x0000000500057c02 */ /* 0x01efc80008000f00 */
[----:B------:R1:W2:Y:S03]  /*fba0*/  SYNCS.PHASECHK.TRANS64.TRYWAIT P1, [R5+URZ+0xf8], R4 ;  /* 0x0000f804050075a7 */ /* 0x0002a6000802017f */
[----:B--2---:R-:W-:Y:S05]  /*fbb0*/  @!P1 NANOSLEEP.SYNCS 0x989680 ;  /* 0x009896800000995d */ /* 0x004fea0003900000 */
[----:B------:R-:W2:Y:S02]  /*fbc0*/  @!P1 SYNCS.PHASECHK.TRANS64 P1, [R5+URZ+0xf8], R4 ;  /* 0x0000f804050095a7 */ /* 0x000ea4000802007f */
[----:B--2---:R-:W-:Y:S05]  /*fbd0*/  @!P1 BRA `(.L_x_133) ;  /* 0xfffffffc00ec9947 */ /* 0x004fea000383ffff */
[----:B------:R-:W-:Y:S05]  /*fbe0*/  BRA `(.L_x_187) ;  /* 0xffffffdc00a87947 */ /* 0x000fea000383ffff */
.L_x_145:
[----:B------:R1:W1:Y:S02]  /*fbf0*/  SYNCS.PHASECHK.TRANS64.TRYWAIT P0, [R3+URZ+0xe0], R0 ;  /* 0x0000e000030075a7 */ /* 0x000264000800017f */
[----:B-1----:R-:W-:Y:S05]  /*fc00*/  @!P0 NANOSLEEP.SYNCS 0x989680 ;  /* 0x009896800000895d */ /* 0x002fea0003900000 */
[----:B------:R-:W1:Y:S02]  /*fc10*/  @!P0 SYNCS.PHASECHK.TRANS64 P0, [R3+URZ+0xe0], R0 ;  /* 0x0000e000030085a7 */ /* 0x000e64000800007f */
[----:B-1----:R-:W-:Y:S05]  /*fc20*/  @!P0 BRA `(.L_x_145) ;  /* 0xfffffffc00f08947 */ /* 0x002fea000383ffff */
[----:B------:R-:W-:Y:S05]  /*fc30*/  BRA `(.L_x_188) ;  /* 0xffffffe400a87947 */ /* 0x000fea000383ffff */
.L_x_147:
[----:B------:R1:W1:Y:S02]  /*fc40*/  SYNCS.PHASECHK.TRANS64.TRYWAIT P0, [R3+URZ+0xe8], R0 ;  /* 0x0000e800030075a7 */ /* 0x000264000800017f */
[----:B-1----:R-:W-:Y:S05]  /*fc50*/  @!P0 NANOSLEEP.SYNCS 0x989680 ;  /* 0x009896800000895d */ /* 0x002fea0003900000 */
[----:B------:R-:W1:Y:S02]  /*fc60*/  @!P0 SYNCS.PHASECHK.TRANS64 P0, [R3+URZ+0xe8], R0 ;  /* 0x0000e800030085a7 */ /* 0x000e64000800007f */
[----:B-1----:R-:W-:Y:S05]  /*fc70*/  @!P0 BRA `(.L_x_147) ;  /* 0xfffffffc00f08947 */ /* 0x002fea000383ffff */
[----:B------:R-:W-:Y:S05]  /*fc80*/  BRA `(.L_x_189) ;  /* 0xffffffe400a47947 */ /* 0x000fea000383ffff */
.L_x_149:
[----:B------:R1:W1:Y:S02]  /*fc90*/  SYNCS.PHASECHK.TRANS64.TRYWAIT P0, [R3+URZ+0xf0], R0 ;  /* 0x0000f000030075a7 */ /* 0x000264000800017f */
[----:B-1----:R-:W-:Y:S05]  /*fca0*/  @!P0 NANOSLEEP.SYNCS 0x989680 ;  /* 0x009896800000895d */ /* 0x002fea0003900000 */
[----:B------:R-:W1:Y:S02]  /*fcb0*/  @!P0 SYNCS.PHASECHK.TRANS64 P0, [R3+URZ+0xf0], R0 ;  /* 0x0000f000030085a7 */ /* 0x000e64000800007f */
[----:B-1----:R-:W-:Y:S05]  /*fcc0*/  @!P0 BRA `(.L_x_149) ;  /* 0xfffffffc00f08947 */ /* 0x002fea000383ffff */
[----:B------:R-:W-:Y:S05]  /*fcd0*/  BRA `(.L_x_190) ;  /* 0xffffffe400a07947 */ /* 0x000fea000383ffff */
.L_x_153:
[----:B------:R-:W-:Y:S01]  /*fce0*/  BSSY B1, `(.L_x_191) ;  /* 0x0000006000017945 */ /* 0x000fe20003800000 */
[----:B------:R-:W-:-:S07]  /*fcf0*/  IMAD.MOV.U32 R15, RZ, RZ, -0x1 ;  /* 0xffffffffff0f7424 */ /* 0x000fce00078e00ff */
[----:B------:R-:W-:Y:S05]  /*fd00*/  WARPSYNC.COLLECTIVE R15, `(.L_x_192) ;  /* 0x000000000f0c7348 */ /* 0x000fea0003c00000 */
[----:B------:R-:W-:Y:S02]  /*fd10*/  ELECT P6, UR62, PT ;  /* 0x00000000003e782f */ /* 0x000fe400038c0000 */
[----:B------:R-:W-:Y:S01]  /*fd20*/  MOV R14, UR62 ;  /* 0x0000003e000e7c02 */ /* 0x000fe20008000f00 */
[----:B------:R-:W-:Y:S10]  /*fd30*/  ENDCOLLECTIVE ;  /* 0x000000000000791b */ /* 0x000ff40003800000 */
.L_x_192:
[----:B------:R-:W-:Y:S05]  /*fd40*/  BSYNC B1 ;  /* 0x0000000000017941 */ /* 0x000fea0003800000 */
.L_x_191:
[----:B------:R-:W-:Y:S05]  /*fd50*/  BRA `(.L_x_193) ;  /* 0xffffffe8001c7947 */ /* 0x000fea000383ffff */
.L_x_156:
[----:B-1----:R1:W2:Y:S02]  /*fd60*/  SYNCS.PHASECHK.TRANS64.TRYWAIT P0, [R14+URZ+0x60], R11 ;  /* 0x0000600b0e0075a7 */ /* 0x0022a4000800017f */
[----:B--2---:R-:W-:Y:S05]  /*fd70*/  @!P0 NANOSLEEP.SYNCS 0x989680 ;  /* 0x009896800000895d */ /* 0x004fea0003900000 */
[----:B------:R-:W2:Y:S02]  /*fd80*/  @!P0 SYNCS.PHASECHK.TRANS64 P0, [R14+URZ+0x60], R11 ;  /* 0x0000600b0e0085a7 */ /* 0x000ea4000800007f */
[----:B--2---:R-:W-:Y:S05]  /*fd90*/  @!P0 BRA `(.L_x_156) ;  /* 0xfffffffc00f08947 */ /* 0x004fea000383ffff */
[----:B------:R-:W-:Y:S05]  /*fda0*/  BRA `(.L_x_194) ;  /* 0xffffffe800547947 */ /* 0x000fea000383ffff */
.L_x_164:
[----:B------:R-:W-:Y:S01]  /*fdb0*/  BSSY B0, `(.L_x_195) ;  /* 0x0000006000007945 */ /* 0x000fe20003800000 */
[----:B------:R-:W-:-:S07]  /*fdc0*/  MOV R15, 0xffffffff ;  /* 0xffffffff000f7802 */ /* 0x000fce0000000f00 */
[----:B------:R-:W-:Y:S05]  /*fdd0*/  WARPSYNC.COLLECTIVE R15, `(.L_x_196) ;  /* 0x000000000f0c7348 */ /* 0x000fea0003c00000 */
[----:B------:R-:W-:Y:S02]  /*fde0*/  ELECT P6, UR62, PT ;  /* 0x00000000003e782f */ /* 0x000fe400038c0000 */
[----:B------:R-:W-:Y:S01]  /*fdf0*/  MOV R14, UR62 ;  /* 0x0000003e000e7c02 */ /* 0x000fe20008000f00 */
[----:B------:R-:W-:Y:S10]  /*fe00*/  ENDCOLLECTIVE ;  /* 0x000000000000791b */ /* 0x000ff40003800000 */
.L_x_196:
[----:B------:R-:W-:Y:S05]  /*fe10*/  BSYNC B0 ;  /* 0x0000000000007941 */ /* 0x000fea0003800000 */
.L_x_195:
[----:B------:R-:W-:Y:S05]  /*fe20*/  BRA `(.L_x_197) ;  /* 0xfffffff000a47947 */ /* 0x000fea000383ffff */
.L_x_168:
[----:B-1----:R1:W2:Y:S02]  /*fe30*/  SYNCS.PHASECHK.TRANS64.TRYWAIT P0, [R7+URZ], R2 ;  /* 0x00000002070075a7 */ /* 0x0022a4000800017f */
[----:B--2---:R-:W-:Y:S05]  /*fe40*/  @!P0 NANOSLEEP.SYNCS 0x989680 ;  /* 0x009896800000895d */ /* 0x004fea0003900000 */
[----:B------:R-:W2:Y:S02]  /*fe50*/  @!P0 SYNCS.PHASECHK.TRANS64 P0, [R7+URZ], R2 ;  /* 0x00000002070085a7 */ /* 0x000ea4000800007f */
[----:B--2---:R-:W-:Y:S05]  /*fe60*/  @!P0 BRA `(.L_x_168) ;  /* 0xfffffffc00f08947 */ /* 0x004fea000383ffff */
[----:B------:R-:W-:Y:S05]  /*fe70*/  BRA `(.L_x_198) ;  /* 0xfffffff000e47947 */ /* 0x000fea000383ffff */
.L_x_169:
[----:B-1----:R1:W2:Y:S02]  /*fe80*/  SYNCS.PHASECHK.TRANS64.TRYWAIT P0, [R9+URZ], R4 ;  /* 0x00000004090075a7 */ /* 0x0022a4000800017f */
[----:B--2---:R-:W-:Y:S05]  /*fe90*/  @!P0 NANOSLEEP.SYNCS 0x989680 ;  /* 0x009896800000895d */ /* 0x004fea0003900000 */
[----:B------:R-:W2:Y:S02]  /*fea0*/  @!P0 SYNCS.PHASECHK.TRANS64 P0, [R9+URZ], R4 ;  /* 0x00000004090085a7 */ /* 0x000ea4000800007f */
[----:B--2---:R-:W-:Y:S05]  /*feb0*/  @!P0 BRA `(.L_x_169) ;  /* 0xfffffffc00f08947 */ /* 0x004fea000383ffff */
[----:B------:R-:W-:Y:S05]  /*fec0*/  BRA `(.L_x_199) ;  /* 0xfffffff000f47947 */ /* 0x000fea000383ffff */
.L_x_170:
[----:B-1----:R1:W2:Y:S02]  /*fed0*/  SYNCS.PHASECHK.TRANS64.TRYWAIT P0, [R6+URZ], R5 ;  /* 0x00000005060075a7 */ /* 0x0022a4000800017f */
[----:B--2---:R-:W-:Y:S05]  /*fee0*/  @!P0 NANOSLEEP.SYNCS 0x989680 ;  /* 0x009896800000895d */ /* 0x004fea0003900000 */
[----:B------:R-:W2:Y:S02]  /*fef0*/  @!P0 SYNCS.PHASECHK.TRANS64 P0, [R6+URZ], R5 ;  /* 0x00000005060085a7 */ /* 0x000ea4000800007f */
[----:B--2---:R-:W-:Y:S05]  /*ff00*/  @!P0 BRA `(.L_x_170) ;  /* 0xfffffffc00f08947 */ /* 0x004fea000383ffff */
[----:B------:R-:W-:Y:S05]  /*ff10*/  BRA `(.L_x_200) ;  /* 0xfffffff400047947 */ /* 0x000fea000383ffff */
.L_x_171:
[----:B-1----:R1:W2:Y:S02]  /*ff20*/  SYNCS.PHASECHK.TRANS64.TRYWAIT P0, [R9+URZ], R4 ;  /* 0x00000004090075a7 */ /* 0x0022a4000800017f */
[----:B--2---:R-:W-:Y:S05]  /*ff30*/  @!P0 NANOSLEEP.SYNCS 0x989680 ;  /* 0x009896800000895d */ /* 0x004fea0003900000 */
[----:B------:R-:W2:Y:S02]  /*ff40*/  @!P0 SYNCS.PHASECHK.TRANS64 P0, [R9+URZ], R4 ;  /* 0x00000004090085a7 */ /* 0x000ea4000800007f */
[----:B--2---:R-:W-:Y:S05]  /*ff50*/  @!P0 BRA `(.L_x_171) ;  /* 0xfffffffc00f08947 */ /* 0x004fea000383ffff */
[----:B------:R-:W-:Y:S05]  /*ff60*/  BRA `(.L_x_201) ;  /* 0xfffffff400147947 */ /* 0x000fea000383ffff */
.L_x_172:
[----:B-1----:R1:W2:Y:S02]  /*ff70*/  SYNCS.PHASECHK.TRANS64.TRYWAIT P0, [R6+URZ], R5 ;  /* 0x00000005060075a7 */ /* 0x0022a4000800017f */
[----:B--2---:R-:W-:Y:S05]  /*ff80*/  @!P0 NANOSLEEP.SYNCS 0x989680 ;  /* 0x009896800000895d */ /* 0x004fea0003900000 */
[----:B------:R-:W2:Y:S02]  /*ff90*/  @!P0 SYNCS.PHASECHK.TRANS64 P0, [R6+URZ], R5 ;  /* 0x00000005060085a7 */ /* 0x000ea4000800007f */
[----:B--2---:R-:W-:Y:S05]  /*ffa0*/  @!P0 BRA `(.L_x_172) ;  /* 0xfffffffc00f08947 */ /* 0x004fea000383ffff */
[----:B------:R-:W-:Y:S05]  /*ffb0*/  BRA `(.L_x_202) ;  /* 0xfffffff400247947 */ /* 0x000fea000383ffff */
.L_x_173:
[----:B-1----:R1:W2:Y:S02]  /*ffc0*/  SYNCS.PHASECHK.TRANS64.TRYWAIT P0, [R9+URZ], R4 ;  /* 0x00000004090075a7 */ /* 0x0022a4000800017f */
[----:B--2---:R-:W-:Y:S05]  /*ffd0*/  @!P0 NANOSLEEP.SYNCS 0x989680 ;  /* 0x009896800000895d */ /* 0x004fea0003900000 */
[----:B------:R-:W2:Y:S02]  /*ffe0*/  @!P0 SYNCS.PHASECHK.TRANS64 P0, [R9+URZ], R4 ;  /* 0x00000004090085a7 */ /* 0x000ea4000800007f */
[----:B--2---:R-:W-:Y:S05]  /*fff0*/  @!P0 BRA `(.L_x_173) ;  /* 0xfffffffc00f08947 */ /* 0x004fea000383ffff */
[----:B------:R-:W-:Y:S05]  /*10000*/  BRA `(.L_x_203) ;  /* 0xfffffff400347947 */ /* 0x000fea000383ffff */
.L_x_174:
[----:B-1----:R1:W2:Y:S02]  /*10010*/  SYNCS.PHASECHK.TRANS64.TRYWAIT P0, [R6+URZ], R5 ;  /* 0x00000005060075a7 */ /* 0x0022a4000800017f */
[----:B--2---:R-:W-:Y:S05]  /*10020*/  @!P0 NANOSLEEP.SYNCS 0x989680 ;  /* 0x009896800000895d */ /* 0x004fea0003900000 */
[----:B------:R-:W2:Y:S02]  /*10030*/  @!P0 SYNCS.PHASECHK.TRANS64 P0, [R6+URZ], R5 ;  /* 0x00000005060085a7 */ /* 0x000ea4000800007f */
[----:B--2---:R-:W-:Y:S05]  /*10040*/  @!P0 BRA `(.L_x_174) ;  /* 0xfffffffc00f08947 */ /* 0x004fea000383ffff */
[----:B------:R-:W-:Y:S05]  /*10050*/  BRA `(.L_x_204) ;  /* 0xfffffff400447947 */ /* 0x000fea000383ffff */
.L_x_175:
[----:B-1----:R1:W2:Y:S02]  /*10060*/  SYNCS.PHASECHK.TRANS64.TRYWAIT P0, [R9+URZ], R4 ;  /* 0x00000004090075a7 */ /* 0x0022a4000800017f */
[----:B--2---:R-:W-:Y:S05]  /*10070*/  @!P0 NANOSLEEP.SYNCS 0x989680 ;  /* 0x009896800000895d */ /* 0x004fea0003900000 */
[----:B------:R-:W2:Y:S02]  /*10080*/  @!P0 SYNCS.PHASECHK.TRANS64 P0, [R9+URZ], R4 ;  /* 0x00000004090085a7 */ /* 0x000ea4000800007f */
[----:B--2---:R-:W-:Y:S05]  /*10090*/  @!P0 BRA `(.L_x_175) ;  /* 0xfffffffc00f08947 */ /* 0x004fea000383ffff */
[----:B------:R-:W-:Y:S05]  /*100a0*/  BRA `(.L_x_205) ;  /* 0xfffffff400547947 */ /* 0x000fea000383ffff */
.L_x_176:
[----:B-1----:R1:W2:Y:S02]  /*100b0*/  SYNCS.PHASECHK.TRANS64.TRYWAIT P0, [R6+URZ], R5 ;  /* 0x00000005060075a7 */ /* 0x0022a4000800017f */
[----:B--2---:R-:W-:Y:S05]  /*100c0*/  @!P0 NANOSLEEP.SYNCS 0x989680 ;  /* 0x009896800000895d */ /* 0x004fea0003900000 */
[----:B------:R-:W2:Y:S02]  /*100d0*/  @!P0 SYNCS.PHASECHK.TRANS64 P0, [R6+URZ], R5 ;  /* 0x00000005060085a7 */ /* 0x000ea4000800007f */
[----:B--2---:R-:W-:Y:S05]  /*100e0*/  @!P0 BRA `(.L_x_176) ;  /* 0xfffffffc00f08947 */ /* 0x004fea000383ffff */
[----:B------:R-:W-:Y:S05]  /*100f0*/  BRA `(.L_x_206) ;  /* 0xfffffff400647947 */ /* 0x000fea000383ffff */
.L_x_177:
[----:B-1----:R1:W2:Y:S02]  /*10100*/  SYNCS.PHASECHK.TRANS64.TRYWAIT P0, [R9+URZ], R4 ;  /* 0x00000004090075a7 */ /* 0x0022a4000800017f */
[----:B--2---:R-:W-:Y:S05]  /*10110*/  @!P0 NANOSLEEP.SYNCS 0x989680 ;  /* 0x009896800000895d */ /* 0x004fea0003900000 */
[----:B------:R-:W2:Y:S02]  /*10120*/  @!P0 SYNCS.PHASECHK.TRANS64 P0, [R9+URZ], R4 ;  /* 0x00000004090085a7 */ /* 0x000ea4000800007f */
[----:B--2---:R-:W-:Y:S05]  /*10130*/  @!P0 BRA `(.L_x_177) ;  /* 0xfffffffc00f08947 */ /* 0x004fea000383ffff */
[----:B------:R-:W-:Y:S05]  /*10140*/  BRA `(.L_x_207) ;  /* 0xfffffff400747947 */ /* 0x000fea000383ffff */
.L_x_178:
[----:B--2---:R2:W3:Y:S02]  /*10150*/  SYNCS.PHASECHK.TRANS64.TRYWAIT P0, [R6+URZ], R5 ;  /* 0x00000005060075a7 */ /* 0x0044e4000800017f */
[----:B---3--:R-:W-:Y:S05]  /*10160*/  @!P0 NANOSLEEP.SYNCS 0x989680 ;  /* 0x009896800000895d */ /* 0x008fea0003900000 */
[----:B------:R-:W3:Y:S02]  /*10170*/  @!P0 SYNCS.PHASECHK.TRANS64 P0, [R6+URZ], R5 ;  /* 0x00000005060085a7 */ /* 0x000ee4000800007f */
[----:B---3--:R-:W-:Y:S05]  /*10180*/  @!P0 BRA `(.L_x_178) ;  /* 0xfffffffc00f08947 */ /* 0x008fea000383ffff */
[----:B------:R-:W-:Y:S05]  /*10190*/  BRA `(.L_x_208) ;  /* 0xfffffff4007c7947 */ /* 0x000fea000383ffff */
.L_x_209:
[----:B------:R-:W-:-:S00]  /*101a0*/  BRA `(.L_x_209) ;  /* 0xfffffffc00fc7947 */ /* 0x000fc0000383ffff */
[----:B------:R-:W-:-:S00]  /*101b0*/  NOP ;  /* 0x0000000000007918 */ /* 0x000fc00000000000 */
        /* <DEDUP_REMOVED lines=12> */
.L_x_210:


//--------------------- .nv.global.init           --------------------------
	.section	.nv.global.init,"aw",@progbits
.nv.global.init:
	.type		$str$24,@object
	.size		$str$24,($str$25 - $str$24)
$str$24:
        /*0000*/ 	.byte	0x28, 0x61, 0x64, 0x64, 0x72, 0x65, 0x73, 0x73, 0x20, 0x26, 0x20, 0x6d, 0x61, 0x73, 0x6b, 0x29
        /*0010*/ 	.byte	0x20, 0x3d, 0x3d, 0x20, 0x30, 0x00
	.type		$str$25,@object
	.size		$str$25,(__unnamed_1 - $str$25)
$str$25:
        /*0016*/ 	.byte	0x2f, 0x74, 0x6d, 0x70, 0x2f, 0x63, 0x75, 0x74, 0x6c, 0x61, 0x73, 0x73, 0x5f, 0x73, 0x77, 0x65
        /*0026*/ 	.byte	0x65, 0x70, 0x5f, 0x73, 0x72, 0x63, 0x2f, 0x69, 0x6e, 0x63, 0x6c, 0x75, 0x64, 0x65, 0x2f, 0x63
        /*0036*/ 	.byte	0x75, 0x74, 0x65, 0x2f, 0x70, 0x6f, 0x69, 0x6e, 0x74, 0x65, 0x72, 0x5f, 0x66, 0x6c, 0x61, 0x67
        /*0046*/ 	.byte	0x67, 0x65, 0x64, 0x2e, 0x68, 0x70, 0x70, 0x00
	.type		__unnamed_1,@object
	.size		__unnamed_1,(__unnamed_2 - __unnamed_1)
__unnamed_1:
        /*004e*/ 	.byte	0x61, 0x75, 0x74, 0x6f, 0x20, 0x63, 0x75, 0x74, 0x65, 0x3a, 0x3a, 0x61, 0x73, 0x5f, 0x70, 0x6f
        /* <DEDUP_REMOVED lines=27> */
        /*020e*/ 	.byte	0x3a, 0x43, 0x3c, 0x34, 0x30, 0x39, 0x36, 0x3e, 0x3e, 0x3e, 0x3e, 0x3e, 0x5d, 0x00
	.type		__unnamed_2,@object
	.size		__unnamed_2,(.L_1 - __unnamed_2)
__unnamed_2:
        /* <DEDUP_REMOVED lines=29> */
.L_1:


//--------------------- .nv.shared._ZN7cutlass13device_kernelINS_4gemm6kernel13GemmUniversalIN4cute5tupleIJiiiiEEENS1_10collective13CollectiveMmaINS1_37MainloopSm90TmaGmmaWarpSpecializedFP8ILi12ENS5_IJNS4_1CILi2EEENSA_ILi1EEESC_EEENS1_35KernelTmaWarpSpecializedCooperativeEEENS5_IJNSA_ILi128EEESG_NSA_ILi64EEEEEENS_12float_e4m3_tENS5_IJlSC_lEEESJ_SK_NS4_8TiledMMAINS4_8MMA_AtomIJNS4_4SM904GMMA31MMA_64x128x32_F32E4M3E4M3_SS_TNILNSO_7ScaleInE1ELSQ_1EEEEEENS4_6LayoutISD_NS5_IJSC_NSA_ILi0EEESU_EEEEENS5_IJNS4_10UnderscoreESX_SX_EEEEENS4_13SM90_TMA_LOADENS4_14ComposedLayoutINS4_7SwizzleILi2ELi4ELi3EEENS4_18smem_ptr_flag_bitsILi8EEENST_INS5_IJNSA_ILi8EEESH_EEENS5_IJSH_SC_EEEEEEEvNS4_8identityENS4_23SM90_TMA_LOAD_MULTICASTES1A_vS1B_EENS_8epilogue10collective18CollectiveEpilogueINS1E_22Sm90TmaWarpSpecializedILi4ELi2ELi16ELb0ELb0EEEJSI_NS5_IJSG_NSA_ILi32EEEEEESJ_SK_SJ_SK_NS1E_6fusion15FusionCallbacksIS1I_NS1L_13LinCombEltActINS1E_6thread4GELUESJ_fSJ_fLNS_15FloatRoundStyleE2EEESI_S1K_JEEES10_NS11_INS12_ILi1ELi4ELi3EEES15_NST_INS5_IJS16_S1J_EEENS5_IJS1J_SC_EEEEEEENS4_39AutoVectorizingCopyWithAssumedAlignmentILi128EEENS4_14SM90_TMA_STOREES1X_S1Z_NS4_9Copy_AtomIJNS4_17SM90_U32x4_STSM_NENS_6half_tEEEEvEEEvvEEEEvNT_6ParamsE --------------------------
	.section	.nv.shared._ZN7cutlass13device_kernelINS_4gemm6kernel13GemmUniversalIN4cute5tupleIJiiiiEEENS1_10collective13CollectiveMmaINS1_37MainloopSm90TmaGmmaWarpSpecializedFP8ILi12ENS5_IJNS4_1CILi2EEENSA_ILi1EEESC_EEENS1_35KernelTmaWarpSpecializedCooperativeEEENS5_IJNSA_ILi128EEESG_NSA_ILi64EEEEEENS_12float_e4m3_tENS5_IJlSC_lEEESJ_SK_NS4_8TiledMMAINS4_8MMA_AtomIJNS4_4SM904GMMA31MMA_64x128x32_F32E4M3E4M3_SS_TNILNSO_7ScaleInE1ELSQ_1EEEEEENS4_6LayoutISD_NS5_IJSC_NSA_ILi0EEESU_EEEEENS5_IJNS4_10UnderscoreESX_SX_EEEEENS4_13SM90_TMA_LOADENS4_14ComposedLayoutINS4_7SwizzleILi2ELi4ELi3EEENS4_18smem_ptr_flag_bitsILi8EEENST_INS5_IJNSA_ILi8EEESH_EEENS5_IJSH_SC_EEEEEEEvNS4_8identityENS4_23SM90_TMA_LOAD_MULTICASTES1A_vS1B_EENS_8epilogue10collective18CollectiveEpilogueINS1E_22Sm90TmaWarpSpecializedILi4ELi2ELi16ELb0ELb0EEEJSI_NS5_IJSG_NSA_ILi32EEEEEESJ_SK_SJ_SK_NS1E_6fusion15FusionCallbacksIS1I_NS1L_13LinCombEltActINS1E_6thread4GELUESJ_fSJ_fLNS_15FloatRoundStyleE2EEESI_S1K_JEEES10_NS11_INS12_ILi1ELi4ELi3EEES15_NST_INS5_IJS16_S1J_EEENS5_IJS1J_SC_EEEEEEENS4_39AutoVectorizingCopyWithAssumedAlignmentILi128EEENS4_14SM90_TMA_STOREES1X_S1Z_NS4_9Copy_AtomIJNS4_17SM90_U32x4_STSM_NENS_6half_tEEEEvEEEvvEEEEvNT_6ParamsE,"aw",@nobits
	.sectionflags	@""
	.align	16
	.zero		1024


//--------------------- .nv.shared.reserved.0     --------------------------
	.section	.nv.shared.reserved.0,"aw",@nobits
	.weak		__nv_reservedSMEM_offset_0_alias
	.size		__nv_reservedSMEM_offset_0_alias, 0, 0
	.other		__nv_reservedSMEM_offset_0_alias,@"STO_CUDA_RESERVED_SHARED STV_DEFAULT"
__nv_reservedSMEM_offset_0_alias:
	.zero		0


//--------------------- .nv.global                --------------------------
	.section	.nv.global,"aw",@nobits
.nv.global:
	.type		_ZN39_INTERNAL_6313a1cc_4_k_cu_a543f514_30824cute1_E,@object
	.size		_ZN39_INTERNAL_6313a1cc_4_k_cu_a543f514_30824cute1_E,(_ZN39_INTERNAL_6313a1cc_4_k_cu_a543f514_30824cuda3std3__45__cpo6cbeginE - _ZN39_INTERNAL_6313a1cc_4_k_cu_a543f514_30824cute1_E)
_ZN39_INTERNAL_6313a1cc_4_k_cu_a543f514_30824cute1_E:
	.zero		1
	.type		_ZN39_INTERNAL_6313a1cc_4_k_cu_a543f514_30824cuda3std3__45__cpo6cbeginE,@object
	.size		_ZN39_INTERNAL_6313a1cc_4_k_cu_a543f514_30824cuda3std3__45__cpo6cbeginE,(_ZN39_INTERNAL_6313a1cc_4_k_cu_a543f514_30824cuda3std3__48in_placeE - _ZN39_INTERNAL_6313a1cc_4_k_cu_a543f514_30824cuda3std3__45__cpo6cbeginE)
_ZN39_INTERNAL_6313a1cc_4_k_cu_a543f514_30824cuda3std3__45__cpo6cbeginE:
	.zero		1
	.type		_ZN39_INTERNAL_6313a1cc_4_k_cu_a543f514_30824cuda3std3__48in_placeE,@object
	.size		_ZN39_INTERNAL_6313a1cc_4_k_cu_a543f514_30824cuda3std3__48in_placeE,(_ZN39_INTERNAL_6313a1cc_4_k_cu_a543f514_30824cuda3std6ranges3__45__cpo9iter_moveE - _ZN39_INTERNAL_6313a1cc_4_k_cu_a543f514_30824cuda3std3__48in_placeE)
_ZN39_INTERNAL_6313a1cc_4_k_cu_a543f514_30824cuda3std3__48in_placeE:
	.zero		1
	.type		_ZN39_INTERNAL_6313a1cc_4_k_cu_a543f514_30824cuda3std6ranges3__45__cpo9iter_moveE,@object
	.size		_ZN39_INTERNAL_6313a1cc_4_k_cu_a543f514_30824cuda3std6ranges3__45__cpo9iter_moveE,(_ZN39_INTERNAL_6313a1cc_4_k_cu_a543f514_30824cuda3std3__45__cpo5beginE - _ZN39_INTERNAL_6313a1cc_4_k_cu_a543f514_30824cuda3std6ranges3__45__cpo9iter_moveE)
_ZN39_INTERNAL_6313a1cc_4_k_cu_a543f514_30824cuda3std6ranges3__45__cpo9iter_moveE:
	.zero		1
	.type		_ZN39_INTERNAL_6313a1cc_4_k_cu_a543f514_30824cuda3std3__45__cpo5beginE,@object
	.size		_ZN39_INTERNAL_6313a1cc_4_k_cu_a543f514_30824cuda3std3__45__cpo5beginE,(_ZN39_INTERNAL_6313a1cc_4_k_cu_a543f514_30824cuda3std3__441_GLOBAL__N__6313a1cc_4_k_cu_a543f514_30826ignoreE - _ZN39_INTERNAL_6313a1cc_4_k_cu_a543f514_30824cuda3std3__45__cpo5beginE)
_ZN39_INTERNAL_6313a1cc_4_k_cu_a543f514_30824cuda3std3__45__cpo5beginE:
	.zero		1
	.type		_ZN39_INTERNAL_6313a1cc_4_k_cu_a543f514_30824cuda3std3__441_GLOBAL__N__6313a1cc_4_k_cu_a543f514_30826ignoreE,@object
	.size		_ZN39_INTERNAL_6313a1cc_4_k_cu_a543f514_30824cuda3std3__441_GLOBAL__N__6313a1cc_4_k_cu_a543f514_30826ignoreE,(_ZN39_INTERNAL_6313a1cc_4_k_cu_a543f514_30824cute7productE - _ZN39_INTERNAL_6313a1cc_4_k_cu_a543f514_30824cuda3std3__441_GLOBAL__N__6313a1cc_4_k_cu_a543f514_30826ignoreE)
_ZN39_INTERNAL_6313a1cc_4_k_cu_a543f514_30824cuda3std3__441_GLOBAL__N__6313a1cc_4_k_cu_a543f514_30826ignoreE:
	.zero		1
	.type		_ZN39_INTERNAL_6313a1cc_4_k_cu_a543f514_30824cute7productE,@object
	.size		_ZN39_INTERNAL_6313a1cc_4_k_cu_a543f514_30824cute7productE,(_ZN39_INTERNAL_6313a1cc_4_k_cu_a543f514_30824cuda3std3__45__cpo3endE - _ZN39_INTERNAL_6313a1cc_4_k_cu_a543f514_30824cute7productE)
_ZN39_INTERNAL_6313a1cc_4_k_cu_a543f514_30824cute7productE:
	.zero		1
	.type		_ZN39_INTERNAL_6313a1cc_4_k_cu_a543f514_30824cuda3std3__45__cpo3endE,@object
	.size		_ZN39_INTERNAL_6313a1cc_4_k_cu_a543f514_30824cuda3std3__45__cpo3endE,(_ZN39_INTERNAL_6313a1cc_4_k_cu_a543f514_30824cuda3std3__419piecewise_constructE - _ZN39_INTERNAL_6313a1cc_4_k_cu_a543f514_30824cuda3std3__45__cpo3endE)
_ZN39_INTERNAL_6313a1cc_4_k_cu_a543f514_30824cuda3std3__45__cpo3endE:
	.zero		1
	.type		_ZN39_INTERNAL_6313a1cc_4_k_cu_a543f514_30824cuda3std3__419piecewise_constructE,@object
	.size		_ZN39_INTERNAL_6313a1cc_4_k_cu_a543f514_30824cuda3std3__419piecewise_constructE,(_ZN39_INTERNAL_6313a1cc_4_k_cu_a543f514_30824cuda3std3__45__cpo4cendE - _ZN39_INTERNAL_6313a1cc_4_k_cu_a543f514_30824cuda3std3__419piecewise_constructE)
_ZN39_INTERNAL_6313a1cc_4_k_cu_a543f514_30824cuda3std3__419piecewise_constructE:
	.zero		1
	.type		_ZN39_INTERNAL_6313a1cc_4_k_cu_a543f514_30824cuda3std3__45__cpo4cendE,@object
	.size		_ZN39_INTERNAL_6313a1cc_4_k_cu_a543f514_30824cuda3std3__45__cpo4cendE,(_ZN39_INTERNAL_6313a1cc_4_k_cu_a543f514_30824cuda3std6ranges3__45__cpo4swapE - _ZN39_INTERNAL_6313a1cc_4_k_cu_a543f514_30824cuda3std3__45__cpo4cendE)
_ZN39_INTERNAL_6313a1cc_4_k_cu_a543f514_30824cuda3std3__45__cpo4cendE:
	.zero		1
	.type		_ZN39_INTERNAL_6313a1cc_4_k_cu_a543f514_30824cuda3std6ranges3__45__cpo4swapE,@object
	.size		_ZN39_INTERNAL_6313a1cc_4_k_cu_a543f514_30824cuda3std6ranges3__45__cpo4swapE,(.L_9 - _ZN39_INTERNAL_6313a1cc_4_k_cu_a543f514_30824cuda3std6ranges3__45__cpo4swapE)
_ZN39_INTERNAL_6313a1cc_4_k_cu_a543f514_30824cuda3std6ranges3__45__cpo4swapE:
	.zero		1
.L_9:


//--------------------- .nv.constant0._ZN7cutlass13device_kernelINS_4gemm6kernel13GemmUniversalIN4cute5tupleIJiiiiEEENS1_10collective13CollectiveMmaINS1_37MainloopSm90TmaGmmaWarpSpecializedFP8ILi12ENS5_IJNS4_1CILi2EEENSA_ILi1EEESC_EEENS1_35KernelTmaWarpSpecializedCooperativeEEENS5_IJNSA_ILi128EEESG_NSA_ILi64EEEEEENS_12float_e4m3_tENS5_IJlSC_lEEESJ_SK_NS4_8TiledMMAINS4_8MMA_AtomIJNS4_4SM904GMMA31MMA_64x128x32_F32E4M3E4M3_SS_TNILNSO_7ScaleInE1ELSQ_1EEEEEENS4_6LayoutISD_NS5_IJSC_NSA_ILi0EEESU_EEEEENS5_IJNS4_10UnderscoreESX_SX_EEEEENS4_13SM90_TMA_LOADENS4_14ComposedLayoutINS4_7SwizzleILi2ELi4ELi3EEENS4_18smem_ptr_flag_bitsILi8EEENST_INS5_IJNSA_ILi8EEESH_EEENS5_IJSH_SC_EEEEEEEvNS4_8identityENS4_23SM90_TMA_LOAD_MULTICASTES1A_vS1B_EENS_8epilogue10collective18CollectiveEpilogueINS1E_22Sm90TmaWarpSpecializedILi4ELi2ELi16ELb0ELb0EEEJSI_NS5_IJSG_NSA_ILi32EEEEEESJ_SK_SJ_SK_NS1E_6fusion15FusionCallbacksIS1I_NS1L_13LinCombEltActINS1E_6thread4GELUESJ_fSJ_fLNS_15FloatRoundStyleE2EEESI_S1K_JEEES10_NS11_INS12_ILi1ELi4ELi3EEES15_NST_INS5_IJS16_S1J_EEENS5_IJS1J_SC_EEEEEEENS4_39AutoVectorizingCopyWithAssumedAlignmentILi128EEENS4_14SM90_TMA_STOREES1X_S1Z_NS4_9Copy_AtomIJNS4_17SM90_U32x4_STSM_NENS_6half_tEEEEvEEEvvEEEEvNT_6ParamsE --------------------------
	.section	.nv.constant0._ZN7cutlass13device_kernelINS_4gemm6kernel13GemmUniversalIN4cute5tupleIJiiiiEEENS1_10collective13CollectiveMmaINS1_37MainloopSm90TmaGmmaWarpSpecializedFP8ILi12ENS5_IJNS4_1CILi2EEENSA_ILi1EEESC_EEENS1_35KernelTmaWarpSpecializedCooperativeEEENS5_IJNSA_ILi128EEESG_NSA_ILi64EEEEEENS_12float_e4m3_tENS5_IJlSC_lEEESJ_SK_NS4_8TiledMMAINS4_8MMA_AtomIJNS4_4SM904GMMA31MMA_64x128x32_F32E4M3E4M3_SS_TNILNSO_7ScaleInE1ELSQ_1EEEEEENS4_6LayoutISD_NS5_IJSC_NSA_ILi0EEESU_EEEEENS5_IJNS4_10UnderscoreESX_SX_EEEEENS4_13SM90_TMA_LOADENS4_14ComposedLayoutINS4_7SwizzleILi2ELi4ELi3EEENS4_18smem_ptr_flag_bitsILi8EEENST_INS5_IJNSA_ILi8EEESH_EEENS5_IJSH_SC_EEEEEEEvNS4_8identityENS4_23SM90_TMA_LOAD_MULTICASTES1A_vS1B_EENS_8epilogue10collective18CollectiveEpilogueINS1E_22Sm90TmaWarpSpecializedILi4ELi2ELi16ELb0ELb0EEEJSI_NS5_IJSG_NSA_ILi32EEEEEESJ_SK_SJ_SK_NS1E_6fusion15FusionCallbacksIS1I_NS1L_13LinCombEltActINS1E_6thread4GELUESJ_fSJ_fLNS_15FloatRoundStyleE2EEESI_S1K_JEEES10_NS11_INS12_ILi1ELi4ELi3EEES15_NST_INS5_IJS16_S1J_EEENS5_IJS1J_SC_EEEEEEENS4_39AutoVectorizingCopyWithAssumedAlignmentILi128EEENS4_14SM90_TMA_STOREES1X_S1Z_NS4_9Copy_AtomIJNS4_17SM90_U32x4_STSM_NENS_6half_tEEEEvEEEvvEEEEvNT_6ParamsE,"a",@progbits
	.sectionflags	@""
	.align	4
.nv.constant0._ZN7cutlass13device_kernelINS_4gemm6kernel13GemmUniversalIN4cute5tupleIJiiiiEEENS1_10collective13CollectiveMmaINS1_37MainloopSm90TmaGmmaWarpSpecializedFP8ILi12ENS5_IJNS4_1CILi2EEENSA_ILi1EEESC_EEENS1_35KernelTmaWarpSpecializedCooperativeEEENS5_IJNSA_ILi128EEESG_NSA_ILi64EEEEEENS_12float_e4m3_tENS5_IJlSC_lEEESJ_SK_NS4_8TiledMMAINS4_8MMA_AtomIJNS4_4SM904GMMA31MMA_64x128x32_F32E4M3E4M3_SS_TNILNSO_7ScaleInE1ELSQ_1EEEEEENS4_6LayoutISD_NS5_IJSC_NSA_ILi0EEESU_EEEEENS5_IJNS4_10UnderscoreESX_SX_EEEEENS4_13SM90_TMA_LOADENS4_14ComposedLayoutINS4_7SwizzleILi2ELi4ELi3EEENS4_18smem_ptr_flag_bitsILi8EEENST_INS5_IJNSA_ILi8EEESH_EEENS5_IJSH_SC_EEEEEEEvNS4_8identityENS4_23SM90_TMA_LOAD_MULTICASTES1A_vS1B_EENS_8epilogue10collective18CollectiveEpilogueINS1E_22Sm90TmaWarpSpecializedILi4ELi2ELi16ELb0ELb0EEEJSI_NS5_IJSG_NSA_ILi32EEEEEESJ_SK_SJ_SK_NS1E_6fusion15FusionCallbacksIS1I_NS1L_13LinCombEltActINS1E_6thread4GELUESJ_fSJ_fLNS_15FloatRoundStyleE2EEESI_S1K_JEEES10_NS11_INS12_ILi1ELi4ELi3EEES15_NST_INS5_IJS16_S1J_EEENS5_IJS1J_SC_EEEEEEENS4_39AutoVectorizingCopyWithAssumedAlignmentILi128EEENS4_14SM90_TMA_STOREES1X_S1Z_NS4_9Copy_AtomIJNS4_17SM90_U32x4_STSM_NENS_6half_tEEEEvEEEvvEEEEvNT_6ParamsE:
	.zero		2432


//--------------------- SYMBOLS --------------------------

	.type		.nv.reservedSmem.offset0,@object
	.size		.nv.reservedSmem.offset0,0x4
	.type		__assertfail,@function
